	.target	sm_90a

	.elftype	@"ET_EXEC"


//--------------------- .note.nv.tkinfo           --------------------------
	.section	.note.nv.tkinfo,"",@"SHT_NOTE"
	.sectionflags	@"SHF_NOTE_NV_TKINFO"
	.tkinfo
        /*0018*/ 	.word	0x00000002
        /*0030*/ 	.string	""
        /*0030*/ 	.string	"ptxas"
        /*0030*/ 	.string	"Cuda compilation tools, release 13.0, V13.0.88"
        /*0030*/ 	.string	"Build cuda_13.0.r13.0/compiler.36424714_0"
        /*0030*/ 	.string	"-arch sm_90a -m 64 "



//--------------------- .note.nv.cuinfo           --------------------------
	.section	.note.nv.cuinfo,"",@"SHT_NOTE"
	.sectionflags	@"SHF_NOTE_NV_CUINFO"
        /*0018*/ 	.short	0x0002
        /*001a*/ 	.short	0x005a
        /*001c*/ 	.short	0x0082
	.zero		2


//--------------------- .nv.info                  --------------------------
	.section	.nv.info,"",@"SHT_CUDA_INFO"
	.align	4


	//----- nvinfo : EIATTR_REGCOUNT
	.align		4
        /*0000*/ 	.byte	0x04, 0x2f
        /*0002*/ 	.short	(.L_41 - .L_40)
	.align		4
.L_40:
        /*0004*/ 	.word	index@(_Z35computeExpertFirstTokenOffsetKernelPKiliPl)
        /*0008*/ 	.word	0x00000012


	//----- nvinfo : EIATTR_FRAME_SIZE
	.align		4
.L_41:
        /*000c*/ 	.byte	0x04, 0x11
        /*000e*/ 	.short	(.L_43 - .L_42)
	.align		4
.L_42:
        /*0010*/ 	.word	index@(_Z35computeExpertFirstTokenOffsetKernelPKiliPl)
        /*0014*/ 	.word	0x00000000


	//----- nvinfo : EIATTR_REGCOUNT
	.align		4
.L_43:
        /*0018*/ 	.byte	0x04, 0x2f
        /*001a*/ 	.short	(.L_45 - .L_44)
	.align		4
.L_44:
        /*001c*/ 	.word	index@(_Z22preprocessTopkIdKernelPiiPKii)
        /*0020*/ 	.word	0x00000010


	//----- nvinfo : EIATTR_FRAME_SIZE
	.align		4
.L_45:
        /*0024*/ 	.byte	0x04, 0x11
        /*0026*/ 	.short	(.L_47 - .L_46)
	.align		4
.L_46:
        /*0028*/ 	.word	index@(_Z22preprocessTopkIdKernelPiiPKii)
        /*002c*/ 	.word	0x00000000


	//----- nvinfo : EIATTR_REGCOUNT
	.align		4
.L_47:
        /*0030*/ 	.byte	0x04, 0x2f
        /*0032*/ 	.short	(.L_49 - .L_48)
	.align		4
.L_48:
        /*0034*/ 	.word	index@(_ZN3cub17CUB_300001_SM_9006detail11EmptyKernelIvEEvv)
        /*0038*/ 	.word	0x00000004


	//----- nvinfo : EIATTR_FRAME_SIZE
	.align		4
.L_49:
        /*003c*/ 	.byte	0x04, 0x11
        /*003e*/ 	.short	(.L_51 - .L_50)
	.align		4
.L_50:
        /*0040*/ 	.word	index@(_ZN3cub17CUB_300001_SM_9006detail11EmptyKernelIvEEvv)
        /*0044*/ 	.word	0x00000000


	//----- nvinfo : EIATTR_REGCOUNT
	.align		4
.L_51:
        /*0048*/ 	.byte	0x04, 0x2f
        /*004a*/ 	.short	(.L_53 - .L_52)
	.align		4
.L_52:
        /*004c*/ 	.word	index@(_ZN3cub17CUB_300001_SM_9006detail10radix_sort31DeviceRadixSortSingleTileKernelINS1_5radix10policy_hubIiiyE10Policy1000ELNS0_9SortOrderE0EiiyNS1_21identity_decomposer_tEEEvPKT1_PSA_PKT2_PSE_T3_iiT4_)
        /*0050*/ 	.word	0x00000080


	//----- nvinfo : EIATTR_FRAME_SIZE
	.align		4
.L_53:
        /*0054*/ 	.byte	0x04, 0x11
        /*0056*/ 	.short	(.L_55 - .L_54)
	.align		4
.L_54:
        /*0058*/ 	.word	index@(_ZN3cub17CUB_300001_SM_9006detail10radix_sort31DeviceRadixSortSingleTileKernelINS1_5radix10policy_hubIiiyE10Policy1000ELNS0_9SortOrderE0EiiyNS1_21identity_decomposer_tEEEvPKT1_PSA_PKT2_PSE_T3_iiT4_)
        /*005c*/ 	.word	0x00000000


	//----- nvinfo : EIATTR_REGCOUNT
	.align		4
.L_55:
        /*0060*/ 	.byte	0x04, 0x2f
        /*0062*/ 	.short	(.L_57 - .L_56)
	.align		4
.L_56:
        /*0064*/ 	.word	index@(_ZN3cub17CUB_300001_SM_9006detail10radix_sort30DeviceRadixSortHistogramKernelINS1_5radix10policy_hubIiiyE10Policy1000ELNS0_9SortOrderE0EiyNS1_21identity_decomposer_tEEEvPT2_PKT1_SA_iiT3_)
        /*0068*/ 	.word	0x00000028


	//----- nvinfo : EIATTR_FRAME_SIZE
	.align		4
.L_57:
        /*006c*/ 	.byte	0x04, 0x11
        /*006e*/ 	.short	(.L_59 - .L_58)
	.align		4
.L_58:
        /*0070*/ 	.word	index@(_ZN3cub17CUB_300001_SM_9006detail10radix_sort30DeviceRadixSortHistogramKernelINS1_5radix10policy_hubIiiyE10Policy1000ELNS0_9SortOrderE0EiyNS1_21identity_decomposer_tEEEvPT2_PKT1_SA_iiT3_)
        /*0074*/ 	.word	0x00000000


	//----- nvinfo : EIATTR_REGCOUNT
	.align		4
.L_59:
        /*0078*/ 	.byte	0x04, 0x2f
        /*007a*/ 	.short	(.L_61 - .L_60)
	.align		4
.L_60:
        /*007c*/ 	.word	index@(_ZN3cub17CUB_300001_SM_9006detail10radix_sort33DeviceRadixSortExclusiveSumKernelINS1_5radix10policy_hubIiiyE10Policy1000EyEEvPT0_)
        /*0080*/ 	.word	0x00000020


	//----- nvinfo : EIATTR_FRAME_SIZE
	.align		4
.L_61:
        /*0084*/ 	.byte	0x04, 0x11
        /*0086*/ 	.short	(.L_63 - .L_62)
	.align		4
.L_62:
        /*0088*/ 	.word	index@(_ZN3cub17CUB_300001_SM_9006detail10radix_sort33DeviceRadixSortExclusiveSumKernelINS1_5radix10policy_hubIiiyE10Policy1000EyEEvPT0_)
        /*008c*/ 	.word	0x00000000


	//----- nvinfo : EIATTR_REGCOUNT
	.align		4
.L_63:
        /*0090*/ 	.byte	0x04, 0x2f
        /*0092*/ 	.short	(.L_65 - .L_64)
	.align		4
.L_64:
        /*0094*/ 	.word	index@(_ZN3cub17CUB_300001_SM_9006detail10radix_sort29DeviceRadixSortOnesweepKernelINS1_5radix10policy_hubIiiyE10Policy1000ELNS0_9SortOrderE0EiiyiiNS1_21identity_decomposer_tEEEvPT5_SB_PT3_PKSC_PT1_PKSG_PT2_PKSK_T4_iiT6_)
        /*0098*/ 	.word	0x00000050


	//----- nvinfo : EIATTR_FRAME_SIZE
	.align		4
.L_65:
        /*009c*/ 	.byte	0x04, 0x11
        /*009e*/ 	.short	(.L_67 - .L_66)
	.align		4
.L_66:
        /*00a0*/ 	.word	index@(_ZN3cub17CUB_300001_SM_9006detail10radix_sort29DeviceRadixSortOnesweepKernelINS1_5radix10policy_hubIiiyE10Policy1000ELNS0_9SortOrderE0EiiyiiNS1_21identity_decomposer_tEEEvPT5_SB_PT3_PKSC_PT1_PKSG_PT2_PKSK_T4_iiT6_)
        /*00a4*/ 	.word	0x00000000


	//----- nvinfo : EIATTR_MIN_STACK_SIZE
	.align		4
.L_67:
        /*00a8*/ 	.byte	0x04, 0x12
        /*00aa*/ 	.short	(.L_69 - .L_68)
	.align		4
.L_68:
        /*00ac*/ 	.word	index@(_ZN3cub17CUB_300001_SM_9006detail10radix_sort29DeviceRadixSortOnesweepKernelINS1_5radix10policy_hubIiiyE10Policy1000ELNS0_9SortOrderE0EiiyiiNS1_21identity_decomposer_tEEEvPT5_SB_PT3_PKSC_PT1_PKSG_PT2_PKSK_T4_iiT6_)
        /*00b0*/ 	.word	0x00000000


	//----- nvinfo : EIATTR_MIN_STACK_SIZE
	.align		4
.L_69:
        /*00b4*/ 	.byte	0x04, 0x12
        /*00b6*/ 	.short	(.L_71 - .L_70)
	.align		4
.L_70:
        /*00b8*/ 	.word	index@(_ZN3cub17CUB_300001_SM_9006detail10radix_sort33DeviceRadixSortExclusiveSumKernelINS1_5radix10policy_hubIiiyE10Policy1000EyEEvPT0_)
        /*00bc*/ 	.word	0x00000000


	//----- nvinfo : EIATTR_MIN_STACK_SIZE
	.align		4
.L_71:
        /*00c0*/ 	.byte	0x04, 0x12
        /*00c2*/ 	.short	(.L_73 - .L_72)
	.align		4
.L_72:
        /*00c4*/ 	.word	index@(_ZN3cub17CUB_300001_SM_9006detail10radix_sort30DeviceRadixSortHistogramKernelINS1_5radix10policy_hubIiiyE10Policy1000ELNS0_9SortOrderE0EiyNS1_21identity_decomposer_tEEEvPT2_PKT1_SA_iiT3_)
        /*00c8*/ 	.word	0x00000000


	//----- nvinfo : EIATTR_MIN_STACK_SIZE
	.align		4
.L_73:
        /*00cc*/ 	.byte	0x04, 0x12
        /*00ce*/ 	.short	(.L_75 - .L_74)
	.align		4
.L_74:
        /*00d0*/ 	.word	index@(_ZN3cub17CUB_300001_SM_9006detail10radix_sort31DeviceRadixSortSingleTileKernelINS1_5radix10policy_hubIiiyE10Policy1000ELNS0_9SortOrderE0EiiyNS1_21identity_decomposer_tEEEvPKT1_PSA_PKT2_PSE_T3_iiT4_)
        /*00d4*/ 	.word	0x00000000


	//----- nvinfo : EIATTR_MIN_STACK_SIZE
	.align		4
.L_75:
        /*00d8*/ 	.byte	0x04, 0x12
        /*00da*/ 	.short	(.L_77 - .L_76)
	.align		4
.L_76:
        /*00dc*/ 	.word	index@(_ZN3cub17CUB_300001_SM_9006detail11EmptyKernelIvEEvv)
        /*00e0*/ 	.word	0x00000000


	//----- nvinfo : EIATTR_MIN_STACK_SIZE
	.align		4
.L_77:
        /*00e4*/ 	.byte	0x04, 0x12
        /*00e6*/ 	.short	(.L_79 - .L_78)
	.align		4
.L_78:
        /*00e8*/ 	.word	index@(_Z22preprocessTopkIdKernelPiiPKii)
        /*00ec*/ 	.word	0x00000000


	//----- nvinfo : EIATTR_MIN_STACK_SIZE
	.align		4
.L_79:
        /*00f0*/ 	.byte	0x04, 0x12
        /*00f2*/ 	.short	(.L_81 - .L_80)
	.align		4
.L_80:
        /*00f4*/ 	.word	index@(_Z35computeExpertFirstTokenOffsetKernelPKiliPl)
        /*00f8*/ 	.word	0x00000000
.L_81:


//--------------------- .nv.compat                --------------------------
	.section	.nv.compat,"",@"SHT_CUDA_COMPAT_INFO"
	.align	4
        /*0000*/ 	.byte	0x02, 0x09, 0x01, 0x00, 0x02, 0x02, 0x01, 0x00, 0x02, 0x05, 0x05, 0x00, 0x03, 0x07, 0x01, 0x01
        /*0010*/ 	.byte	0x02, 0x03, 0x00, 0x00, 0x02, 0x06, 0x01, 0x00, 0x04, 0x0b, 0x08, 0x00, 0x00, 0x00, 0x00, 0x00
        /*0020*/ 	.byte	0x00, 0x00, 0x00, 0x00


//--------------------- .nv.info._ZN3cub17CUB_300001_SM_9006detail10radix_sort29DeviceRadixSortOnesweepKernelINS1_5radix10policy_hubIiiyE10Policy1000ELNS0_9SortOrderE0EiiyiiNS1_21identity_decomposer_tEEEvPT5_SB_PT3_PKSC_PT1_PKSG_PT2_PKSK_T4_iiT6_ --------------------------
	.section	.nv.info._ZN3cub17CUB_300001_SM_9006detail10radix_sort29DeviceRadixSortOnesweepKernelINS1_5radix10policy_hubIiiyE10Policy1000ELNS0_9SortOrderE0EiiyiiNS1_21identity_decomposer_tEEEvPT5_SB_PT3_PKSC_PT1_PKSG_PT2_PKSK_T4_iiT6_,"",@"SHT_CUDA_INFO"
	.sectionflags	@""
	.align	4


	//----- nvinfo : EIATTR_CUDA_API_VERSION
	.align		4
        /*0000*/ 	.byte	0x04, 0x37
        /*0002*/ 	.short	(.L_83 - .L_82)
.L_82:
        /*0004*/ 	.word	0x00000082


	//----- nvinfo : EIATTR_KPARAM_INFO
	.align		4
.L_83:
        /*0008*/ 	.byte	0x04, 0x17
        /*000a*/ 	.short	(.L_85 - .L_84)
.L_84:
        /*000c*/ 	.word	0x00000000
        /*0010*/ 	.short	0x000b
        /*0012*/ 	.short	0x004c
        /*0014*/ 	.byte	0x00, 0xf0, 0x05, 0x00


	//----- nvinfo : EIATTR_KPARAM_INFO
	.align		4
.L_85:
        /*0018*/ 	.byte	0x04, 0x17
        /*001a*/ 	.short	(.L_87 - .L_86)
.L_86:
        /*001c*/ 	.word	0x00000000
        /*0020*/ 	.short	0x000a
        /*0022*/ 	.short	0x0048
        /*0024*/ 	.byte	0x00, 0xf0, 0x11, 0x00


	//----- nvinfo : EIATTR_KPARAM_INFO
	.align		4
.L_87:
        /*0028*/ 	.byte	0x04, 0x17
        /*002a*/ 	.short	(.L_89 - .L_88)
.L_88:
        /*002c*/ 	.word	0x00000000
        /*0030*/ 	.short	0x0009
        /*0032*/ 	.short	0x0044
        /*0034*/ 	.byte	0x00, 0xf0, 0x11, 0x00


	//----- nvinfo : EIATTR_KPARAM_INFO
	.align		4
.L_89:
        /*0038*/ 	.byte	0x04, 0x17
        /*003a*/ 	.short	(.L_91 - .L_90)
.L_90:
        /*003c*/ 	.word	0x00000000
        /*0040*/ 	.short	0x0008
        /*0042*/ 	.short	0x0040
        /*0044*/ 	.byte	0x00, 0xf0, 0x11, 0x00


	//----- nvinfo : EIATTR_KPARAM_INFO
	.align		4
.L_91:
        /*0048*/ 	.byte	0x04, 0x17
        /*004a*/ 	.short	(.L_93 - .L_92)
.L_92:
        /*004c*/ 	.word	0x00000000
        /*0050*/ 	.short	0x0007
        /*0052*/ 	.short	0x0038
        /*0054*/ 	.byte	0x00, 0xf0, 0x21, 0x00


	//----- nvinfo : EIATTR_KPARAM_INFO
	.align		4
.L_93:
        /*0058*/ 	.byte	0x04, 0x17
        /*005a*/ 	.short	(.L_95 - .L_94)
.L_94:
        /*005c*/ 	.word	0x00000000
        /*0060*/ 	.short	0x0006
        /*0062*/ 	.short	0x0030
        /*0064*/ 	.byte	0x00, 0xf0, 0x21, 0x00


	//----- nvinfo : EIATTR_KPARAM_INFO
	.align		4
.L_95:
        /*0068*/ 	.byte	0x04, 0x17
        /*006a*/ 	.short	(.L_97 - .L_96)
.L_96:
        /*006c*/ 	.word	0x00000000
        /*0070*/ 	.short	0x0005
        /*0072*/ 	.short	0x0028
        /*0074*/ 	.byte	0x00, 0xf0, 0x21, 0x00


	//----- nvinfo : EIATTR_KPARAM_INFO
	.align		4
.L_97:
        /*0078*/ 	.byte	0x04, 0x17
        /*007a*/ 	.short	(.L_99 - .L_98)
.L_98:
        /*007c*/ 	.word	0x00000000
        /*0080*/ 	.short	0x0004
        /*0082*/ 	.short	0x0020
        /*0084*/ 	.byte	0x00, 0xf0, 0x21, 0x00


	//----- nvinfo : EIATTR_KPARAM_INFO
	.align		4
.L_99:
        /*0088*/ 	.byte	0x04, 0x17
        /*008a*/ 	.short	(.L_101 - .L_100)
.L_100:
        /*008c*/ 	.word	0x00000000
        /*0090*/ 	.short	0x0003
        /*0092*/ 	.short	0x0018
        /*0094*/ 	.byte	0x00, 0xf0, 0x21, 0x00


	//----- nvinfo : EIATTR_KPARAM_INFO
	.align		4
.L_101:
        /*0098*/ 	.byte	0x04, 0x17
        /*009a*/ 	.short	(.L_103 - .L_102)
.L_102:
        /*009c*/ 	.word	0x00000000
        /*00a0*/ 	.short	0x0002
        /*00a2*/ 	.short	0x0010
        /*00a4*/ 	.byte	0x00, 0xf0, 0x21, 0x00


	//----- nvinfo : EIATTR_KPARAM_INFO
	.align		4
.L_103:
        /*00a8*/ 	.byte	0x04, 0x17
        /*00aa*/ 	.short	(.L_105 - .L_104)
.L_104:
        /*00ac*/ 	.word	0x00000000
        /*00b0*/ 	.short	0x0001
        /*00b2*/ 	.short	0x0008
        /*00b4*/ 	.byte	0x00, 0xf0, 0x21, 0x00


	//----- nvinfo : EIATTR_KPARAM_INFO
	.align		4
.L_105:
        /*00b8*/ 	.byte	0x04, 0x17
        /*00ba*/ 	.short	(.L_107 - .L_106)
.L_106:
        /*00bc*/ 	.word	0x00000000
        /*00c0*/ 	.short	0x0000
        /*00c2*/ 	.short	0x0000
        /*00c4*/ 	.byte	0x00, 0xf0, 0x21, 0x00


	//----- nvinfo : EIATTR_SPARSE_MMA_MASK
	.align		4
.L_107:
        /*00c8*/ 	.byte	0x03, 0x50
        /*00ca*/ 	.short	0x0000


	//----- nvinfo : EIATTR_MAXREG_COUNT
	.align		4
        /*00cc*/ 	.byte	0x03, 0x1b
        /*00ce*/ 	.short	0x00a8


	//----- nvinfo : EIATTR_NUM_BARRIERS
	.align		4
        /*00d0*/ 	.byte	0x02, 0x4c
        /*00d2*/ 	.byte	0x01
	.zero		1


	//----- nvinfo : EIATTR_MERCURY_ISA_VERSION
	.align		4
        /*00d4*/ 	.byte	0x03, 0x5f
        /*00d6*/ 	.short	0x0101


	//----- nvinfo : EIATTR_COOP_GROUP_MASK_REGIDS
	.align		4
        /*00d8*/ 	.byte	0x04, 0x29
        /*00da*/ 	.short	(.L_109 - .L_108)


	//   ....[0]....
.L_108:
        /*00dc*/ 	.word	0xffffffff


	//   ....[1]....
        /*00e0*/ 	.word	0x05000006


	//   ....[2]....
        /*00e4*/ 	.word	0xffffffff


	//   ....[3]....
        /*00e8*/ 	.word	0xffffffff


	//   ....[4]....
        /*00ec*/ 	.word	0xffffffff


	//   ....[5]....
        /*00f0*/ 	.word	0xffffffff


	//   ....[6]....
        /*00f4*/ 	.word	0xffffffff


	//   ....[7]....
        /*00f8*/ 	.word	0xffffffff


	//   ....[8]....
        /*00fc*/ 	.word	0xffffffff


	//   ....[9]....
        /*0100*/ 	.word	0xffffffff


	//   ....[10]....
        /*0104*/ 	.word	0xffffffff


	//   ....[11]....
        /*0108*/ 	.word	0xffffffff


	//   ....[12]....
        /*010c*/ 	.word	0xffffffff


	//   ....[13]....
        /*0110*/ 	.word	0xffffffff


	//   ....[14]....
        /*0114*/ 	.word	0xffffffff


	//   ....[15]....
        /*0118*/ 	.word	0xffffffff


	//   ....[16]....
        /*011c*/ 	.word	0xffffffff


	//   ....[17]....
        /*0120*/ 	.word	0xffffffff


	//   ....[18]....
        /*0124*/ 	.word	0xffffffff


	//   ....[19]....
        /*0128*/ 	.word	0xffffffff


	//   ....[20]....
        /*012c*/ 	.word	0xffffffff


	//   ....[21]....
        /*0130*/ 	.word	0xffffffff


	//   ....[22]....
        /*0134*/ 	.word	0xffffffff


	//   ....[23]....
        /*0138*/ 	.word	0xffffffff


	//   ....[24]....
        /*013c*/ 	.word	0xffffffff


	//   ....[25]....
        /*0140*/ 	.word	0xffffffff


	//   ....[26]....
        /*0144*/ 	.word	0xffffffff


	//   ....[27]....
        /*0148*/ 	.word	0xffffffff


	//   ....[28]....
        /*014c*/ 	.word	0xffffffff


	//   ....[29]....
        /*0150*/ 	.word	0xffffffff


	//   ....[30]....
        /*0154*/ 	.word	0xffffffff


	//   ....[31]....
        /*0158*/ 	.word	0xffffffff


	//   ....[32]....
        /*015c*/ 	.word	0xffffffff


	//   ....[33]....
        /*0160*/ 	.word	0xffffffff


	//   ....[34]....
        /*0164*/ 	.word	0xffffffff


	//   ....[35]....
        /*0168*/ 	.word	0xffffffff


	//   ....[36]....
        /*016c*/ 	.word	0xffffffff


	//   ....[37]....
        /*0170*/ 	.word	0xffffffff


	//   ....[38]....
        /*0174*/ 	.word	0xffffffff


	//   ....[39]....
        /*0178*/ 	.word	0xffffffff


	//   ....[40]....
        /*017c*/ 	.word	0xffffffff


	//   ....[41]....
        /*0180*/ 	.word	0xffffffff


	//   ....[42]....
        /*0184*/ 	.word	0xffffffff


	//   ....[43]....
        /*0188*/ 	.word	0xffffffff


	//   ....[44]....
        /*018c*/ 	.word	0xffffffff


	//   ....[45]....
        /*0190*/ 	.word	0xffffffff


	//   ....[46]....
        /*0194*/ 	.word	0xffffffff


	//   ....[47]....
        /*0198*/ 	.word	0xffffffff


	//   ....[48]....
        /*019c*/ 	.word	0xffffffff


	//   ....[49]....
        /*01a0*/ 	.word	0xffffffff


	//   ....[50]....
        /*01a4*/ 	.word	0xffffffff


	//   ....[51]....
        /*01a8*/ 	.word	0xffffffff


	//   ....[52]....
        /*01ac*/ 	.word	0xffffffff


	//   ....[53]....
        /*01b0*/ 	.word	0xffffffff


	//   ....[54]....
        /*01b4*/ 	.word	0xffffffff


	//   ....[55]....
        /*01b8*/ 	.word	0xffffffff


	//   ....[56]....
        /*01bc*/ 	.word	0xffffffff


	//   ....[57]....
        /*01c0*/ 	.word	0xffffffff


	//   ....[58]....
        /*01c4*/ 	.word	0xffffffff


	//   ....[59]....
        /*01c8*/ 	.word	0xffffffff


	//   ....[60]....
        /*01cc*/ 	.word	0xffffffff


	//   ....[61]....
        /*01d0*/ 	.word	0xffffffff


	//   ....[62]....
        /*01d4*/ 	.word	0xffffffff


	//   ....[63]....
        /*01d8*/ 	.word	0xffffffff


	//   ....[64]....
        /*01dc*/ 	.word	0xffffffff


	//   ....[65]....
        /*01e0*/ 	.word	0xffffffff


	//   ....[66]....
        /*01e4*/ 	.word	0xffffffff


	//   ....[67]....
        /*01e8*/ 	.word	0xffffffff


	//   ....[68]....
        /*01ec*/ 	.word	0xffffffff


	//   ....[69]....
        /*01f0*/ 	.word	0xffffffff


	//   ....[70]....
        /*01f4*/ 	.word	0xffffffff


	//   ....[71]....
        /*01f8*/ 	.word	0xffffffff


	//   ....[72]....
        /*01fc*/ 	.word	0xffffffff


	//   ....[73]....
        /*0200*/ 	.word	0xffffffff


	//   ....[74]....
        /*0204*/ 	.word	0xffffffff


	//   ....[75]....
        /*0208*/ 	.word	0xffffffff


	//   ....[76]....
        /*020c*/ 	.word	0xffffffff


	//   ....[77]....
        /*0210*/ 	.word	0xffffffff


	//   ....[78]....
        /*0214*/ 	.word	0xffffffff


	//   ....[79]....
        /*0218*/ 	.word	0xffffffff


	//   ....[80]....
        /*021c*/ 	.word	0xffffffff


	//   ....[81]....
        /*0220*/ 	.word	0xffffffff


	//   ....[82]....
        /*0224*/ 	.word	0xffffffff


	//   ....[83]....
        /*0228*/ 	.word	0xffffffff


	//   ....[84]....
        /*022c*/ 	.word	0xffffffff


	//   ....[85]....
        /*0230*/ 	.word	0xffffffff


	//   ....[86]....
        /*0234*/ 	.word	0xffffffff


	//   ....[87]....
        /*0238*/ 	.word	0xffffffff


	//   ....[88]....
        /*023c*/ 	.word	0xffffffff


	//   ....[89]....
        /*0240*/ 	.word	0xffffffff


	//   ....[90]....
        /*0244*/ 	.word	0xffffffff


	//   ....[91]....
        /*0248*/ 	.word	0xffffffff


	//   ....[92]....
        /*024c*/ 	.word	0xffffffff


	//   ....[93]....
        /*0250*/ 	.word	0xffffffff


	//   ....[94]....
        /*0254*/ 	.word	0xffffffff


	//   ....[95]....
        /*0258*/ 	.word	0xffffffff


	//   ....[96]....
        /*025c*/ 	.word	0xffffffff


	//   ....[97]....
        /*0260*/ 	.word	0xffffffff


	//   ....[98]....
        /*0264*/ 	.word	0xffffffff


	//   ....[99]....
        /*0268*/ 	.word	0xffffffff


	//   ....[100]....
        /*026c*/ 	.word	0xffffffff


	//   ....[101]....
        /*0270*/ 	.word	0xffffffff


	//   ....[102]....
        /*0274*/ 	.word	0xffffffff


	//   ....[103]....
        /*0278*/ 	.word	0xffffffff


	//   ....[104]....
        /*027c*/ 	.word	0xffffffff


	//   ....[105]....
        /*0280*/ 	.word	0xffffffff


	//   ....[106]....
        /*0284*/ 	.word	0xffffffff


	//   ....[107]....
        /*0288*/ 	.word	0xffffffff


	//   ....[108]....
        /*028c*/ 	.word	0xffffffff


	//   ....[109]....
        /*0290*/ 	.word	0xffffffff


	//   ....[110]....
        /*0294*/ 	.word	0xffffffff


	//   ....[111]....
        /*0298*/ 	.word	0xffffffff


	//   ....[112]....
        /*029c*/ 	.word	0xffffffff


	//   ....[113]....
        /*02a0*/ 	.word	0xffffffff


	//   ....[114]....
        /*02a4*/ 	.word	0xffffffff


	//   ....[115]....
        /*02a8*/ 	.word	0xffffffff


	//   ....[116]....
        /*02ac*/ 	.word	0xffffffff


	//   ....[117]....
        /*02b0*/ 	.word	0xffffffff


	//   ....[118]....
        /*02b4*/ 	.word	0xffffffff


	//   ....[119]....
        /*02b8*/ 	.word	0xffffffff


	//   ....[120]....
        /*02bc*/ 	.word	0xffffffff


	//   ....[121]....
        /*02c0*/ 	.word	0xffffffff


	//   ....[122]....
        /*02c4*/ 	.word	0xffffffff


	//   ....[123]....
        /*02c8*/ 	.word	0xffffffff


	//   ....[124]....
        /*02cc*/ 	.word	0xffffffff


	//   ....[125]....
        /*02d0*/ 	.word	0xffffffff


	//   ....[126]....
        /*02d4*/ 	.word	0xffffffff


	//   ....[127]....
        /*02d8*/ 	.word	0xffffffff


	//   ....[128]....
        /*02dc*/ 	.word	0xffffffff


	//   ....[129]....
        /*02e0*/ 	.word	0xffffffff


	//   ....[130]....
        /*02e4*/ 	.word	0xffffffff


	//   ....[131]....
        /*02e8*/ 	.word	0xffffffff


	//   ....[132]....
        /*02ec*/ 	.word	0xffffffff


	//   ....[133]....
        /*02f0*/ 	.word	0xffffffff


	//   ....[134]....
        /*02f4*/ 	.word	0xffffffff


	//   ....[135]....
        /*02f8*/ 	.word	0xffffffff


	//   ....[136]....
        /*02fc*/ 	.word	0xffffffff


	//   ....[137]....
        /*0300*/ 	.word	0xffffffff


	//   ....[138]....
        /*0304*/ 	.word	0xffffffff


	//   ....[139]....
        /*0308*/ 	.word	0xffffffff


	//   ....[140]....
        /*030c*/ 	.word	0xffffffff


	//   ....[141]....
        /*0310*/ 	.word	0xffffffff


	//   ....[142]....
        /*0314*/ 	.word	0xffffffff


	//   ....[143]....
        /*0318*/ 	.word	0xffffffff


	//   ....[144]....
        /*031c*/ 	.word	0xffffffff


	//   ....[145]....
        /*0320*/ 	.word	0xffffffff


	//   ....[146]....
        /*0324*/ 	.word	0xffffffff


	//   ....[147]....
        /*0328*/ 	.word	0xffffffff


	//   ....[148]....
        /*032c*/ 	.word	0xffffffff


	//   ....[149]....
        /*0330*/ 	.word	0xffffffff


	//   ....[150]....
        /*0334*/ 	.word	0xffffffff


	//   ....[151]....
        /*0338*/ 	.word	0xffffffff


	//   ....[152]....
        /*033c*/ 	.word	0xffffffff


	//   ....[153]....
        /*0340*/ 	.word	0xffffffff


	//   ....[154]....
        /*0344*/ 	.word	0xffffffff


	//   ....[155]....
        /*0348*/ 	.word	0xffffffff


	//   ....[156]....
        /*034c*/ 	.word	0xffffffff


	//   ....[157]....
        /*0350*/ 	.word	0xffffffff


	//   ....[158]....
        /*0354*/ 	.word	0xffffffff


	//   ....[159]....
        /*0358*/ 	.word	0xffffffff


	//   ....[160]....
        /*035c*/ 	.word	0x05000002


	//   ....[161]....
        /*0360*/ 	.word	0xffffffff


	//   ....[162]....
        /*0364*/ 	.word	0xffffffff


	//   ....[163]....
        /*0368*/ 	.word	0xffffffff


	//   ....[164]....
        /*036c*/ 	.word	0xffffffff


	//   ....[165]....
        /*0370*/ 	.word	0xffffffff


	//   ....[166]....
        /*0374*/ 	.word	0xffffffff


	//   ....[167]....
        /*0378*/ 	.word	0xffffffff


	//   ....[168]....
        /*037c*/ 	.word	0xffffffff


	//   ....[169]....
        /*0380*/ 	.word	0xffffffff


	//   ....[170]....
        /*0384*/ 	.word	0xffffffff


	//   ....[171]....
        /*0388*/ 	.word	0xffffffff


	//   ....[172]....
        /*038c*/ 	.word	0xffffffff


	//   ....[173]....
        /*0390*/ 	.word	0xffffffff


	//   ....[174]....
        /*0394*/ 	.word	0xffffffff


	//   ....[175]....
        /*0398*/ 	.word	0xffffffff


	//   ....[176]....
        /*039c*/ 	.word	0xffffffff


	//   ....[177]....
        /*03a0*/ 	.word	0xffffffff


	//   ....[178]....
        /*03a4*/ 	.word	0xffffffff


	//   ....[179]....
        /*03a8*/ 	.word	0xffffffff


	//   ....[180]....
        /*03ac*/ 	.word	0xffffffff


	//   ....[181]....
        /*03b0*/ 	.word	0xffffffff


	//   ....[182]....
        /*03b4*/ 	.word	0xffffffff


	//   ....[183]....
        /*03b8*/ 	.word	0xffffffff


	//   ....[184]....
        /*03bc*/ 	.word	0xffffffff


	//   ....[185]....
        /*03c0*/ 	.word	0xffffffff


	//   ....[186]....
        /*03c4*/ 	.word	0xffffffff


	//   ....[187]....
        /*03c8*/ 	.word	0xffffffff


	//   ....[188]....
        /*03cc*/ 	.word	0xffffffff


	//   ....[189]....
        /*03d0*/ 	.word	0xffffffff


	//   ....[190]....
        /*03d4*/ 	.word	0xffffffff


	//   ....[191]....
        /*03d8*/ 	.word	0xffffffff


	//   ....[192]....
        /*03dc*/ 	.word	0xffffffff


	//   ....[193]....
        /*03e0*/ 	.word	0xffffffff


	//   ....[194]....
        /*03e4*/ 	.word	0xffffffff


	//   ....[195]....
        /*03e8*/ 	.word	0xffffffff


	//   ....[196]....
        /*03ec*/ 	.word	0xffffffff


	//   ....[197]....
        /*03f0*/ 	.word	0xffffffff


	//   ....[198]....
        /*03f4*/ 	.word	0xffffffff


	//   ....[199]....
        /*03f8*/ 	.word	0xffffffff


	//   ....[200]....
        /*03fc*/ 	.word	0xffffffff


	//   ....[201]....
        /*0400*/ 	.word	0xffffffff


	//   ....[202]....
        /*0404*/ 	.word	0xffffffff


	//   ....[203]....
        /*0408*/ 	.word	0xffffffff


	//   ....[204]....
        /*040c*/ 	.word	0xffffffff


	//   ....[205]....
        /*0410*/ 	.word	0xffffffff


	//   ....[206]....
        /*0414*/ 	.word	0xffffffff


	//   ....[207]....
        /*0418*/ 	.word	0xffffffff


	//   ....[208]....
        /*041c*/ 	.word	0xffffffff


	//   ....[209]....
        /*0420*/ 	.word	0xffffffff


	//   ....[210]....
        /*0424*/ 	.word	0xffffffff


	//   ....[211]....
        /*0428*/ 	.word	0xffffffff


	//   ....[212]....
        /*042c*/ 	.word	0xffffffff


	//   ....[213]....
        /*0430*/ 	.word	0xffffffff


	//   ....[214]....
        /*0434*/ 	.word	0xffffffff


	//   ....[215]....
        /*0438*/ 	.word	0xffffffff


	//   ....[216]....
        /*043c*/ 	.word	0xffffffff


	//   ....[217]....
        /*0440*/ 	.word	0xffffffff


	//   ....[218]....
        /*0444*/ 	.word	0xffffffff


	//   ....[219]....
        /*0448*/ 	.word	0xffffffff


	//   ....[220]....
        /*044c*/ 	.word	0xffffffff


	//   ....[221]....
        /*0450*/ 	.word	0xffffffff


	//   ....[222]....
        /*0454*/ 	.word	0xffffffff


	//   ....[223]....
        /*0458*/ 	.word	0xffffffff


	//   ....[224]....
        /*045c*/ 	.word	0xffffffff


	//   ....[225]....
        /*0460*/ 	.word	0xffffffff


	//   ....[226]....
        /*0464*/ 	.word	0xffffffff


	//   ....[227]....
        /*0468*/ 	.word	0xffffffff


	//   ....[228]....
        /*046c*/ 	.word	0xffffffff


	//   ....[229]....
        /*0470*/ 	.word	0x0500002a


	//   ....[230]....
        /*0474*/ 	.word	0x0500002a


	//   ....[231]....
        /*0478*/ 	.word	0x0500002a


	//   ....[232]....
        /*047c*/ 	.word	0x0500002a


	//   ....[233]....
        /*0480*/ 	.word	0x0500002a


	//----- nvinfo : EIATTR_COOP_GROUP_INSTR_OFFSETS
	.align		4
.L_109:
        /*0484*/ 	.byte	0x04, 0x28
        /*0486*/ 	.short	(.L_111 - .L_110)


	//   ....[0]....
.L_110:
        /*0488*/ 	.word	0x00000a50


	//   ....[1]....
        /*048c*/ 	.word	0x00001530


	//   ....[2]....
        /*0490*/ 	.word	0x00002790


	//   ....[3]....
        /*0494*/ 	.word	0x000027b0


	//   ....[4]....
        /*0498*/ 	.word	0x000027d0


	//   ....[5]....
        /*049c*/ 	.word	0x000027f0


	//   ....[6]....
        /*04a0*/ 	.word	0x00002810


	//   ....[7]....
        /*04a4*/ 	.word	0x00002ca0


	//   ....[8]....
        /*04a8*/ 	.word	0x00002cb0


	//   ....[9]....
        /*04ac*/ 	.word	0x00002cd0


	//   ....[10]....
        /*04b0*/ 	.word	0x00002cf0


	//   ....[11]....
        /*04b4*/ 	.word	0x00002d20


	//   ....[12]....
        /*04b8*/ 	.word	0x00002d80


	//   ....[13]....
        /*04bc*/ 	.word	0x00002dc0


	//   ....[14]....
        /*04c0*/ 	.word	0x00002de0


	//   ....[15]....
        /*04c4*/ 	.word	0x00002f00


	//   ....[16]....
        /*04c8*/ 	.word	0x00002f20


	//   ....[17]....
        /*04cc*/ 	.word	0x00002f30


	//   ....[18]....
        /*04d0*/ 	.word	0x00002f50


	//   ....[19]....
        /*04d4*/ 	.word	0x00002f90


	//   ....[20]....
        /*04d8*/ 	.word	0x00002fc0


	//   ....[21]....
        /*04dc*/ 	.word	0x00003000


	//   ....[22]....
        /*04e0*/ 	.word	0x00003020


	//   ....[23]....
        /*04e4*/ 	.word	0x00003040


	//   ....[24]....
        /*04e8*/ 	.word	0x00003190


	//   ....[25]....
        /*04ec*/ 	.word	0x000031a0


	//   ....[26]....
        /*04f0*/ 	.word	0x000031c0


	//   ....[27]....
        /*04f4*/ 	.word	0x00003200


	//   ....[28]....
        /*04f8*/ 	.word	0x00003230


	//   ....[29]....
        /*04fc*/ 	.word	0x00003270


	//   ....[30]....
        /*0500*/ 	.word	0x00003290


	//   ....[31]....
        /*0504*/ 	.word	0x000032b0


	//   ....[32]....
        /*0508*/ 	.word	0x00003320


	//   ....[33]....
        /*050c*/ 	.word	0x00003400


	//   ....[34]....
        /*0510*/ 	.word	0x00003420


	//   ....[35]....
        /*0514*/ 	.word	0x00003430


	//   ....[36]....
        /*0518*/ 	.word	0x00003450


	//   ....[37]....
        /*051c*/ 	.word	0x00003490


	//   ....[38]....
        /*0520*/ 	.word	0x000034c0


	//   ....[39]....
        /*0524*/ 	.word	0x00003500


	//   ....[40]....
        /*0528*/ 	.word	0x00003520


	//   ....[41]....
        /*052c*/ 	.word	0x00003540


	//   ....[42]....
        /*0530*/ 	.word	0x00003680


	//   ....[43]....
        /*0534*/ 	.word	0x000036c0


	//   ....[44]....
        /*0538*/ 	.word	0x000036d0


	//   ....[45]....
        /*053c*/ 	.word	0x000036f0


	//   ....[46]....
        /*0540*/ 	.word	0x00003730


	//   ....[47]....
        /*0544*/ 	.word	0x00003760


	//   ....[48]....
        /*0548*/ 	.word	0x000037a0


	//   ....[49]....
        /*054c*/ 	.word	0x000037c0


	//   ....[50]....
        /*0550*/ 	.word	0x000037e0


	//   ....[51]....
        /*0554*/ 	.word	0x00003920


	//   ....[52]....
        /*0558*/ 	.word	0x00003940


	//   ....[53]....
        /*055c*/ 	.word	0x00003950


	//   ....[54]....
        /*0560*/ 	.word	0x00003970


	//   ....[55]....
        /*0564*/ 	.word	0x000039b0


	//   ....[56]....
        /*0568*/ 	.word	0x000039e0


	//   ....[57]....
        /*056c*/ 	.word	0x00003a20


	//   ....[58]....
        /*0570*/ 	.word	0x00003a40


	//   ....[59]....
        /*0574*/ 	.word	0x00003a60


	//   ....[60]....
        /*0578*/ 	.word	0x00003ba0


	//   ....[61]....
        /*057c*/ 	.word	0x00003bd0


	//   ....[62]....
        /*0580*/ 	.word	0x00003be0


	//   ....[63]....
        /*0584*/ 	.word	0x00003c00


	//   ....[64]....
        /*0588*/ 	.word	0x00003c40


	//   ....[65]....
        /*058c*/ 	.word	0x00003c70


	//   ....[66]....
        /*0590*/ 	.word	0x00003cb0


	//   ....[67]....
        /*0594*/ 	.word	0x00003cd0


	//   ....[68]....
        /*0598*/ 	.word	0x00003cf0


	//   ....[69]....
        /*059c*/ 	.word	0x00003e40


	//   ....[70]....
        /*05a0*/ 	.word	0x00003e60


	//   ....[71]....
        /*05a4*/ 	.word	0x00003e70


	//   ....[72]....
        /*05a8*/ 	.word	0x00003e90


	//   ....[73]....
        /*05ac*/ 	.word	0x00003ed0


	//   ....[74]....
        /*05b0*/ 	.word	0x00003f00


	//   ....[75]....
        /*05b4*/ 	.word	0x00003f40


	//   ....[76]....
        /*05b8*/ 	.word	0x00003f60


	//   ....[77]....
        /*05bc*/ 	.word	0x00003f80


	//   ....[78]....
        /*05c0*/ 	.word	0x000040c0


	//   ....[79]....
        /*05c4*/ 	.word	0x000040f0


	//   ....[80]....
        /*05c8*/ 	.word	0x00004100


	//   ....[81]....
        /*05cc*/ 	.word	0x00004120


	//   ....[82]....
        /*05d0*/ 	.word	0x00004160


	//   ....[83]....
        /*05d4*/ 	.word	0x00004190


	//   ....[84]....
        /*05d8*/ 	.word	0x000041d0


	//   ....[85]....
        /*05dc*/ 	.word	0x000041f0


	//   ....[86]....
        /*05e0*/ 	.word	0x00004210


	//   ....[87]....
        /*05e4*/ 	.word	0x00004360


	//   ....[88]....
        /*05e8*/ 	.word	0x000043a0


	//   ....[89]....
        /*05ec*/ 	.word	0x000043b0


	//   ....[90]....
        /*05f0*/ 	.word	0x000043d0


	//   ....[91]....
        /*05f4*/ 	.word	0x00004410


	//   ....[92]....
        /*05f8*/ 	.word	0x00004440


	//   ....[93]....
        /*05fc*/ 	.word	0x00004480


	//   ....[94]....
        /*0600*/ 	.word	0x000044a0


	//   ....[95]....
        /*0604*/ 	.word	0x000044c0


	//   ....[96]....
        /*0608*/ 	.word	0x000045e0


	//   ....[97]....
        /*060c*/ 	.word	0x00004610


	//   ....[98]....
        /*0610*/ 	.word	0x00004620


	//   ....[99]....
        /*0614*/ 	.word	0x00004640


	//   ....[100]....
        /*0618*/ 	.word	0x00004680


	//   ....[101]....
        /*061c*/ 	.word	0x000046b0


	//   ....[102]....
        /*0620*/ 	.word	0x000046f0


	//   ....[103]....
        /*0624*/ 	.word	0x00004710


	//   ....[104]....
        /*0628*/ 	.word	0x00004730


	//   ....[105]....
        /*062c*/ 	.word	0x00004890


	//   ....[106]....
        /*0630*/ 	.word	0x000048a0


	//   ....[107]....
        /*0634*/ 	.word	0x000048c0


	//   ....[108]....
        /*0638*/ 	.word	0x00004900


	//   ....[109]....
        /*063c*/ 	.word	0x00004930


	//   ....[110]....
        /*0640*/ 	.word	0x00004970


	//   ....[111]....
        /*0644*/ 	.word	0x00004990


	//   ....[112]....
        /*0648*/ 	.word	0x000049b0


	//   ....[113]....
        /*064c*/ 	.word	0x00004a20


	//   ....[114]....
        /*0650*/ 	.word	0x00004b00


	//   ....[115]....
        /*0654*/ 	.word	0x00004b60


	//   ....[116]....
        /*0658*/ 	.word	0x00004b70


	//   ....[117]....
        /*065c*/ 	.word	0x00004b90


	//   ....[118]....
        /*0660*/ 	.word	0x00004bd0


	//   ....[119]....
        /*0664*/ 	.word	0x00004c00


	//   ....[120]....
        /*0668*/ 	.word	0x00004c40


	//   ....[121]....
        /*066c*/ 	.word	0x00004c60


	//   ....[122]....
        /*0670*/ 	.word	0x00004c80


	//   ....[123]....
        /*0674*/ 	.word	0x00004da0


	//   ....[124]....
        /*0678*/ 	.word	0x00004de0


	//   ....[125]....
        /*067c*/ 	.word	0x00004df0


	//   ....[126]....
        /*0680*/ 	.word	0x00004e10


	//   ....[127]....
        /*0684*/ 	.word	0x00004e50


	//   ....[128]....
        /*0688*/ 	.word	0x00004e80


	//   ....[129]....
        /*068c*/ 	.word	0x00004ec0


	//   ....[130]....
        /*0690*/ 	.word	0x00004ee0


	//   ....[131]....
        /*0694*/ 	.word	0x00004f00


	//   ....[132]....
        /*0698*/ 	.word	0x00005020


	//   ....[133]....
        /*069c*/ 	.word	0x00005080


	//   ....[134]....
        /*06a0*/ 	.word	0x00005090


	//   ....[135]....
        /*06a4*/ 	.word	0x000050b0


	//   ....[136]....
        /*06a8*/ 	.word	0x000050f0


	//   ....[137]....
        /*06ac*/ 	.word	0x00005120


	//   ....[138]....
        /*06b0*/ 	.word	0x00005160


	//   ....[139]....
        /*06b4*/ 	.word	0x00005180


	//   ....[140]....
        /*06b8*/ 	.word	0x000051a0


	//   ....[141]....
        /*06bc*/ 	.word	0x000052c0


	//   ....[142]....
        /*06c0*/ 	.word	0x00005300


	//   ....[143]....
        /*06c4*/ 	.word	0x00005310


	//   ....[144]....
        /*06c8*/ 	.word	0x00005330


	//   ....[145]....
        /*06cc*/ 	.word	0x00005370


	//   ....[146]....
        /*06d0*/ 	.word	0x000053a0


	//   ....[147]....
        /*06d4*/ 	.word	0x000053e0


	//   ....[148]....
        /*06d8*/ 	.word	0x00005400


	//   ....[149]....
        /*06dc*/ 	.word	0x00005420


	//   ....[150]....
        /*06e0*/ 	.word	0x00005540


	//   ....[151]....
        /*06e4*/ 	.word	0x00005560


	//   ....[152]....
        /*06e8*/ 	.word	0x00005570


	//   ....[153]....
        /*06ec*/ 	.word	0x00005590


	//   ....[154]....
        /*06f0*/ 	.word	0x000055d0


	//   ....[155]....
        /*06f4*/ 	.word	0x00005600


	//   ....[156]....
        /*06f8*/ 	.word	0x00005640


	//   ....[157]....
        /*06fc*/ 	.word	0x00005660


	//   ....[158]....
        /*0700*/ 	.word	0x00005680


	//   ....[159]....
        /*0704*/ 	.word	0x00005800


	//   ....[160]....
        /*0708*/ 	.word	0x00005d20


	//   ....[161]....
        /*070c*/ 	.word	0x00006170


	//   ....[162]....
        /*0710*/ 	.word	0x000062a0


	//   ....[163]....
        /*0714*/ 	.word	0x000063d0


	//   ....[164]....
        /*0718*/ 	.word	0x00006500


	//   ....[165]....
        /*071c*/ 	.word	0x00006630


	//   ....[166]....
        /*0720*/ 	.word	0x00006760


	//   ....[167]....
        /*0724*/ 	.word	0x00006890


	//   ....[168]....
        /*0728*/ 	.word	0x000069c0


	//   ....[169]....
        /*072c*/ 	.word	0x00006af0


	//   ....[170]....
        /*0730*/ 	.word	0x00006c20


	//   ....[171]....
        /*0734*/ 	.word	0x00006d50


	//   ....[172]....
        /*0738*/ 	.word	0x00006e70


	//   ....[173]....
        /*073c*/ 	.word	0x00006f80


	//   ....[174]....
        /*0740*/ 	.word	0x00007090


	//   ....[175]....
        /*0744*/ 	.word	0x000071a0


	//   ....[176]....
        /*0748*/ 	.word	0x000072b0


	//   ....[177]....
        /*074c*/ 	.word	0x000073c0


	//   ....[178]....
        /*0750*/ 	.word	0x000075e0


	//   ....[179]....
        /*0754*/ 	.word	0x000076b0


	//   ....[180]....
        /*0758*/ 	.word	0x00007780


	//   ....[181]....
        /*075c*/ 	.word	0x00007850


	//   ....[182]....
        /*0760*/ 	.word	0x00007920


	//   ....[183]....
        /*0764*/ 	.word	0x000079f0


	//   ....[184]....
        /*0768*/ 	.word	0x00007ac0


	//   ....[185]....
        /*076c*/ 	.word	0x00007b90


	//   ....[186]....
        /*0770*/ 	.word	0x00007c50


	//   ....[187]....
        /*0774*/ 	.word	0x00007d20


	//   ....[188]....
        /*0778*/ 	.word	0x00007df0


	//   ....[189]....
        /*077c*/ 	.word	0x00007ec0


	//   ....[190]....
        /*0780*/ 	.word	0x00007fa0


	//   ....[191]....
        /*0784*/ 	.word	0x00008070


	//   ....[192]....
        /*0788*/ 	.word	0x00008140


	//   ....[193]....
        /*078c*/ 	.word	0x00008200


	//   ....[194]....
        /*0790*/ 	.word	0x000082c0


	//   ....[195]....
        /*0794*/ 	.word	0x000090d0


	//   ....[196]....
        /*0798*/ 	.word	0x00009170


	//   ....[197]....
        /*079c*/ 	.word	0x00009210


	//   ....[198]....
        /*07a0*/ 	.word	0x000092b0


	//   ....[199]....
        /*07a4*/ 	.word	0x00009350


	//   ....[200]....
        /*07a8*/ 	.word	0x000093f0


	//   ....[201]....
        /*07ac*/ 	.word	0x00009490


	//   ....[202]....
        /*07b0*/ 	.word	0x00009540


	//   ....[203]....
        /*07b4*/ 	.word	0x000095f0


	//   ....[204]....
        /*07b8*/ 	.word	0x000096a0


	//   ....[205]....
        /*07bc*/ 	.word	0x00009750


	//   ....[206]....
        /*07c0*/ 	.word	0x00009800


	//   ....[207]....
        /*07c4*/ 	.word	0x000098b0


	//   ....[208]....
        /*07c8*/ 	.word	0x00009960


	//   ....[209]....
        /*07cc*/ 	.word	0x00009a10


	//   ....[210]....
        /*07d0*/ 	.word	0x00009ab0


	//   ....[211]....
        /*07d4*/ 	.word	0x00009b50


	//   ....[212]....
        /*07d8*/ 	.word	0x00009c80


	//   ....[213]....
        /*07dc*/ 	.word	0x00009d00


	//   ....[214]....
        /*07e0*/ 	.word	0x00009d80


	//   ....[215]....
        /*07e4*/ 	.word	0x00009e00


	//   ....[216]....
        /*07e8*/ 	.word	0x00009e80


	//   ....[217]....
        /*07ec*/ 	.word	0x00009f00


	//   ....[218]....
        /*07f0*/ 	.word	0x00009f80


	//   ....[219]....
        /*07f4*/ 	.word	0x0000a000


	//   ....[220]....
        /*07f8*/ 	.word	0x0000a080


	//   ....[221]....
        /*07fc*/ 	.word	0x0000a100


	//   ....[222]....
        /*0800*/ 	.word	0x0000a180


	//   ....[223]....
        /*0804*/ 	.word	0x0000a200


	//   ....[224]....
        /*0808*/ 	.word	0x0000a280


	//   ....[225]....
        /*080c*/ 	.word	0x0000a300


	//   ....[226]....
        /*0810*/ 	.word	0x0000a380


	//   ....[227]....
        /*0814*/ 	.word	0x0000a410


	//   ....[228]....
        /*0818*/ 	.word	0x0000a490


	//   ....[229]....
        /*081c*/ 	.word	0x0000a500


	//   ....[230]....
        /*0820*/ 	.word	0x0000a570


	//   ....[231]....
        /*0824*/ 	.word	0x0000a5e0


	//   ....[232]....
        /*0828*/ 	.word	0x0000a650


	//   ....[233]....
        /*082c*/ 	.word	0x0000a6c0


	//----- nvinfo : EIATTR_EXIT_INSTR_OFFSETS
	.align		4
.L_111:
        /*0830*/ 	.byte	0x04, 0x1c
        /*0832*/ 	.short	(.L_113 - .L_112)


	//   ....[0]....
.L_112:
        /*0834*/ 	.word	0x00002470


	//   ....[1]....
        /*0838*/ 	.word	0x00002490


	//   ....[2]....
        /*083c*/ 	.word	0x000025b0


	//   ....[3]....
        /*0840*/ 	.word	0x00009b60


	//   ....[4]....
        /*0844*/ 	.word	0x0000a4a0


	//----- nvinfo : EIATTR_MAX_THREADS
	.align		4
.L_113:
        /*0848*/ 	.byte	0x04, 0x05
        /*084a*/ 	.short	(.L_115 - .L_114)
.L_114:
        /*084c*/ 	.word	0x00000180
        /*0850*/ 	.word	0x00000001
        /*0854*/ 	.word	0x00000001


	//----- nvinfo : EIATTR_CRS_STACK_SIZE
	.align		4
.L_115:
        /*0858*/ 	.byte	0x04, 0x1e
        /*085a*/ 	.short	(.L_117 - .L_116)
.L_116:
        /*085c*/ 	.word	0x00000000


	//----- nvinfo : EIATTR_CBANK_PARAM_SIZE
	.align		4
.L_117:
        /*0860*/ 	.byte	0x03, 0x19
        /*0862*/ 	.short	0x004d


	//----- nvinfo : EIATTR_PARAM_CBANK
	.align		4
        /*0864*/ 	.byte	0x04, 0x0a
        /*0866*/ 	.short	(.L_119 - .L_118)
	.align		4
.L_118:
        /*0868*/ 	.word	index@(.nv.constant0._ZN3cub17CUB_300001_SM_9006detail10radix_sort29DeviceRadixSortOnesweepKernelINS1_5radix10policy_hubIiiyE10Policy1000ELNS0_9SortOrderE0EiiyiiNS1_21identity_decomposer_tEEEvPT5_SB_PT3_PKSC_PT1_PKSG_PT2_PKSK_T4_iiT6_)
        /*086c*/ 	.short	0x0210
        /*086e*/ 	.short	0x004d


	//----- nvinfo : EIATTR_SW_WAR
	.align		4
.L_119:
        /*0870*/ 	.byte	0x04, 0x36
        /*0872*/ 	.short	(.L_121 - .L_120)
.L_120:
        /*0874*/ 	.word	0x00000008
.L_121:


//--------------------- .nv.info._ZN3cub17CUB_300001_SM_9006detail10radix_sort33DeviceRadixSortExclusiveSumKernelINS1_5radix10policy_hubIiiyE10Policy1000EyEEvPT0_ --------------------------
	.section	.nv.info._ZN3cub17CUB_300001_SM_9006detail10radix_sort33DeviceRadixSortExclusiveSumKernelINS1_5radix10policy_hubIiiyE10Policy1000EyEEvPT0_,"",@"SHT_CUDA_INFO"
	.sectionflags	@""
	.align	4


	//----- nvinfo : EIATTR_CUDA_API_VERSION
	.align		4
        /*0000*/ 	.byte	0x04, 0x37
        /*0002*/ 	.short	(.L_123 - .L_122)
.L_122:
        /*0004*/ 	.word	0x00000082


	//----- nvinfo : EIATTR_KPARAM_INFO
	.align		4
.L_123:
        /*0008*/ 	.byte	0x04, 0x17
        /*000a*/ 	.short	(.L_125 - .L_124)
.L_124:
        /*000c*/ 	.word	0x00000000
        /*0010*/ 	.short	0x0000
        /*0012*/ 	.short	0x0000
        /*0014*/ 	.byte	0x00, 0xf0, 0x21, 0x00


	//----- nvinfo : EIATTR_SPARSE_MMA_MASK
	.align		4
.L_125:
        /*0018*/ 	.byte	0x03, 0x50
        /*001a*/ 	.short	0x0000


	//----- nvinfo : EIATTR_MAXREG_COUNT
	.align		4
        /*001c*/ 	.byte	0x03, 0x1b
        /*001e*/ 	.short	0x00ff


	//----- nvinfo : EIATTR_NUM_BARRIERS
	.align		4
        /*0020*/ 	.byte	0x02, 0x4c
        /*0022*/ 	.byte	0x01
	.zero		1


	//----- nvinfo : EIATTR_MERCURY_ISA_VERSION
	.align		4
        /*0024*/ 	.byte	0x03, 0x5f
        /*0026*/ 	.short	0x0101


	//----- nvinfo : EIATTR_COOP_GROUP_MASK_REGIDS
	.align		4
        /*0028*/ 	.byte	0x04, 0x29
        /*002a*/ 	.short	(.L_127 - .L_126)


	//   ....[0]....
.L_126:
        /*002c*/ 	.word	0xffffffff


	//   ....[1]....
        /*0030*/ 	.word	0xffffffff


	//   ....[2]....
        /*0034*/ 	.word	0xffffffff


	//   ....[3]....
        /*0038*/ 	.word	0xffffffff


	//   ....[4]....
        /*003c*/ 	.word	0xffffffff


	//   ....[5]....
        /*0040*/ 	.word	0xffffffff


	//   ....[6]....
        /*0044*/ 	.word	0xffffffff


	//   ....[7]....
        /*0048*/ 	.word	0xffffffff


	//   ....[8]....
        /*004c*/ 	.word	0xffffffff


	//   ....[9]....
        /*0050*/ 	.word	0xffffffff


	//   ....[10]....
        /*0054*/ 	.word	0x05000015


	//   ....[11]....
        /*0058*/ 	.word	0x05000015


	//   ....[12]....
        /*005c*/ 	.word	0x05000015


	//   ....[13]....
        /*0060*/ 	.word	0x05000015


	//   ....[14]....
        /*0064*/ 	.word	0x05000015


	//   ....[15]....
        /*0068*/ 	.word	0x05000015


	//   ....[16]....
        /*006c*/ 	.word	0x05000015


	//   ....[17]....
        /*0070*/ 	.word	0x05000015


	//   ....[18]....
        /*0074*/ 	.word	0x05000015


	//   ....[19]....
        /*0078*/ 	.word	0x05000015


	//----- nvinfo : EIATTR_COOP_GROUP_INSTR_OFFSETS
	.align		4
.L_127:
        /*007c*/ 	.byte	0x04, 0x28
        /*007e*/ 	.short	(.L_129 - .L_128)


	//   ....[0]....
.L_128:
        /*0080*/ 	.word	0x00000250


	//   ....[1]....
        /*0084*/ 	.word	0x00000260


	//   ....[2]....
        /*0088*/ 	.word	0x000002a0


	//   ....[3]....
        /*008c*/ 	.word	0x000002c0


	//   ....[4]....
        /*0090*/ 	.word	0x00000310


	//   ....[5]....
        /*0094*/ 	.word	0x00000320


	//   ....[6]....
        /*0098*/ 	.word	0x00000360


	//   ....[7]....
        /*009c*/ 	.word	0x00000380


	//   ....[8]....
        /*00a0*/ 	.word	0x000003d0


	//   ....[9]....
        /*00a4*/ 	.word	0x000003e0


	//   ....[10]....
        /*00a8*/ 	.word	0x00000660


	//   ....[11]....
        /*00ac*/ 	.word	0x000006b0


	//   ....[12]....
        /*00b0*/ 	.word	0x00000740


	//   ....[13]....
        /*00b4*/ 	.word	0x00000790


	//   ....[14]....
        /*00b8*/ 	.word	0x00000820


	//   ....[15]....
        /*00bc*/ 	.word	0x00000870


	//   ....[16]....
        /*00c0*/ 	.word	0x00000900


	//   ....[17]....
        /*00c4*/ 	.word	0x00000950


	//   ....[18]....
        /*00c8*/ 	.word	0x000009e0


	//   ....[19]....
        /*00cc*/ 	.word	0x00000a30


	//----- nvinfo : EIATTR_EXIT_INSTR_OFFSETS
	.align		4
.L_129:
        /*00d0*/ 	.byte	0x04, 0x1c
        /*00d2*/ 	.short	(.L_131 - .L_130)


	//   ....[0]....
.L_130:
        /*00d4*/ 	.word	0x000005d0


	//   ....[1]....
        /*00d8*/ 	.word	0x00000600


	//----- nvinfo : EIATTR_CRS_STACK_SIZE
	.align		4
.L_131:
        /*00dc*/ 	.byte	0x04, 0x1e
        /*00de*/ 	.short	(.L_133 - .L_132)
.L_132:
        /*00e0*/ 	.word	0x00000000


	//----- nvinfo : EIATTR_CBANK_PARAM_SIZE
	.align		4
.L_133:
        /*00e4*/ 	.byte	0x03, 0x19
        /*00e6*/ 	.short	0x0008


	//----- nvinfo : EIATTR_PARAM_CBANK
	.align		4
        /*00e8*/ 	.byte	0x04, 0x0a
        /*00ea*/ 	.short	(.L_135 - .L_134)
	.align		4
.L_134:
        /*00ec*/ 	.word	index@(.nv.constant0._ZN3cub17CUB_300001_SM_9006detail10radix_sort33DeviceRadixSortExclusiveSumKernelINS1_5radix10policy_hubIiiyE10Policy1000EyEEvPT0_)
        /*00f0*/ 	.short	0x0210
        /*00f2*/ 	.short	0x0008


	//----- nvinfo : EIATTR_SW_WAR
	.align		4
.L_135:
        /*00f4*/ 	.byte	0x04, 0x36
        /*00f6*/ 	.short	(.L_137 - .L_136)
.L_136:
        /*00f8*/ 	.word	0x00000008
.L_137:


//--------------------- .nv.info._ZN3cub17CUB_300001_SM_9006detail10radix_sort30DeviceRadixSortHistogramKernelINS1_5radix10policy_hubIiiyE10Policy1000ELNS0_9SortOrderE0EiyNS1_21identity_decomposer_tEEEvPT2_PKT1_SA_iiT3_ --------------------------
	.section	.nv.info._ZN3cub17CUB_300001_SM_9006detail10radix_sort30DeviceRadixSortHistogramKernelINS1_5radix10policy_hubIiiyE10Policy1000ELNS0_9SortOrderE0EiyNS1_21identity_decomposer_tEEEvPT2_PKT1_SA_iiT3_,"",@"SHT_CUDA_INFO"
	.sectionflags	@""
	.align	4


	//----- nvinfo : EIATTR_CUDA_API_VERSION
	.align		4
        /*0000*/ 	.byte	0x04, 0x37
        /*0002*/ 	.short	(.L_139 - .L_138)
.L_138:
        /*0004*/ 	.word	0x00000082


	//----- nvinfo : EIATTR_KPARAM_INFO
	.align		4
.L_139:
        /*0008*/ 	.byte	0x04, 0x17
        /*000a*/ 	.short	(.L_141 - .L_140)
.L_140:
        /*000c*/ 	.word	0x00000000
        /*0010*/ 	.short	0x0005
        /*0012*/ 	.short	0x0020
        /*0014*/ 	.byte	0x00, 0xf0, 0x05, 0x00


	//----- nvinfo : EIATTR_KPARAM_INFO
	.align		4
.L_141:
        /*0018*/ 	.byte	0x04, 0x17
        /*001a*/ 	.short	(.L_143 - .L_142)
.L_142:
        /*001c*/ 	.word	0x00000000
        /*0020*/ 	.short	0x0004
        /*0022*/ 	.short	0x001c
        /*0024*/ 	.byte	0x00, 0xf0, 0x11, 0x00


	//----- nvinfo : EIATTR_KPARAM_INFO
	.align		4
.L_143:
        /*0028*/ 	.byte	0x04, 0x17
        /*002a*/ 	.short	(.L_145 - .L_144)
.L_144:
        /*002c*/ 	.word	0x00000000
        /*0030*/ 	.short	0x0003
        /*0032*/ 	.short	0x0018
        /*0034*/ 	.byte	0x00, 0xf0, 0x11, 0x00


	//----- nvinfo : EIATTR_KPARAM_INFO
	.align		4
.L_145:
        /*0038*/ 	.byte	0x04, 0x17
        /*003a*/ 	.short	(.L_147 - .L_146)
.L_146:
        /*003c*/ 	.word	0x00000000
        /*0040*/ 	.short	0x0002
        /*0042*/ 	.short	0x0010
        /*0044*/ 	.byte	0x00, 0xf0, 0x21, 0x00


	//----- nvinfo : EIATTR_KPARAM_INFO
	.align		4
.L_147:
        /*0048*/ 	.byte	0x04, 0x17
        /*004a*/ 	.short	(.L_149 - .L_148)
.L_148:
        /*004c*/ 	.word	0x00000000
        /*0050*/ 	.short	0x0001
        /*0052*/ 	.short	0x0008
        /*0054*/ 	.byte	0x00, 0xf0, 0x21, 0x00


	//----- nvinfo : EIATTR_KPARAM_INFO
	.align		4
.L_149:
        /*0058*/ 	.byte	0x04, 0x17
        /*005a*/ 	.short	(.L_151 - .L_150)
.L_150:
        /*005c*/ 	.word	0x00000000
        /*0060*/ 	.short	0x0000
        /*0062*/ 	.short	0x0000
        /*0064*/ 	.byte	0x00, 0xf0, 0x21, 0x00


	//----- nvinfo : EIATTR_SPARSE_MMA_MASK
	.align		4
.L_151:
        /*0068*/ 	.byte	0x03, 0x50
        /*006a*/ 	.short	0x0000


	//----- nvinfo : EIATTR_MAXREG_COUNT
	.align		4
        /*006c*/ 	.byte	0x03, 0x1b
        /*006e*/ 	.short	0x00ff


	//----- nvinfo : EIATTR_NUM_BARRIERS
	.align		4
        /*0070*/ 	.byte	0x02, 0x4c
        /*0072*/ 	.byte	0x01
	.zero		1


	//----- nvinfo : EIATTR_MERCURY_ISA_VERSION
	.align		4
        /*0074*/ 	.byte	0x03, 0x5f
        /*0076*/ 	.short	0x0101


	//----- nvinfo : EIATTR_EXIT_INSTR_OFFSETS
	.align		4
        /*0078*/ 	.byte	0x04, 0x1c
        /*007a*/ 	.short	(.L_153 - .L_152)


	//   ....[0]....
.L_152:
        /*007c*/ 	.word	0x000000d0


	//   ....[1]....
        /*0080*/ 	.word	0x000024f0


	//----- nvinfo : EIATTR_MAX_THREADS
	.align		4
.L_153:
        /*0084*/ 	.byte	0x04, 0x05
        /*0086*/ 	.short	(.L_155 - .L_154)
.L_154:
        /*0088*/ 	.word	0x00000080
        /*008c*/ 	.word	0x00000001
        /*0090*/ 	.word	0x00000001


	//----- nvinfo : EIATTR_CRS_STACK_SIZE
	.align		4
.L_155:
        /*0094*/ 	.byte	0x04, 0x1e
        /*0096*/ 	.short	(.L_157 - .L_156)
.L_156:
        /*0098*/ 	.word	0x00000000


	//----- nvinfo : EIATTR_CBANK_PARAM_SIZE
	.align		4
.L_157:
        /*009c*/ 	.byte	0x03, 0x19
        /*009e*/ 	.short	0x0021


	//----- nvinfo : EIATTR_PARAM_CBANK
	.align		4
        /*00a0*/ 	.byte	0x04, 0x0a
        /*00a2*/ 	.short	(.L_159 - .L_158)
	.align		4
.L_158:
        /*00a4*/ 	.word	index@(.nv.constant0._ZN3cub17CUB_300001_SM_9006detail10radix_sort30DeviceRadixSortHistogramKernelINS1_5radix10policy_hubIiiyE10Policy1000ELNS0_9SortOrderE0EiyNS1_21identity_decomposer_tEEEvPT2_PKT1_SA_iiT3_)
        /*00a8*/ 	.short	0x0210
        /*00aa*/ 	.short	0x0021


	//----- nvinfo : EIATTR_SW_WAR
	.align		4
.L_159:
        /*00ac*/ 	.byte	0x04, 0x36
        /*00ae*/ 	.short	(.L_161 - .L_160)
.L_160:
        /*00b0*/ 	.word	0x00000008
.L_161:


//--------------------- .nv.info._ZN3cub17CUB_300001_SM_9006detail10radix_sort31DeviceRadixSortSingleTileKernelINS1_5radix10policy_hubIiiyE10Policy1000ELNS0_9SortOrderE0EiiyNS1_21identity_decomposer_tEEEvPKT1_PSA_PKT2_PSE_T3_iiT4_ --------------------------
	.section	.nv.info._ZN3cub17CUB_300001_SM_9006detail10radix_sort31DeviceRadixSortSingleTileKernelINS1_5radix10policy_hubIiiyE10Policy1000ELNS0_9SortOrderE0EiiyNS1_21identity_decomposer_tEEEvPKT1_PSA_PKT2_PSE_T3_iiT4_,"",@"SHT_CUDA_INFO"
	.sectionflags	@""
	.align	4


	//----- nvinfo : EIATTR_CUDA_API_VERSION
	.align		4
        /*0000*/ 	.byte	0x04, 0x37
        /*0002*/ 	.short	(.L_163 - .L_162)
.L_162:
        /*0004*/ 	.word	0x00000082


	//----- nvinfo : EIATTR_KPARAM_INFO
	.align		4
.L_163:
        /*0008*/ 	.byte	0x04, 0x17
        /*000a*/ 	.short	(.L_165 - .L_164)
.L_164:
        /*000c*/ 	.word	0x00000000
        /*0010*/ 	.short	0x0007
        /*0012*/ 	.short	0x0030
        /*0014*/ 	.byte	0x00, 0xf0, 0x05, 0x00


	//----- nvinfo : EIATTR_KPARAM_INFO
	.align		4
.L_165:
        /*0018*/ 	.byte	0x04, 0x17
        /*001a*/ 	.short	(.L_167 - .L_166)
.L_166:
        /*001c*/ 	.word	0x00000000
        /*0020*/ 	.short	0x0006
        /*0022*/ 	.short	0x002c
        /*0024*/ 	.byte	0x00, 0xf0, 0x11, 0x00


	//----- nvinfo : EIATTR_KPARAM_INFO
	.align		4
.L_167:
        /*0028*/ 	.byte	0x04, 0x17
        /*002a*/ 	.short	(.L_169 - .L_168)
.L_168:
        /*002c*/ 	.word	0x00000000
        /*0030*/ 	.short	0x0005
        /*0032*/ 	.short	0x0028
        /*0034*/ 	.byte	0x00, 0xf0, 0x11, 0x00


	//----- nvinfo : EIATTR_KPARAM_INFO
	.align		4
.L_169:
        /*0038*/ 	.byte	0x04, 0x17
        /*003a*/ 	.short	(.L_171 - .L_170)
.L_170:
        /*003c*/ 	.word	0x00000000
        /*0040*/ 	.short	0x0004
        /*0042*/ 	.short	0x0020
        /*0044*/ 	.byte	0x00, 0xf0, 0x21, 0x00


	//----- nvinfo : EIATTR_KPARAM_INFO
	.align		4
.L_171:
        /*0048*/ 	.byte	0x04, 0x17
        /*004a*/ 	.short	(.L_173 - .L_172)
.L_172:
        /*004c*/ 	.word	0x00000000
        /*0050*/ 	.short	0x0003
        /*0052*/ 	.short	0x0018
        /*0054*/ 	.byte	0x00, 0xf0, 0x21, 0x00


	//----- nvinfo : EIATTR_KPARAM_INFO
	.align		4
.L_173:
        /*0058*/ 	.byte	0x04, 0x17
        /*005a*/ 	.short	(.L_175 - .L_174)
.L_174:
        /*005c*/ 	.word	0x00000000
        /*0060*/ 	.short	0x0002
        /*0062*/ 	.short	0x0010
        /*0064*/ 	.byte	0x00, 0xf0, 0x21, 0x00


	//----- nvinfo : EIATTR_KPARAM_INFO
	.align		4
.L_175:
        /*0068*/ 	.byte	0x04, 0x17
        /*006a*/ 	.short	(.L_177 - .L_176)
.L_176:
        /*006c*/ 	.word	0x00000000
        /*0070*/ 	.short	0x0001
        /*0072*/ 	.short	0x0008
        /*0074*/ 	.byte	0x00, 0xf0, 0x21, 0x00


	//----- nvinfo : EIATTR_KPARAM_INFO
	.align		4
.L_177:
        /*0078*/ 	.byte	0x04, 0x17
        /*007a*/ 	.short	(.L_179 - .L_178)
.L_178:
        /*007c*/ 	.word	0x00000000
        /*0080*/ 	.short	0x0000
        /*0082*/ 	.short	0x0000
        /*0084*/ 	.byte	0x00, 0xf0, 0x21, 0x00


	//----- nvinfo : EIATTR_SPARSE_MMA_MASK
	.align		4
.L_179:
        /*0088*/ 	.byte	0x03, 0x50
        /*008a*/ 	.short	0x0000


	//----- nvinfo : EIATTR_MAXREG_COUNT
	.align		4
        /*008c*/ 	.byte	0x03, 0x1b
        /*008e*/ 	.short	0x00ff


	//----- nvinfo : EIATTR_NUM_BARRIERS
	.align		4
        /*0090*/ 	.byte	0x02, 0x4c
        /*0092*/ 	.byte	0x01
	.zero		1


	//----- nvinfo : EIATTR_MERCURY_ISA_VERSION
	.align		4
        /*0094*/ 	.byte	0x03, 0x5f
        /*0096*/ 	.short	0x0101


	//----- nvinfo : EIATTR_UNUSED_LOAD_BYTE_OFFSET
	.align		4
        /*0098*/ 	.byte	0x04, 0x44
        /*009a*/ 	.short	(.L_181 - .L_180)


	//   ....[0]....
.L_180:
        /*009c*/ 	.word	0x00001fc0
        /*00a0*/ 	.word	0x0000fff0


	//   ....[1]....
        /*00a4*/ 	.word	0x00001fd0
        /*00a8*/ 	.word	0x0000f0ff


	//   ....[2]....
        /*00ac*/ 	.word	0x00004480
        /*00b0*/ 	.word	0x0000f0ff


	//   ....[3]....
        /*00b4*/ 	.word	0x000044b0
        /*00b8*/ 	.word	0x0000fff0


	//----- nvinfo : EIATTR_COOP_GROUP_MASK_REGIDS
	.align		4
.L_181:
        /*00bc*/ 	.byte	0x04, 0x29
        /*00be*/ 	.short	(.L_183 - .L_182)


	//   ....[0]....
.L_182:
        /*00c0*/ 	.word	0xffffffff


	//   ....[1]....
        /*00c4*/ 	.word	0xffffffff


	//   ....[2]....
        /*00c8*/ 	.word	0xffffffff


	//   ....[3]....
        /*00cc*/ 	.word	0xffffffff


	//   ....[4]....
        /*00d0*/ 	.word	0xffffffff


	//   ....[5]....
        /*00d4*/ 	.word	0xffffffff


	//   ....[6]....
        /*00d8*/ 	.word	0xffffffff


	//   ....[7]....
        /*00dc*/ 	.word	0xffffffff


	//   ....[8]....
        /*00e0*/ 	.word	0xffffffff


	//   ....[9]....
        /*00e4*/ 	.word	0xffffffff


	//----- nvinfo : EIATTR_COOP_GROUP_INSTR_OFFSETS
	.align		4
.L_183:
        /*00e8*/ 	.byte	0x04, 0x28
        /*00ea*/ 	.short	(.L_185 - .L_184)


	//   ....[0]....
.L_184:
        /*00ec*/ 	.word	0x00001ec0


	//   ....[1]....
        /*00f0*/ 	.word	0x00001ee0


	//   ....[2]....
        /*00f4*/ 	.word	0x00001f00


	//   ....[3]....
        /*00f8*/ 	.word	0x00001f30


	//   ....[4]....
        /*00fc*/ 	.word	0x00001f60


	//   ....[5]....
        /*0100*/ 	.word	0x000043b0


	//   ....[6]....
        /*0104*/ 	.word	0x000043d0


	//   ....[7]....
        /*0108*/ 	.word	0x000043f0


	//   ....[8]....
        /*010c*/ 	.word	0x00004410


	//   ....[9]....
        /*0110*/ 	.word	0x00004430


	//----- nvinfo : EIATTR_EXIT_INSTR_OFFSETS
	.align		4
.L_185:
        /*0114*/ 	.byte	0x04, 0x1c
        /*0116*/ 	.short	(.L_187 - .L_186)


	//   ....[0]....
.L_186:
        /*0118*/ 	.word	0x00005cf0


	//   ....[1]....
        /*011c*/ 	.word	0x00005d40


	//----- nvinfo : EIATTR_MAX_THREADS
	.align		4
.L_187:
        /*0120*/ 	.byte	0x04, 0x05
        /*0122*/ 	.short	(.L_189 - .L_188)
.L_188:
        /*0124*/ 	.word	0x00000100
        /*0128*/ 	.word	0x00000001
        /*012c*/ 	.word	0x00000001


	//----- nvinfo : EIATTR_CRS_STACK_SIZE
	.align		4
.L_189:
        /*0130*/ 	.byte	0x04, 0x1e
        /*0132*/ 	.short	(.L_191 - .L_190)
.L_190:
        /*0134*/ 	.word	0x00000000


	//----- nvinfo : EIATTR_CBANK_PARAM_SIZE
	.align		4
.L_191:
        /*0138*/ 	.byte	0x03, 0x19
        /*013a*/ 	.short	0x0031


	//----- nvinfo : EIATTR_PARAM_CBANK
	.align		4
        /*013c*/ 	.byte	0x04, 0x0a
        /*013e*/ 	.short	(.L_193 - .L_192)
	.align		4
.L_192:
        /*0140*/ 	.word	index@(.nv.constant0._ZN3cub17CUB_300001_SM_9006detail10radix_sort31DeviceRadixSortSingleTileKernelINS1_5radix10policy_hubIiiyE10Policy1000ELNS0_9SortOrderE0EiiyNS1_21identity_decomposer_tEEEvPKT1_PSA_PKT2_PSE_T3_iiT4_)
        /*0144*/ 	.short	0x0210
        /*0146*/ 	.short	0x0031


	//----- nvinfo : EIATTR_SW_WAR
	.align		4
.L_193:
        /*0148*/ 	.byte	0x04, 0x36
        /*014a*/ 	.short	(.L_195 - .L_194)
.L_194:
        /*014c*/ 	.word	0x00000008
.L_195:


//--------------------- .nv.info._ZN3cub17CUB_300001_SM_9006detail11EmptyKernelIvEEvv --------------------------
	.section	.nv.info._ZN3cub17CUB_300001_SM_9006detail11EmptyKernelIvEEvv,"",@"SHT_CUDA_INFO"
	.sectionflags	@""
	.align	4


	//----- nvinfo : EIATTR_CUDA_API_VERSION
	.align		4
        /*0000*/ 	.byte	0x04, 0x37
        /*0002*/ 	.short	(.L_197 - .L_196)
.L_196:
        /*0004*/ 	.word	0x00000082


	//----- nvinfo : EIATTR_SPARSE_MMA_MASK
	.align		4
.L_197:
        /*0008*/ 	.byte	0x03, 0x50
        /*000a*/ 	.short	0x0000


	//----- nvinfo : EIATTR_MAXREG_COUNT
	.align		4
        /*000c*/ 	.byte	0x03, 0x1b
        /*000e*/ 	.short	0x00ff


	//----- nvinfo : EIATTR_MERCURY_ISA_VERSION
	.align		4
        /*0010*/ 	.byte	0x03, 0x5f
        /*0012*/ 	.short	0x0101


	//----- nvinfo : EIATTR_EXIT_INSTR_OFFSETS
	.align		4
        /*0014*/ 	.byte	0x04, 0x1c
        /*0016*/ 	.short	(.L_199 - .L_198)


	//   ....[0]....
.L_198:
        /*0018*/ 	.word	0x00000010


	//----- nvinfo : EIATTR_SW_WAR
	.align		4
.L_199:
        /*001c*/ 	.byte	0x04, 0x36
        /*001e*/ 	.short	(.L_201 - .L_200)
.L_200:
        /*0020*/ 	.word	0x00000008
.L_201:


//--------------------- .nv.info._Z22preprocessTopkIdKernelPiiPKii --------------------------
	.section	.nv.info._Z22preprocessTopkIdKernelPiiPKii,"",@"SHT_CUDA_INFO"
	.sectionflags	@""
	.align	4


	//----- nvinfo : EIATTR_CUDA_API_VERSION
	.align		4
        /*0000*/ 	.byte	0x04, 0x37
        /*0002*/ 	.short	(.L_203 - .L_202)
.L_202:
        /*0004*/ 	.word	0x00000082


	//----- nvinfo : EIATTR_KPARAM_INFO
	.align		4
.L_203:
        /*0008*/ 	.byte	0x04, 0x17
        /*000a*/ 	.short	(.L_205 - .L_204)
.L_204:
        /*000c*/ 	.word	0x00000000
        /*0010*/ 	.short	0x0003
        /*0012*/ 	.short	0x0018
        /*0014*/ 	.byte	0x00, 0xf0, 0x11, 0x00


	//----- nvinfo : EIATTR_KPARAM_INFO
	.align		4
.L_205:
        /*0018*/ 	.byte	0x04, 0x17
        /*001a*/ 	.short	(.L_207 - .L_206)
.L_206:
        /*001c*/ 	.word	0x00000000
        /*0020*/ 	.short	0x0002
        /*0022*/ 	.short	0x0010
        /*0024*/ 	.byte	0x00, 0xf0, 0x21, 0x00


	//----- nvinfo : EIATTR_KPARAM_INFO
	.align		4
.L_207:
        /*0028*/ 	.byte	0x04, 0x17
        /*002a*/ 	.short	(.L_209 - .L_208)
.L_208:
        /*002c*/ 	.word	0x00000000
        /*0030*/ 	.short	0x0001
        /*0032*/ 	.short	0x0008
        /*0034*/ 	.byte	0x00, 0xf0, 0x11, 0x00


	//----- nvinfo : EIATTR_KPARAM_INFO
	.align		4
.L_209:
        /*0038*/ 	.byte	0x04, 0x17
        /*003a*/ 	.short	(.L_211 - .L_210)
.L_210:
        /*003c*/ 	.word	0x00000000
        /*0040*/ 	.short	0x0000
        /*0042*/ 	.short	0x0000
        /*0044*/ 	.byte	0x00, 0xf0, 0x21, 0x00


	//----- nvinfo : EIATTR_SPARSE_MMA_MASK
	.align		4
.L_211:
        /*0048*/ 	.byte	0x03, 0x50
        /*004a*/ 	.short	0x0000


	//----- nvinfo : EIATTR_MAXREG_COUNT
	.align		4
        /*004c*/ 	.byte	0x03, 0x1b
        /*004e*/ 	.short	0x00ff


	//----- nvinfo : EIATTR_NUM_BARRIERS
	.align		4
        /*0050*/ 	.byte	0x02, 0x4c
        /*0052*/ 	.byte	0x01
	.zero		1


	//----- nvinfo : EIATTR_MERCURY_ISA_VERSION
	.align		4
        /*0054*/ 	.byte	0x03, 0x5f
        /*0056*/ 	.short	0x0101


	//----- nvinfo : EIATTR_COOP_GROUP_MASK_REGIDS
	.align		4
        /*0058*/ 	.byte	0x04, 0x29
        /*005a*/ 	.short	(.L_213 - .L_212)


	//   ....[0]....
.L_212:
        /*005c*/ 	.word	0xffffffff


	//----- nvinfo : EIATTR_COOP_GROUP_INSTR_OFFSETS
	.align		4
.L_213:
        /*0060*/ 	.byte	0x04, 0x28
        /*0062*/ 	.short	(.L_215 - .L_214)


	//   ....[0]....
.L_214:
        /*0064*/ 	.word	0x00000270


	//----- nvinfo : EIATTR_EXIT_INSTR_OFFSETS
	.align		4
.L_215:
        /*0068*/ 	.byte	0x04, 0x1c
        /*006a*/ 	.short	(.L_217 - .L_216)


	//   ....[0]....
.L_216:
        /*006c*/ 	.word	0x000001c0


	//   ....[1]....
        /*0070*/ 	.word	0x00000290


	//----- nvinfo : EIATTR_CRS_STACK_SIZE
	.align		4
.L_217:
        /*0074*/ 	.byte	0x04, 0x1e
        /*0076*/ 	.short	(.L_219 - .L_218)
.L_218:
        /*0078*/ 	.word	0x00000000


	//----- nvinfo : EIATTR_CBANK_PARAM_SIZE
	.align		4
.L_219:
        /*007c*/ 	.byte	0x03, 0x19
        /*007e*/ 	.short	0x001c


	//----- nvinfo : EIATTR_PARAM_CBANK
	.align		4
        /*0080*/ 	.byte	0x04, 0x0a
        /*0082*/ 	.short	(.L_221 - .L_220)
	.align		4
.L_220:
        /*0084*/ 	.word	index@(.nv.constant0._Z22preprocessTopkIdKernelPiiPKii)
        /*0088*/ 	.short	0x0210
        /*008a*/ 	.short	0x001c


	//----- nvinfo : EIATTR_SW_WAR
	.align		4
.L_221:
        /*008c*/ 	.byte	0x04, 0x36
        /*008e*/ 	.short	(.L_223 - .L_222)
.L_222:
        /*0090*/ 	.word	0x00000008
.L_223:


//--------------------- .nv.info._Z35computeExpertFirstTokenOffsetKernelPKiliPl --------------------------
	.section	.nv.info._Z35computeExpertFirstTokenOffsetKernelPKiliPl,"",@"SHT_CUDA_INFO"
	.sectionflags	@""
	.align	4


	//----- nvinfo : EIATTR_CUDA_API_VERSION
	.align		4
        /*0000*/ 	.byte	0x04, 0x37
        /*0002*/ 	.short	(.L_225 - .L_224)
.L_224:
        /*0004*/ 	.word	0x00000082


	//----- nvinfo : EIATTR_KPARAM_INFO
	.align		4
.L_225:
        /*0008*/ 	.byte	0x04, 0x17
        /*000a*/ 	.short	(.L_227 - .L_226)
.L_226:
        /*000c*/ 	.word	0x00000000
        /*0010*/ 	.short	0x0003
        /*0012*/ 	.short	0x0018
        /*0014*/ 	.byte	0x00, 0xf0, 0x21, 0x00


	//----- nvinfo : EIATTR_KPARAM_INFO
	.align		4
.L_227:
        /*0018*/ 	.byte	0x04, 0x17
        /*001a*/ 	.short	(.L_229 - .L_228)
.L_228:
        /*001c*/ 	.word	0x00000000
        /*0020*/ 	.short	0x0002
        /*0022*/ 	.short	0x0010
        /*0024*/ 	.byte	0x00, 0xf0, 0x11, 0x00


	//----- nvinfo : EIATTR_KPARAM_INFO
	.align		4
.L_229:
        /*0028*/ 	.byte	0x04, 0x17
        /*002a*/ 	.short	(.L_231 - .L_230)
.L_230:
        /*002c*/ 	.word	0x00000000
        /*0030*/ 	.short	0x0001
        /*0032*/ 	.short	0x0008
        /*0034*/ 	.byte	0x00, 0xf0, 0x21, 0x00


	//----- nvinfo : EIATTR_KPARAM_INFO
	.align		4
.L_231:
        /*0038*/ 	.byte	0x04, 0x17
        /*003a*/ 	.short	(.L_233 - .L_232)
.L_232:
        /*003c*/ 	.word	0x00000000
        /*0040*/ 	.short	0x0000
        /*0042*/ 	.short	0x0000
        /*0044*/ 	.byte	0x00, 0xf0, 0x21, 0x00


	//----- nvinfo : EIATTR_SPARSE_MMA_MASK
	.align		4
.L_233:
        /*0048*/ 	.byte	0x03, 0x50
        /*004a*/ 	.short	0x0000


	//----- nvinfo : EIATTR_MAXREG_COUNT
	.align		4
        /*004c*/ 	.byte	0x03, 0x1b
        /*004e*/ 	.short	0x00ff


	//----- nvinfo : EIATTR_MERCURY_ISA_VERSION
	.align		4
        /*0050*/ 	.byte	0x03, 0x5f
        /*0052*/ 	.short	0x0101


	//----- nvinfo : EIATTR_EXIT_INSTR_OFFSETS
	.align		4
        /*0054*/ 	.byte	0x04, 0x1c
        /*0056*/ 	.short	(.L_235 - .L_234)


	//   ....[0]....
.L_234:
        /*0058*/ 	.word	0x00000070


	//   ....[1]....
        /*005c*/ 	.word	0x00000350


	//----- nvinfo : EIATTR_CRS_STACK_SIZE
	.align		4
.L_235:
        /*0060*/ 	.byte	0x04, 0x1e
        /*0062*/ 	.short	(.L_237 - .L_236)
.L_236:
        /*0064*/ 	.word	0x00000000


	//----- nvinfo : EIATTR_CBANK_PARAM_SIZE
	.align		4
.L_237:
        /*0068*/ 	.byte	0x03, 0x19
        /*006a*/ 	.short	0x0020


	//----- nvinfo : EIATTR_PARAM_CBANK
	.align		4
        /*006c*/ 	.byte	0x04, 0x0a
        /*006e*/ 	.short	(.L_239 - .L_238)
	.align		4
.L_238:
        /*0070*/ 	.word	index@(.nv.constant0._Z35computeExpertFirstTokenOffsetKernelPKiliPl)
        /*0074*/ 	.short	0x0210
        /*0076*/ 	.short	0x0020


	//----- nvinfo : EIATTR_SW_WAR
	.align		4
.L_239:
        /*0078*/ 	.byte	0x04, 0x36
        /*007a*/ 	.short	(.L_241 - .L_240)
.L_240:
        /*007c*/ 	.word	0x00000008
.L_241:


//--------------------- .nv.callgraph             --------------------------
	.section	.nv.callgraph,"",@"SHT_CUDA_CALLGRAPH"
	.align	4
	.sectionentsize	8
	.align		4
        /*0000*/ 	.word	0x00000000
	.align		4
        /*0004*/ 	.word	0xffffffff
	.align		4
        /*0008*/ 	.word	0x00000000
	.align		4
        /*000c*/ 	.word	0xfffffffe
	.align		4
        /*0010*/ 	.word	0x00000000
	.align		4
        /*0014*/ 	.word	0xfffffffd
	.align		4
        /*0018*/ 	.word	0x00000000
	.align		4
        /*001c*/ 	.word	0xfffffffc


//--------------------- .nv.constant4             --------------------------
	.section	.nv.constant4,"a",@progbits
	.align	8
	.align		8
.nv.constant4:
        /*0000*/ 	.dword	_ZN62_INTERNAL_751525c4_31_moe_permute_unpermute_kernel_cu_ed91c8904cuda3std3__45__cpo5beginE
	.align		8
        /*0008*/ 	.dword	_ZN62_INTERNAL_751525c4_31_moe_permute_unpermute_kernel_cu_ed91c8904cuda3std3__45__cpo3endE
	.align		8
        /*0010*/ 	.dword	_ZN62_INTERNAL_751525c4_31_moe_permute_unpermute_kernel_cu_ed91c8904cuda3std3__45__cpo6cbeginE
	.align		8
        /*0018*/ 	.dword	_ZN62_INTERNAL_751525c4_31_moe_permute_unpermute_kernel_cu_ed91c8904cuda3std3__45__cpo4cendE
	.align		8
        /*0020*/ 	.dword	_ZN62_INTERNAL_751525c4_31_moe_permute_unpermute_kernel_cu_ed91c8904cuda3std3__45__cpo6rbeginE
	.align		8
        /*0028*/ 	.dword	_ZN62_INTERNAL_751525c4_31_moe_permute_unpermute_kernel_cu_ed91c8904cuda3std3__45__cpo4rendE
	.align		8
        /*0030*/ 	.dword	_ZN62_INTERNAL_751525c4_31_moe_permute_unpermute_kernel_cu_ed91c8904cuda3std3__45__cpo7crbeginE
	.align		8
        /*0038*/ 	.dword	_ZN62_INTERNAL_751525c4_31_moe_permute_unpermute_kernel_cu_ed91c8904cuda3std3__45__cpo5crendE
	.align		8
        /*0040*/ 	.dword	_ZN62_INTERNAL_751525c4_31_moe_permute_unpermute_kernel_cu_ed91c8904cuda3std3__464_GLOBAL__N__751525c4_31_moe_permute_unpermute_kernel_cu_ed91c8906ignoreE
	.align		8
        /*0048*/ 	.dword	_ZN62_INTERNAL_751525c4_31_moe_permute_unpermute_kernel_cu_ed91c8904cuda3std3__419piecewise_constructE
	.align		8
        /*0050*/ 	.dword	_ZN62_INTERNAL_751525c4_31_moe_permute_unpermute_kernel_cu_ed91c8904cuda3std3__48in_placeE
	.align		8
        /*0058*/ 	.dword	_ZN62_INTERNAL_751525c4_31_moe_permute_unpermute_kernel_cu_ed91c8904cuda3std3__420unreachable_sentinelE
	.align		8
        /*0060*/ 	.dword	_ZN62_INTERNAL_751525c4_31_moe_permute_unpermute_kernel_cu_ed91c8904cuda3std3__47nulloptE
	.align		8
        /*0068*/ 	.dword	_ZN62_INTERNAL_751525c4_31_moe_permute_unpermute_kernel_cu_ed91c8904cuda3std3__48unexpectE
	.align		8
        /*0070*/ 	.dword	_ZN62_INTERNAL_751525c4_31_moe_permute_unpermute_kernel_cu_ed91c8904cuda3std6ranges3__45__cpo4swapE
	.align		8
        /*0078*/ 	.dword	_ZN62_INTERNAL_751525c4_31_moe_permute_unpermute_kernel_cu_ed91c8904cuda3std6ranges3__45__cpo9iter_moveE
	.align		8
        /*0080*/ 	.dword	_ZN62_INTERNAL_751525c4_31_moe_permute_unpermute_kernel_cu_ed91c8904cuda3std6ranges3__45__cpo5beginE
	.align		8
        /*0088*/ 	.dword	_ZN62_INTERNAL_751525c4_31_moe_permute_unpermute_kernel_cu_ed91c8904cuda3std6ranges3__45__cpo3endE
	.align		8
        /*0090*/ 	.dword	_ZN62_INTERNAL_751525c4_31_moe_permute_unpermute_kernel_cu_ed91c8904cuda3std6ranges3__45__cpo6cbeginE
	.align		8
        /*0098*/ 	.dword	_ZN62_INTERNAL_751525c4_31_moe_permute_unpermute_kernel_cu_ed91c8904cuda3std6ranges3__45__cpo4cendE
	.align		8
        /*00a0*/ 	.dword	_ZN62_INTERNAL_751525c4_31_moe_permute_unpermute_kernel_cu_ed91c8904cuda3std6ranges3__45__cpo7advanceE
	.align		8
        /*00a8*/ 	.dword	_ZN62_INTERNAL_751525c4_31_moe_permute_unpermute_kernel_cu_ed91c8904cuda3std6ranges3__45__cpo9iter_swapE
	.align		8
        /*00b0*/ 	.dword	_ZN62_INTERNAL_751525c4_31_moe_permute_unpermute_kernel_cu_ed91c8904cuda3std6ranges3__45__cpo4nextE
	.align		8
        /*00b8*/ 	.dword	_ZN62_INTERNAL_751525c4_31_moe_permute_unpermute_kernel_cu_ed91c8904cuda3std6ranges3__45__cpo4prevE
	.align		8
        /*00c0*/ 	.dword	_ZN62_INTERNAL_751525c4_31_moe_permute_unpermute_kernel_cu_ed91c8904cuda3std6ranges3__45__cpo4dataE
	.align		8
        /*00c8*/ 	.dword	_ZN62_INTERNAL_751525c4_31_moe_permute_unpermute_kernel_cu_ed91c8904cuda3std6ranges3__45__cpo5cdataE
	.align		8
        /*00d0*/ 	.dword	_ZN62_INTERNAL_751525c4_31_moe_permute_unpermute_kernel_cu_ed91c8904cuda3std6ranges3__45__cpo4sizeE
	.align		8
        /*00d8*/ 	.dword	_ZN62_INTERNAL_751525c4_31_moe_permute_unpermute_kernel_cu_ed91c8904cuda3std6ranges3__45__cpo5ssizeE
	.align		8
        /*00e0*/ 	.dword	_ZN62_INTERNAL_751525c4_31_moe_permute_unpermute_kernel_cu_ed91c8904cuda3std6ranges3__45__cpo8distanceE
	.align		8
        /*00e8*/ 	.dword	_ZN62_INTERNAL_751525c4_31_moe_permute_unpermute_kernel_cu_ed91c8906thrust23THRUST_300001_SM_900_NS6system6detail10sequential3seqE
	.align		8
        /*00f0*/ 	.dword	_ZN62_INTERNAL_751525c4_31_moe_permute_unpermute_kernel_cu_ed91c8906thrust23THRUST_300001_SM_900_NS12placeholders2_1E
	.align		8
        /*00f8*/ 	.dword	_ZN62_INTERNAL_751525c4_31_moe_permute_unpermute_kernel_cu_ed91c8906thrust23THRUST_300001_SM_900_NS12placeholders2_2E
	.align		8
        /*0100*/ 	.dword	_ZN62_INTERNAL_751525c4_31_moe_permute_unpermute_kernel_cu_ed91c8906thrust23THRUST_300001_SM_900_NS12placeholders2_3E
	.align		8
        /*0108*/ 	.dword	_ZN62_INTERNAL_751525c4_31_moe_permute_unpermute_kernel_cu_ed91c8906thrust23THRUST_300001_SM_900_NS12placeholders2_4E
	.align		8
        /*0110*/ 	.dword	_ZN62_INTERNAL_751525c4_31_moe_permute_unpermute_kernel_cu_ed91c8906thrust23THRUST_300001_SM_900_NS12placeholders2_5E
	.align		8
        /*0118*/ 	.dword	_ZN62_INTERNAL_751525c4_31_moe_permute_unpermute_kernel_cu_ed91c8906thrust23THRUST_300001_SM_900_NS12placeholders2_6E
	.align		8
        /*0120*/ 	.dword	_ZN62_INTERNAL_751525c4_31_moe_permute_unpermute_kernel_cu_ed91c8906thrust23THRUST_300001_SM_900_NS12placeholders2_7E
	.align		8
        /*0128*/ 	.dword	_ZN62_INTERNAL_751525c4_31_moe_permute_unpermute_kernel_cu_ed91c8906thrust23THRUST_300001_SM_900_NS12placeholders2_8E
	.align		8
        /*0130*/ 	.dword	_ZN62_INTERNAL_751525c4_31_moe_permute_unpermute_kernel_cu_ed91c8906thrust23THRUST_300001_SM_900_NS12placeholders2_9E
	.align		8
        /*0138*/ 	.dword	_ZN62_INTERNAL_751525c4_31_moe_permute_unpermute_kernel_cu_ed91c8906thrust23THRUST_300001_SM_900_NS12placeholders3_10E


//--------------------- .text._ZN3cub17CUB_300001_SM_9006detail10radix_sort29DeviceRadixSortOnesweepKernelINS1_5radix10policy_hubIiiyE10Policy1000ELNS0_9SortOrderE0EiiyiiNS1_21identity_decomposer_tEEEvPT5_SB_PT3_PKSC_PT1_PKSG_PT2_PKSK_T4_iiT6_ --------------------------
	.section	.text._ZN3cub17CUB_300001_SM_9006detail10radix_sort29DeviceRadixSortOnesweepKernelINS1_5radix10policy_hubIiiyE10Policy1000ELNS0_9SortOrderE0EiiyiiNS1_21identity_decomposer_tEEEvPT5_SB_PT3_PKSC_PT1_PKSG_PT2_PKSK_T4_iiT6_,"ax",@progbits
	.align	128
        .global         _ZN3cub17CUB_300001_SM_9006detail10radix_sort29DeviceRadixSortOnesweepKernelINS1_5radix10policy_hubIiiyE10Policy1000ELNS0_9SortOrderE0EiiyiiNS1_21identity_decomposer_tEEEvPT5_SB_PT3_PKSC_PT1_PKSG_PT2_PKSK_T4_iiT6_
        .type           _ZN3cub17CUB_300001_SM_9006detail10radix_sort29DeviceRadixSortOnesweepKernelINS1_5radix10policy_hubIiiyE10Policy1000ELNS0_9SortOrderE0EiiyiiNS1_21identity_decomposer_tEEEvPT5_SB_PT3_PKSC_PT1_PKSG_PT2_PKSK_T4_iiT6_,@function
        .size           _ZN3cub17CUB_300001_SM_9006detail10radix_sort29DeviceRadixSortOnesweepKernelINS1_5radix10policy_hubIiiyE10Policy1000ELNS0_9SortOrderE0EiiyiiNS1_21identity_decomposer_tEEEvPT5_SB_PT3_PKSC_PT1_PKSG_PT2_PKSK_T4_iiT6_,(.L_x_188 - _ZN3cub17CUB_300001_SM_9006detail10radix_sort29DeviceRadixSortOnesweepKernelINS1_5radix10policy_hubIiiyE10Policy1000ELNS0_9SortOrderE0EiiyiiNS1_21identity_decomposer_tEEEvPT5_SB_PT3_PKSC_PT1_PKSG_PT2_PKSK_T4_iiT6_)
        .other          _ZN3cub17CUB_300001_SM_9006detail10radix_sort29DeviceRadixSortOnesweepKernelINS1_5radix10policy_hubIiiyE10Policy1000ELNS0_9SortOrderE0EiiyiiNS1_21identity_decomposer_tEEEvPT5_SB_PT3_PKSC_PT1_PKSG_PT2_PKSK_T4_iiT6_,@"STO_CUDA_ENTRY STV_DEFAULT"
_ZN3cub17CUB_300001_SM_9006detail10radix_sort29DeviceRadixSortOnesweepKernelINS1_5radix10policy_hubIiiyE10Policy1000ELNS0_9SortOrderE0EiiyiiNS1_21identity_decomposer_tEEEvPT5_SB_PT3_PKSC_PT1_PKSG_PT2_PKSK_T4_iiT6_:
.text._ZN3cub17CUB_300001_SM_9006detail10radix_sort29DeviceRadixSortOnesweepKernelINS1_5radix10policy_hubIiiyE10Policy1000ELNS0_9SortOrderE0EiiyiiNS1_21identity_decomposer_tEEEvPT5_SB_PT3_PKSC_PT1_PKSG_PT2_PKSK_T4_iiT6_:
[----:B------:R-:W-:Y:S01]  /*0000*/  LDC R1, c[0x0][0x28] ;  /* 0x00000a00ff017b82 */ /* 0x000fe20000000800 */
[----:B------:R-:W0:Y:S01]  /*0010*/  S2R R57, SR_TID.X ;  /* 0x0000000000397919 */ /* 0x000e220000002100 */
[----:B------:R-:W-:Y:S01]  /*0020*/  MOV R26, 0x400 ;  /* 0x00000400001a7802 */ /* 0x000fe20000000f00 */
[----:B------:R-:W-:Y:S01]  /*0030*/  ULDC.64 UR6, c[0x0][0x208] ;  /* 0x0000820000067ab9 */ /* 0x000fe20000000a00 */
[----:B------:R-:W-:Y:S01]  /*0040*/  BSSY B0, `(.L_x_0) ;  /* 0x000000c000007945 */ /* 0x000fe20003800000 */
[----:B------:R-:W1:Y:S01]  /*0050*/  S2R R3, SR_CgaCtaId ;  /* 0x0000000000037919 */ /* 0x000e620000008800 */
[----:B0-----:R-:W-:Y:S02]  /*0060*/  ISETP.NE.AND P0, PT, R57, RZ, PT ;  /* 0x000000ff3900720c */ /* 0x001fe40003f05270 */
[----:B-1----:R-:W-:-:S11]  /*0070*/  LEA R26, R3, R26, 0x18 ;  /* 0x0000001a031a7211 */ /* 0x002fd600078ec0ff */
[----:B------:R-:W-:Y:S05]  /*0080*/  @P0 BRA `(.L_x_1) ;  /* 0x00000000001c0947 */ /* 0x000fea0003800000 */
[----:B------:R-:W0:Y:S01]  /*0090*/  LDC.64 R2, c[0x0][0x218] ;  /* 0x00008600ff027b82 */ /* 0x000e220000000a00 */
[----:B------:R-:W-:-:S05]  /*00a0*/  IMAD.MOV.U32 R5, RZ, RZ, 0x1 ;  /* 0x00000001ff057424 */ /* 0x000fca00078e00ff */
[----:B0-----:R-:W2:Y:S02]  /*00b0*/  ATOMG.E.ADD.STRONG.GPU PT, R2, desc[UR6][R2.64], R5 ;  /* 0x00000005020279a8 */ /* 0x001ea400081ee1c6 */
[----:B------:R-:W0:Y:S01]  /*00c0*/  S2UR UR5, SR_CgaCtaId ;  /* 0x00000000000579c3 */ /* 0x000e220000008800 */
[----:B------:R-:W-:Y:S02]  /*00d0*/  UMOV UR4, 0x400 ;  /* 0x0000040000047882 */ /* 0x000fe40000000000 */
[----:B0-----:R-:W-:-:S09]  /*00e0*/  ULEA UR4, UR5, UR4, 0x18 ;  /* 0x0000000405047291 */ /* 0x001fd2000f8ec03f */
[----:B--2---:R0:W-:Y:S03]  /*00f0*/  STS [UR4+0x6600], R2 ;  /* 0x00660002ff007988 */ /* 0x0041e60008000804 */
.L_x_1:
[----:B------:R-:W-:Y:S05]  /*0100*/  BSYNC B0 ;  /* 0x0000000000007941 */ /* 0x000fea0003800000 */
.L_x_0:
[----:B------:R-:W-:Y:S01]  /*0110*/  BAR.SYNC.DEFER_BLOCKING 0x0 ;  /* 0x0000000000007b1d */ /* 0x000fe20000010000 */
[C---:B------:R-:W-:Y:S02]  /*0120*/  LOP3.LUT R46, R57.reuse, 0xffffffe0, RZ, 0xc0, !PT ;  /* 0xffffffe0392e7812 */ /* 0x040fe400078ec0ff */
[----:B------:R-:W-:Y:S02]  /*0130*/  LOP3.LUT R3, R57, 0x1f, RZ, 0xc0, !PT ;  /* 0x0000001f39037812 */ /* 0x000fe400078ec0ff */
[----:B------:R-:W-:Y:S01]  /*0140*/  SHF.R.U32.HI R5, RZ, 0x5, R57 ;  /* 0x00000005ff057819 */ /* 0x000fe20000011639 */
[----:B------:R-:W-:Y:S01]  /*0150*/  ULDC UR4, c[0x0][0x250] ;  /* 0x0000940000047ab9 */ /* 0x000fe20000000800 */
[----:B------:R-:W-:Y:S01]  /*0160*/  ULDC.64 UR8, c[0x0][0x238] ;  /* 0x00008e0000087ab9 */ /* 0x000fe20000000a00 */
[----:B------:R-:W-:Y:S01]  /*0170*/  IMAD R46, R46, 0x11, R3 ;  /* 0x000000112e2e7824 */ /* 0x000fe200078e0203 */
[----:B------:R-:W-:Y:S04]  /*0180*/  BSSY B0, `(.L_x_2) ;  /* 0x0000064000007945 */ /* 0x000fe80003800000 */
[----:B------:R-:W-:Y:S01]  /*0190*/  SHF.R.S32.HI R44, RZ, 0x1f, R46 ;  /* 0x0000001fff2c7819 */ /* 0x000fe2000001142e */
[----:B------:R-:W1:Y:S02]  /*01a0*/  LDS R73, [R26+0x6600] ;  /* 0x006600001a497984 */ /* 0x000e640000000800 */
[----:B-1----:R-:W-:-:S04]  /*01b0*/  IMAD R23, R73, 0x1980, RZ ;  /* 0x0000198049177824 */ /* 0x002fc800078e02ff */
[C---:B------:R-:W-:Y:S01]  /*01c0*/  VIADD R45, R23.reuse, 0x1980 ;  /* 0x00001980172d7836 */ /* 0x040fe20000000000 */
[----:B------:R-:W-:-:S04]  /*01d0*/  IADD3 R20, P0, R23, R46, RZ ;  /* 0x0000002e17147210 */ /* 0x000fc80007f1e0ff */
[----:B------:R-:W-:Y:S01]  /*01e0*/  ISETP.GT.AND P2, PT, R45, UR4, PT ;  /* 0x000000042d007c0c */ /* 0x000fe2000bf44270 */
[----:B------:R-:W-:Y:S01]  /*01f0*/  IMAD.SHL.U32 R21, R20, 0x4, RZ ;  /* 0x0000000414157824 */ /* 0x000fe200078e00ff */
[----:B------:R-:W-:-:S04]  /*0200*/  LEA.HI.X.SX32 R3, R23, R44, 0x1, P0 ;  /* 0x0000002c17037211 */ /* 0x000fc800000f0eff */
[----:B------:R-:W-:Y:S02]  /*0210*/  SHF.L.U64.HI R20, R20, 0x2, R3 ;  /* 0x0000000214147819 */ /* 0x000fe40000010203 */
[----:B0-----:R-:W-:-:S04]  /*0220*/  IADD3 R2, P0, R21, UR8, RZ ;  /* 0x0000000815027c10 */ /* 0x001fc8000ff1e0ff */
[----:B------:R-:W-:Y:S01]  /*0230*/  IADD3.X R3, R20, UR9, RZ, P0, !PT ;  /* 0x0000000914037c10 */ /* 0x000fe200087fe4ff */
[----:B------:R-:W-:Y:S08]  /*0240*/  @!P2 BRA `(.L_x_3) ;  /* 0x000000040018a947 */ /* 0x000ff00003800000 */
[----:B------:R-:W-:Y:S01]  /*0250*/  IADD3 R7, -R23, UR4, RZ ;  /* 0x0000000417077c10 */ /* 0x000fe2000fffe1ff */
[C---:B------:R-:W-:Y:S02]  /*0260*/  VIADD R0, R46.reuse, 0x20 ;  /* 0x000000202e007836 */ /* 0x040fe40000000000 */
[C---:B------:R-:W-:Y:S01]  /*0270*/  VIADD R4, R46.reuse, 0x40 ;  /* 0x000000402e047836 */ /* 0x040fe20000000000 */
[-C--:B------:R-:W-:Y:S01]  /*0280*/  ISETP.GE.AND P1, PT, R46, R7.reuse, PT ;  /* 0x000000072e00720c */ /* 0x080fe20003f26270 */
[----:B------:R-:W-:Y:S01]  /*0290*/  IMAD.MOV.U32 R11, RZ, RZ, 0x7fffffff ;  /* 0x7fffffffff0b7424 */ /* 0x000fe200078e00ff */
[-C--:B------:R-:W-:Y:S01]  /*02a0*/  ISETP.GE.AND P3, PT, R0, R7.reuse, PT ;  /* 0x000000070000720c */ /* 0x080fe20003f66270 */
[----:B------:R-:W-:Y:S01]  /*02b0*/  VIADD R0, R46, 0x60 ;  /* 0x000000602e007836 */ /* 0x000fe20000000000 */
[-C--:B------:R-:W-:Y:S01]  /*02c0*/  ISETP.GE.AND P4, PT, R4, R7.reuse, PT ;  /* 0x000000070400720c */ /* 0x080fe20003f86270 */
[C---:B------:R-:W-:Y:S02]  /*02d0*/  VIADD R4, R46.reuse, 0x80 ;  /* 0x000000802e047836 */ /* 0x040fe40000000000 */
[----:B------:R-:W-:Y:S01]  /*02e0*/  VIADD R6, R46, 0xa0 ;  /* 0x000000a02e067836 */ /* 0x000fe20000000000 */
[-C--:B------:R-:W-:Y:S01]  /*02f0*/  ISETP.GE.AND P5, PT, R0, R7.reuse, PT ;  /* 0x000000070000720c */ /* 0x080fe20003fa6270 */
[----:B------:R-:W-:Y:S01]  /*0300*/  VIADD R0, R46, 0xc0 ;  /* 0x000000c02e007836 */ /* 0x000fe20000000000 */
[-C--:B------:R-:W-:Y:S01]  /*0310*/  ISETP.GE.AND P6, PT, R4, R7.reuse, PT ;  /* 0x000000070400720c */ /* 0x080fe20003fc6270 */
[----:B------:R-:W-:Y:S01]  /*0320*/  IMAD.MOV.U32 R12, RZ, RZ, 0x7fffffff ;  /* 0x7fffffffff0c7424 */ /* 0x000fe200078e00ff */
[-C--:B------:R-:W-:Y:S01]  /*0330*/  ISETP.GE.AND P0, PT, R6, R7.reuse, PT ;  /* 0x000000070600720c */ /* 0x080fe20003f06270 */
[----:B------:R1:W5:Y:S01]  /*0340*/  @!P1 LDG.E R11, desc[UR6][R2.64] ;  /* 0x00000006020b9981 */ /* 0x000362000c1e1900 */
[----:B------:R-:W-:Y:S01]  /*0350*/  ISETP.GE.AND P1, PT, R0, R7, PT ;  /* 0x000000070000720c */ /* 0x000fe20003f26270 */
[----:B------:R-:W-:-:S02]  /*0360*/  VIADD R0, R46, 0xe0 ;  /* 0x000000e02e007836 */ /* 0x000fc40000000000 */
[----:B------:R-:W-:Y:S01]  /*0370*/  IMAD.MOV.U32 R14, RZ, RZ, 0x7fffffff ;  /* 0x7fffffffff0e7424 */ /* 0x000fe200078e00ff */
[----:B------:R1:W5:Y:S01]  /*0380*/  @!P3 LDG.E R12, desc[UR6][R2.64+0x80] ;  /* 0x00008006020cb981 */ /* 0x000362000c1e1900 */
[----:B------:R-:W-:Y:S01]  /*0390*/  IMAD.MOV.U32 R15, RZ, RZ, 0x7fffffff ;  /* 0x7fffffffff0f7424 */ /* 0x000fe200078e00ff */
[-C--:B------:R-:W-:Y:S01]  /*03a0*/  ISETP.GE.AND P3, PT, R0, R7.reuse, PT ;  /* 0x000000070000720c */ /* 0x080fe20003f66270 */
[----:B------:R-:W-:Y:S02]  /*03b0*/  VIADD R0, R46, 0x120 ;  /* 0x000001202e007836 */ /* 0x000fe40000000000 */
[----:B------:R1:W5:Y:S01]  /*03c0*/  @!P5 LDG.E R14, desc[UR6][R2.64+0x180] ;  /* 0x00018006020ed981 */ /* 0x000362000c1e1900 */
[----:B------:R-:W-:Y:S02]  /*03d0*/  IMAD.MOV.U32 R13, RZ, RZ, 0x7fffffff ;  /* 0x7fffffffff0d7424 */ /* 0x000fe400078e00ff */
[----:B------:R-:W-:Y:S01]  /*03e0*/  ISETP.GE.AND P5, PT, R0, R7, PT ;  /* 0x000000070000720c */ /* 0x000fe20003fa6270 */
[C---:B------:R-:W-:Y:S01]  /*03f0*/  VIADD R0, R46.reuse, 0x140 ;  /* 0x000001402e007836 */ /* 0x040fe20000000000 */
[----:B------:R1:W5:Y:S01]  /*0400*/  @!P6 LDG.E R15, desc[UR6][R2.64+0x200] ;  /* 0x00020006020fe981 */ /* 0x000362000c1e1900 */
[----:B------:R-:W-:-:S02]  /*0410*/  VIADD R4, R46, 0x100 ;  /* 0x000001002e047836 */ /* 0x000fc40000000000 */
[----:B------:R-:W-:Y:S01]  /*0420*/  IMAD.MOV.U32 R17, RZ, RZ, 0x7fffffff ;  /* 0x7fffffffff117424 */ /* 0x000fe200078e00ff */
[-C--:B------:R-:W-:Y:S01]  /*0430*/  ISETP.GE.AND P6, PT, R0, R7.reuse, PT ;  /* 0x000000070000720c */ /* 0x080fe20003fc6270 */
[----:B------:R-:W-:Y:S01]  /*0440*/  VIADD R0, R46, 0x180 ;  /* 0x000001802e007836 */ /* 0x000fe20000000000 */
[----:B------:R1:W5:Y:S01]  /*0450*/  @!P4 LDG.E R13, desc[UR6][R2.64+0x100] ;  /* 0x00010006020dc981 */ /* 0x000362000c1e1900 */
[-C--:B------:R-:W-:Y:S01]  /*0460*/  ISETP.GE.AND P4, PT, R4, R7.reuse, PT ;  /* 0x000000070400720c */ /* 0x080fe20003f86270 */
[----:B------:R-:W-:Y:S02]  /*0470*/  IMAD.MOV.U32 R16, RZ, RZ, 0x7fffffff ;  /* 0x7fffffffff107424 */ /* 0x000fe400078e00ff */
[----:B------:R1:W5:Y:S01]  /*0480*/  @!P1 LDG.E R17, desc[UR6][R2.64+0x300] ;  /* 0x0003000602119981 */ /* 0x000362000c1e1900 */
[----:B------:R-:W-:Y:S01]  /*0490*/  IMAD.MOV.U32 R18, RZ, RZ, 0x7fffffff ;  /* 0x7fffffffff127424 */ /* 0x000fe200078e00ff */
[----:B------:R-:W-:Y:S01]  /*04a0*/  ISETP.GE.AND P1, PT, R0, R7, PT ;  /* 0x000000070000720c */ /* 0x000fe20003f26270 */
[C---:B------:R-:W-:Y:S01]  /*04b0*/  VIADD R4, R46.reuse, 0x160 ;  /* 0x000001602e047836 */ /* 0x040fe20000000000 */
[----:B------:R1:W5:Y:S01]  /*04c0*/  @!P0 LDG.E R16, desc[UR6][R2.64+0x280] ;  /* 0x0002800602108981 */ /* 0x000362000c1e1900 */
[----:B------:R-:W-:-:S02]  /*04d0*/  VIADD R0, R46, 0x1a0 ;  /* 0x000001a02e007836 */ /* 0x000fc40000000000 */
[----:B------:R-:W-:Y:S01]  /*04e0*/  IMAD.MOV.U32 R19, RZ, RZ, 0x7fffffff ;  /* 0x7fffffffff137424 */ /* 0x000fe200078e00ff */
[----:B------:R1:W5:Y:S01]  /*04f0*/  @!P3 LDG.E R18, desc[UR6][R2.64+0x380] ;  /* 0x000380060212b981 */ /* 0x000362000c1e1900 */
[----:B------:R-:W-:Y:S01]  /*0500*/  IMAD.MOV.U32 R35, RZ, RZ, 0x7fffffff ;  /* 0x7fffffffff237424 */ /* 0x000fe200078e00ff */
[-C--:B------:R-:W-:Y:S01]  /*0510*/  ISETP.GE.AND P0, PT, R4, R7.reuse, PT ;  /* 0x000000070400720c */ /* 0x080fe20003f06270 */
[----:B------:R-:W-:Y:S01]  /*0520*/  VIADD R4, R46, 0x1c0 ;  /* 0x000001c02e047836 */ /* 0x000fe20000000000 */
[-C--:B------:R-:W-:Y:S01]  /*0530*/  ISETP.GE.AND P3, PT, R0, R7.reuse, PT ;  /* 0x000000070000720c */ /* 0x080fe20003f66270 */
[----:B------:R-:W-:Y:S01]  /*0540*/  VIADD R0, R46, 0x1e0 ;  /* 0x000001e02e007836 */ /* 0x000fe20000000000 */
[----:B------:R1:W5:Y:S02]  /*0550*/  @!P4 LDG.E R19, desc[UR6][R2.64+0x400] ;  /* 0x000400060213c981 */ /* 0x000364000c1e1900 */
[-C--:B------:R-:W-:Y:S02]  /*0560*/  ISETP.GE.AND P4, PT, R4, R7.reuse, PT ;  /* 0x000000070400720c */ /* 0x080fe40003f86270 */
[----:B------:R1:W5:Y:S01]  /*0570*/  @!P5 LDG.E R35, desc[UR6][R2.64+0x480] ;  /* 0x000480060223d981 */ /* 0x000362000c1e1900 */
[----:B------:R-:W-:Y:S01]  /*0580*/  ISETP.GE.AND P5, PT, R0, R7, PT ;  /* 0x000000070000720c */ /* 0x000fe20003fa6270 */
[----:B------:R-:W-:-:S02]  /*0590*/  IMAD.MOV.U32 R36, RZ, RZ, 0x7fffffff ;  /* 0x7fffffffff247424 */ /* 0x000fc400078e00ff */
[----:B------:R-:W-:Y:S02]  /*05a0*/  IMAD.MOV.U32 R38, RZ, RZ, 0x7fffffff ;  /* 0x7fffffffff267424 */ /* 0x000fe400078e00ff */
[----:B------:R-:W-:Y:S02]  /*05b0*/  IMAD.MOV.U32 R39, RZ, RZ, 0x7fffffff ;  /* 0x7fffffffff277424 */ /* 0x000fe400078e00ff */
[----:B------:R-:W-:Y:S01]  /*05c0*/  IMAD.MOV.U32 R40, RZ, RZ, 0x7fffffff ;  /* 0x7fffffffff287424 */ /* 0x000fe200078e00ff */
[----:B------:R1:W5:Y:S01]  /*05d0*/  @!P6 LDG.E R36, desc[UR6][R2.64+0x500] ;  /* 0x000500060224e981 */ /* 0x000362000c1e1900 */
[----:B------:R-:W-:-:S03]  /*05e0*/  IMAD.MOV.U32 R41, RZ, RZ, 0x7fffffff ;  /* 0x7fffffffff297424 */ /* 0x000fc600078e00ff */
[----:B------:R1:W5:Y:S04]  /*05f0*/  @!P1 LDG.E R38, desc[UR6][R2.64+0x600] ;  /* 0x0006000602269981 */ /* 0x000368000c1e1900 */
[----:B------:R1:W5:Y:S04]  /*0600*/  @!P3 LDG.E R39, desc[UR6][R2.64+0x680] ;  /* 0x000680060227b981 */ /* 0x000368000c1e1900 */
[----:B------:R1:W5:Y:S04]  /*0610*/  @!P4 LDG.E R40, desc[UR6][R2.64+0x700] ;  /* 0x000700060228c981 */ /* 0x000368000c1e1900 */
[----:B------:R1:W5:Y:S01]  /*0620*/  @!P5 LDG.E R41, desc[UR6][R2.64+0x780] ;  /* 0x000780060229d981 */ /* 0x000362000c1e1900 */
[----:B------:R-:W-:-:S02]  /*0630*/  IMAD.MOV.U32 R37, RZ, RZ, 0x7fffffff ;  /* 0x7fffffffff257424 */ /* 0x000fc400078e00ff */
[----:B------:R-:W-:-:S04]  /*0640*/  VIADD R0, R46, 0x200 ;  /* 0x000002002e007836 */ /* 0x000fc80000000000 */
[----:B------:R1:W5:Y:S01]  /*0650*/  @!P0 LDG.E R37, desc[UR6][R2.64+0x580] ;  /* 0x0005800602258981 */ /* 0x000362000c1e1900 */
[----:B------:R-:W-:Y:S01]  /*0660*/  ISETP.GE.AND P0, PT, R0, R7, PT ;  /* 0x000000070000720c */ /* 0x000fe20003f06270 */
[----:B------:R-:W-:-:S12]  /*0670*/  IMAD.MOV.U32 R42, RZ, RZ, 0x7fffffff ;  /* 0x7fffffffff2a7424 */ /* 0x000fd800078e00ff */
[----:B-1----:R-:W-:Y:S05]  /*0680*/  @P0 BRA `(.L_x_4) ;  /* 0x00000000004c0947 */ /* 0x002fea0003800000 */
[----:B------:R1:W5:Y:S01]  /*0690*/  LDG.E R42, desc[UR6][R2.64+0x800] ;  /* 0x00080006022a7981 */ /* 0x000362000c1e1900 */
[----:B------:R-:W-:Y:S05]  /*06a0*/  BRA `(.L_x_4) ;  /* 0x0000000000447947 */ /* 0x000fea0003800000 */
.L_x_3:
[----:B------:R0:W5:Y:S04]  /*06b0*/  LDG.E R11, desc[UR6][R2.64] ;  /* 0x00000006020b7981 */ /* 0x000168000c1e1900 */
        /* <DEDUP_REMOVED lines=15> */
[----:B------:R0:W5:Y:S02]  /*07b0*/  LDG.E R42, desc[UR6][R2.64+0x800] ;  /* 0x00080006022a7981 */ /* 0x000164000c1e1900 */
.L_x_4:
[----:B------:R-:W-:Y:S05]  /*07c0*/  BSYNC B0 ;  /* 0x0000000000007941 */ /* 0x000fea0003800000 */
.L_x_2:
[----:B------:R-:W0:Y:S01]  /*07d0*/  S2R R10, SR_LANEID ;  /* 0x00000000000a7919 */ /* 0x000e220000000000 */
[----:B------:R-:W-:Y:S01]  /*07e0*/  ULDC UR4, c[0x0][0x258] ;  /* 0x0000960000047ab9 */ /* 0x000fe20000000800 */
[----:B------:R-:W-:Y:S01]  /*07f0*/  UMOV UR5, 0xffffffff ;  /* 0xffffffff00057882 */ /* 0x000fe20000000000 */
[----:B------:R-:W-:Y:S01]  /*0800*/  BSSY B0, `(.L_x_5) ;  /* 0x0000013000007945 */ /* 0x000fe20003800000 */
[----:B------:R-:W-:Y:S01]  /*0810*/  USHF.L.U32 UR4, UR5, UR4, URZ ;  /* 0x0000000405047299 */ /* 0x000fe2000800063f */
[----:B01----:R-:W-:-:S04]  /*0820*/  VIMNMX R3, R10, 0xe0, !PT ;  /* 0x000000e00a037848 */ /* 0x003fc80007fe0100 */
[----:B------:R-:W-:-:S04]  /*0830*/  IADD3 R3, -R10, 0x1f, R3 ;  /* 0x0000001f0a037810 */ /* 0x000fc80007ffe103 */
[C---:B------:R-:W-:Y:S02]  /*0840*/  LEA.HI R0, R3.reuse, 0x1, RZ, 0x1b ;  /* 0x0000000103007811 */ /* 0x040fe400078fd8ff */
[----:B------:R-:W-:Y:S01]  /*0850*/  ISETP.GE.U32.AND P1, PT, R3, 0x60, PT ;  /* 0x000000600300780c */ /* 0x000fe20003f26070 */
[----:B------:R-:W-:Y:S01]  /*0860*/  IMAD.MOV.U32 R3, RZ, RZ, R10 ;  /* 0x000000ffff037224 */ /* 0x000fe200078e000a */
[----:B------:R-:W-:Y:S01]  /*0870*/  LOP3.LUT P0, R2, R0, 0x3, RZ, 0xc0, !PT ;  /* 0x0000000300027812 */ /* 0x000fe2000780c0ff */
[----:B------:R-:W-:-:S12]  /*0880*/  IMAD R0, R5, 0x400, R26 ;  /* 0x0000040005007824 */ /* 0x000fd800078e021a */
[----:B------:R-:W-:Y:S05]  /*0890*/  @!P0 BRA `(.L_x_6) ;  /* 0x0000000000248947 */ /* 0x000fea0003800000 */
[----:B------:R-:W-:Y:S02]  /*08a0*/  IMAD R7, R5, 0x400, R26 ;  /* 0x0000040005077824 */ /* 0x000fe400078e021a */
[----:B------:R-:W-:Y:S02]  /*08b0*/  IMAD.MOV.U32 R3, RZ, RZ, R10 ;  /* 0x000000ffff037224 */ /* 0x000fe400078e000a */
[----:B------:R-:W-:-:S07]  /*08c0*/  IMAD R7, R10, 0x4, R7 ;  /* 0x000000040a077824 */ /* 0x000fce00078e0207 */
.L_x_7:
[----:B------:R-:W-:Y:S01]  /*08d0*/  VIADD R2, R2, 0xffffffff ;  /* 0xffffffff02027836 */ /* 0x000fe20000000000 */
[----:B------:R0:W-:Y:S01]  /*08e0*/  STS [R7], RZ ;  /* 0x000000ff07007388 */ /* 0x0001e20000000800 */
[----:B------:R-:W-:-:S03]  /*08f0*/  VIADD R3, R3, 0x20 ;  /* 0x0000002003037836 */ /* 0x000fc60000000000 */
[----:B------:R-:W-:Y:S01]  /*0900*/  ISETP.NE.AND P0, PT, R2, RZ, PT ;  /* 0x000000ff0200720c */ /* 0x000fe20003f05270 */
[----:B0-----:R-:W-:-:S12]  /*0910*/  VIADD R7, R7, 0x80 ;  /* 0x0000008007077836 */ /* 0x001fd80000000000 */
[----:B------:R-:W-:Y:S05]  /*0920*/  @P0 BRA `(.L_x_7) ;  /* 0xfffffffc00e80947 */ /* 0x000fea000383ffff */
.L_x_6:
[----:B------:R-:W-:Y:S05]  /*0930*/  BSYNC B0 ;  /* 0x0000000000007941 */ /* 0x000fea0003800000 */
.L_x_5:
[----:B------:R-:W-:Y:S01]  /*0940*/  ULDC UR5, c[0x0][0x254] ;  /* 0x0000950000057ab9 */ /* 0x000fe20000000800 */
[----:B------:R-:W-:Y:S04]  /*0950*/  BSSY B0, `(.L_x_8) ;  /* 0x000000e000007945 */ /* 0x000fe80003800000 */
[----:B------:R-:W-:Y:S05]  /*0960*/  @!P1 BRA `(.L_x_9) ;  /* 0x0000000000309947 */ /* 0x000fea0003800000 */
[----:B------:R-:W-:-:S04]  /*0970*/  IMAD R2, R5, 0x400, R26 ;  /* 0x0000040005027824 */ /* 0x000fc800078e021a */
[C---:B------:R-:W-:Y:S02]  /*0980*/  IMAD R2, R3.reuse, 0x4, R2 ;  /* 0x0000000403027824 */ /* 0x040fe400078e0202 */
[----:B------:R-:W-:Y:S02]  /*0990*/  VIADD R3, R3, 0xffffff80 ;  /* 0xffffff8003037836 */ /* 0x000fe40000000000 */
[----:B------:R-:W-:-:S07]  /*09a0*/  VIADD R2, R2, 0x100 ;  /* 0x0000010002027836 */ /* 0x000fce0000000000 */
.L_x_10:
[----:B------:R-:W-:Y:S01]  /*09b0*/  VIADD R3, R3, 0x80 ;  /* 0x0000008003037836 */ /* 0x000fe20000000000 */
[----:B------:R-:W-:Y:S04]  /*09c0*/  STS [R2+-0x100], RZ ;  /* 0xffff00ff02007388 */ /* 0x000fe80000000800 */
[----:B------:R-:W-:Y:S01]  /*09d0*/  ISETP.GE.AND P0, PT, R3, 0x80, PT ;  /* 0x000000800300780c */ /* 0x000fe20003f06270 */
[----:B------:R-:W-:Y:S04]  /*09e0*/  STS [R2+-0x80], RZ ;  /* 0xffff80ff02007388 */ /* 0x000fe80000000800 */
[----:B------:R-:W-:Y:S04]  /*09f0*/  STS [R2], RZ ;  /* 0x000000ff02007388 */ /* 0x000fe80000000800 */
[----:B------:R0:W-:Y:S02]  /*0a00*/  STS [R2+0x80], RZ ;  /* 0x000080ff02007388 */ /* 0x0001e40000000800 */
[----:B0-----:R-:W-:-:S02]  /*0a10*/  VIADD R2, R2, 0x200 ;  /* 0x0000020002027836 */ /* 0x001fc40000000000 */
[----:B------:R-:W-:Y:S05]  /*0a20*/  @!P0 BRA `(.L_x_10) ;  /* 0xfffffffc00e08947 */ /* 0x000fea000383ffff */
.L_x_9:
[----:B------:R-:W-:Y:S05]  /*0a30*/  BSYNC B0 ;  /* 0x0000000000007941 */ /* 0x000fea0003800000 */
.L_x_8:
[----:B-----5:R-:W-:Y:S01]  /*0a40*/  VIADD R32, R15, 0x80000000 ;  /* 0x800000000f207836 */ /* 0x020fe20000000000 */
[----:B------:R-:W-:Y:S01]  /*0a50*/  NOP ;  /* 0x0000000000007918 */ /* 0x000fe20000000000 */
[----:B------:R-:W-:-:S03]  /*0a60*/  VIADD R8, R11, 0x80000000 ;  /* 0x800000000b087836 */ /* 0x000fc60000000000 */
[----:B------:R-:W-:Y:S01]  /*0a70*/  SHF.R.U32.HI R49, RZ, UR5, R32 ;  /* 0x00000005ff317c19 */ /* 0x000fe20008011620 */
[----:B------:R-:W-:Y:S01]  /*0a80*/  VIADD R7, R16, 0x80000000 ;  /* 0x8000000010077836 */ /* 0x000fe20000000000 */
[----:B------:R-:W-:Y:S01]  /*0a90*/  ISETP.GT.U32.AND P1, PT, R57, 0xff, PT ;  /* 0x000000ff3900780c */ /* 0x000fe20003f24070 */
[----:B------:R-:W-:Y:S01]  /*0aa0*/  VIADD R9, R12, 0x80000000 ;  /* 0x800000000c097836 */ /* 0x000fe20000000000 */
[----:B------:R-:W-:Y:S01]  /*0ab0*/  SHF.R.U32.HI R43, RZ, UR5, R8 ;  /* 0x00000005ff2b7c19 */ /* 0x000fe20008011608 */
        /* <DEDUP_REMOVED lines=26> */
[----:B------:R-:W-:Y:S01]  /*0c60*/  BSSY B0, `(.L_x_11) ;  /* 0x0000060000007945 */ /* 0x000fe20003800000 */
[----:B------:R-:W-:-:S02]  /*0c70*/  SHF.R.U32.HI R4, RZ, UR5, R24 ;  /* 0x00000005ff047c19 */ /* 0x000fc40008011618 */
[----:B------:R-:W-:Y:S02]  /*0c80*/  SHF.R.U32.HI R47, RZ, UR5, R6 ;  /* 0x00000005ff2f7c19 */ /* 0x000fe40008011606 */
[----:B------:R-:W-:Y:S02]  /*0c90*/  LOP3.LUT R51, R49, UR4, RZ, 0x30, !PT ;  /* 0x0000000431337c12 */ /* 0x000fe4000f8e30ff */
[----:B------:R-:W-:Y:S02]  /*0ca0*/  LOP3.LUT R43, R43, UR4, RZ, 0x30, !PT ;  /* 0x000000042b2b7c12 */ /* 0x000fe4000f8e30ff */
[----:B------:R-:W-:Y:S01]  /*0cb0*/  LOP3.LUT R53, R50, UR4, RZ, 0x30, !PT ;  /* 0x0000000432357c12 */ /* 0x000fe2000f8e30ff */
[--C-:B------:R-:W-:Y:S01]  /*0cc0*/  IMAD R50, R51, 0x4, R0.reuse ;  /* 0x0000000433327824 */ /* 0x100fe200078e0200 */
[----:B------:R-:W-:Y:S02]  /*0cd0*/  LOP3.LUT R48, R48, UR4, RZ, 0x30, !PT ;  /* 0x0000000430307c12 */ /* 0x000fe4000f8e30ff */
[----:B------:R-:W-:Y:S01]  /*0ce0*/  LOP3.LUT R5, R5, UR4, RZ, 0x30, !PT ;  /* 0x0000000405057c12 */ /* 0x000fe2000f8e30ff */
[--C-:B------:R-:W-:Y:S01]  /*0cf0*/  IMAD R51, R53, 0x4, R0.reuse ;  /* 0x0000000435337824 */ /* 0x100fe200078e0200 */
        /* <DEDUP_REMOVED lines=24> */
[----:B------:R-:W-:Y:S01]  /*0e80*/  ATOMS.POPC.INC.32 RZ, [R52+URZ] ;  /* 0x0000000034ff7f8c */ /* 0x000fe2000d80003f */
[--C-:B------:R-:W-:Y:S01]  /*0e90*/  IMAD R54, R4, 0x4, R0.reuse ;  /* 0x0000000404367824 */ /* 0x100fe200078e0200 */
[----:B------:R-:W-:Y:S01]  /*0ea0*/  ISETP.GT.AND P3, PT, R57, 0xff, PT ;  /* 0x000000ff3900780c */ /* 0x000fe20003f64270 */
[--C-:B------:R-:W-:Y:S01]  /*0eb0*/  IMAD R53, R48, 0x4, R0.reuse ;  /* 0x0000000430357824 */ /* 0x100fe200078e0200 */
[----:B------:R-:W0:Y:S01]  /*0ec0*/  LDC.64 R4, c[0x0][0x210] ;  /* 0x00008400ff047b82 */ /* 0x000e220000000a00 */
[----:B------:R-:W-:-:S03]  /*0ed0*/  IMAD R0, R47, 0x4, R0 ;  /* 0x000000042f007824 */ /* 0x000fc600078e0200 */
[----:B------:R-:W-:Y:S04]  /*0ee0*/  ATOMS.POPC.INC.32 RZ, [R53+URZ] ;  /* 0x0000000035ff7f8c */ /* 0x000fe8000d80003f */
[----:B------:R1:W-:Y:S04]  /*0ef0*/  ATOMS.POPC.INC.32 RZ, [R0+URZ] ;  /* 0x0000000000ff7f8c */ /* 0x0003e8000d80003f */
[----:B------:R2:W-:Y:S04]  /*0f00*/  ATOMS.POPC.INC.32 RZ, [R49+URZ] ;  /* 0x0000000031ff7f8c */ /* 0x0005e8000d80003f */
[----:B------:R2:W-:Y:S01]  /*0f10*/  ATOMS.POPC.INC.32 RZ, [R50+URZ] ;  /* 0x0000000032ff7f8c */ /* 0x0005e2000d80003f */
[----:B-1----:R-:W-:Y:S01]  /*0f20*/  P2R R0, PR, RZ, 0x8 ;  /* 0x00000008ff007803 */ /* 0x002fe20000000000 */
[----:B------:R-:W-:-:S02]  /*0f30*/  IMAD.MOV.U32 R0, RZ, RZ, RZ ;  /* 0x000000ffff007224 */ /* 0x000fc400078e00ff */
[----:B------:R2:W-:Y:S04]  /*0f40*/  ATOMS.POPC.INC.32 RZ, [R51+URZ] ;  /* 0x0000000033ff7f8c */ /* 0x0005e8000d80003f */
        /* <DEDUP_REMOVED lines=10> */
[----:B------:R2:W-:Y:S01]  /*0ff0*/  ATOMS.POPC.INC.32 RZ, [R54+URZ] ;  /* 0x0000000036ff7f8c */ /* 0x0005e2000d80003f */
[----:B------:R-:W-:Y:S06]  /*1000*/  BAR.SYNC.DEFER_BLOCKING 0x0 ;  /* 0x0000000000007b1d */ /* 0x000fec0000010000 */
[----:B0-----:R-:W-:Y:S05]  /*1010*/  @P1 BRA `(.L_x_12) ;  /* 0x0000000000901947 */ /* 0x001fea0003800000 */
[----:B--2---:R-:W-:-:S05]  /*1020*/  IMAD R49, R57, 0x4, R26 ;  /* 0x0000000439317824 */ /* 0x004fca00078e021a */
[----:B------:R-:W-:Y:S04]  /*1030*/  LDS R0, [R49] ;  /* 0x0000000031007984 */ /* 0x000fe80000000800 */
[----:B------:R-:W0:Y:S04]  /*1040*/  LDS R51, [R49+0x400] ;  /* 0x0004000031337984 */ /* 0x000e280000000800 */
[----:B------:R-:W1:Y:S04]  /*1050*/  LDS R53, [R49+0x800] ;  /* 0x0008000031357984 */ /* 0x000e680000000800 */
[----:B------:R-:W2:Y:S04]  /*1060*/  LDS R55, [R49+0xc00] ;  /* 0x000c000031377984 */ /* 0x000ea80000000800 */
[----:B------:R-:W3:Y:S04]  /*1070*/  LDS R59, [R49+0x1000] ;  /* 0x00100000313b7984 */ /* 0x000ee80000000800 */
[----:B------:R-:W4:Y:S04]  /*1080*/  LDS R61, [R49+0x1400] ;  /* 0x00140000313d7984 */ /* 0x000f280000000800 */
[----:B------:R-:W5:Y:S04]  /*1090*/  LDS R63, [R49+0x1800] ;  /* 0x00180000313f7984 */ /* 0x000f680000000800 */
[----:B------:R-:W5:Y:S04]  /*10a0*/  LDS R65, [R49+0x1c00] ;  /* 0x001c000031417984 */ /* 0x000f680000000800 */
[----:B------:R-:W5:Y:S04]  /*10b0*/  LDS R67, [R49+0x2000] ;  /* 0x0020000031437984 */ /* 0x000f680000000800 */
[----:B------:R-:W5:Y:S04]  /*10c0*/  LDS R69, [R49+0x2400] ;  /* 0x0024000031457984 */ /* 0x000f680000000800 */
[----:B------:R-:W5:Y:S01]  /*10d0*/  LDS R71, [R49+0x2800] ;  /* 0x0028000031477984 */ /* 0x000f620000000800 */
[----:B0-----:R-:W-:-:S03]  /*10e0*/  IMAD.IADD R50, R0, 0x1, R51 ;  /* 0x0000000100327824 */ /* 0x001fc600078e0233 */
[----:B------:R-:W-:Y:S01]  /*10f0*/  STS [R49], RZ ;  /* 0x000000ff31007388 */ /* 0x000fe20000000800 */
[----:B-1----:R-:W-:-:S03]  /*1100*/  IMAD.IADD R52, R50, 0x1, R53 ;  /* 0x0000000132347824 */ /* 0x002fc600078e0235 */
[----:B------:R-:W0:Y:S01]  /*1110*/  LDS R51, [R49+0x2c00] ;  /* 0x002c000031337984 */ /* 0x000e220000000800 */
[----:B--2---:R-:W-:-:S03]  /*1120*/  IMAD.IADD R54, R52, 0x1, R55 ;  /* 0x0000000134367824 */ /* 0x004fc600078e0237 */
[----:B------:R-:W-:Y:S01]  /*1130*/  STS [R49+0x800], R50 ;  /* 0x0008003231007388 */ /* 0x000fe20000000800 */
[----:B---3--:R-:W-:-:S03]  /*1140*/  IMAD.IADD R56, R54, 0x1, R59 ;  /* 0x0000000136387824 */ /* 0x008fc600078e023b */
[----:B------:R-:W-:Y:S01]  /*1150*/  STS [R49+0xc00], R52 ;  /* 0x000c003431007388 */ /* 0x000fe20000000800 */
[----:B----4-:R-:W-:-:S03]  /*1160*/  IMAD.IADD R58, R56, 0x1, R61 ;  /* 0x00000001383a7824 */ /* 0x010fc600078e023d */
[----:B------:R-:W-:Y:S01]  /*1170*/  STS [R49+0x1000], R54 ;  /* 0x0010003631007388 */ /* 0x000fe20000000800 */
[----:B-----5:R-:W-:-:S03]  /*1180*/  IMAD.IADD R60, R58, 0x1, R63 ;  /* 0x000000013a3c7824 */ /* 0x020fc600078e023f */
[----:B------:R-:W-:Y:S01]  /*1190*/  STS [R49+0x1400], R56 ;  /* 0x0014003831007388 */ /* 0x000fe20000000800 */
[----:B------:R-:W-:-:S03]  /*11a0*/  IMAD.IADD R62, R60, 0x1, R65 ;  /* 0x000000013c3e7824 */ /* 0x000fc600078e0241 */
[----:B------:R-:W-:Y:S01]  /*11b0*/  STS [R49+0x1800], R58 ;  /* 0x0018003a31007388 */ /* 0x000fe20000000800 */
[----:B------:R-:W-:-:S03]  /*11c0*/  IMAD.IADD R64, R62, 0x1, R67 ;  /* 0x000000013e407824 */ /* 0x000fc600078e0243 */
[----:B------:R-:W-:Y:S01]  /*11d0*/  STS [R49+0x1c00], R60 ;  /* 0x001c003c31007388 */ /* 0x000fe20000000800 */
[----:B------:R-:W-:-:S03]  /*11e0*/  IMAD.IADD R66, R64, 0x1, R69 ;  /* 0x0000000140427824 */ /* 0x000fc600078e0245 */
[----:B------:R-:W-:Y:S01]  /*11f0*/  STS [R49+0x2000], R62 ;  /* 0x0020003e31007388 */ /* 0x000fe20000000800 */
[----:B------:R-:W-:-:S03]  /*1200*/  IMAD.IADD R68, R66, 0x1, R71 ;  /* 0x0000000142447824 */ /* 0x000fc600078e0247 */
[----:B------:R-:W-:Y:S04]  /*1210*/  STS [R49+0x2400], R64 ;  /* 0x0024004031007388 */ /* 0x000fe80000000800 */
[----:B------:R-:W-:Y:S04]  /*1220*/  STS [R49+0x2800], R66 ;  /* 0x0028004231007388 */ /* 0x000fe80000000800 */
[----:B------:R-:W-:Y:S04]  /*1230*/  STS [R49+0x2c00], R68 ;  /* 0x002c004431007388 */ /* 0x000fe80000000800 */
[----:B------:R0:W-:Y:S02]  /*1240*/  STS [R49+0x400], R0 ;  /* 0x0004000031007388 */ /* 0x0001e40000000800 */
[----:B0-----:R-:W-:-:S07]  /*1250*/  IMAD.IADD R0, R68, 0x1, R51 ;  /* 0x0000000144007824 */ /* 0x001fce00078e0233 */
.L_x_12:
[----:B------:R-:W-:Y:S05]  /*1260*/  BSYNC B0 ;  /* 0x0000000000007941 */ /* 0x000fea0003800000 */
.L_x_11:
[----:B------:R-:W-:Y:S01]  /*1270*/  ISETP.NE.AND P0, PT, R0, 0x1980, PT ;  /* 0x000019800000780c */ /* 0x000fe20003f05270 */
[----:B--2---:R-:W-:-:S03]  /*1280*/  IMAD R49, R73, 0x100, R57 ;  /* 0x0000010049317824 */ /* 0x004fc600078e0239 */
[----:B------:R-:W-:Y:S01]  /*1290*/  ISETP.LT.AND P0, PT, R57, 0x100, !P0 ;  /* 0x000001003900780c */ /* 0x000fe20004701270 */
[----:B------:R-:W-:Y:S01]  /*12a0*/  IMAD.WIDE R4, R49, 0x4, R4 ;  /* 0x0000000431047825 */ /* 0x000fe200078e0204 */
[----:B------:R-:W-:-:S05]  /*12b0*/  @!P3 LOP3.LUT R49, R0, 0x40000000, RZ, 0xfc, !PT ;  /* 0x400000000031b812 */ /* 0x000fca00078efcff */
[----:B------:R0:W-:Y:S06]  /*12c0*/  @!P3 STG.E.STRONG.SYS desc[UR6][R4.64], R49 ;  /* 0x000000310400b986 */ /* 0x0001ec000c115906 */
[----:B------:R-:W-:Y:S06]  /*12d0*/  BAR.RED.OR.DEFER_BLOCKING 0x0, P0 ;  /* 0x0000000000007b1d */ /* 0x000fec0000014800 */
[----:B------:R-:W1:Y:S02]  /*12e0*/  B2R.RESULT RZ, P0 ;  /* 0x0000000000ff731c */ /* 0x000e640000004000 */
[----:B01----:R-:W-:Y:S05]  /*12f0*/  @!P0 BRA `(.L_x_13) ;  /* 0x0000001000b08947 */ /* 0x003fea0003800000 */
[C---:B------:R-:W-:Y:S01]  /*1300*/  ISETP.GT.U32.AND P0, PT, R57.reuse, R43, PT ;  /* 0x0000002b3900720c */ /* 0x040fe20003f04070 */
[----:B------:R-:W-:Y:S01]  /*1310*/  BSSY B1, `(.L_x_14) ;  /* 0x0000030000017945 */ /* 0x000fe20003800000 */
[----:B------:R-:W-:Y:S02]  /*1320*/  IMAD R25, R57, 0x8, R26 ;  /* 0x0000000839197824 */ /* 0x000fe400078e021a */
[----:B------:R-:W-:Y:S01]  /*1330*/  SEL R29, RZ, 0x1980, !P0 ;  /* 0x00001980ff1d7807 */ /* 0x000fe20004000000 */
[----:B------:R-:W-:Y:S08]  /*1340*/  @P3 BRA `(.L_x_15) ;  /* 0x0000000000b03947 */ /* 0x000ff00003800000 */
[----:B------:R-:W0:Y:S02]  /*1350*/  LDC.64 R2, c[0x0][0x228] ;  /* 0x00008a00ff027b82 */ /* 0x000e240000000a00 */
[----:B0-----:R-:W-:-:S06]  /*1360*/  IMAD.WIDE R2, R57, 0x8, R2 ;  /* 0x0000000839027825 */ /* 0x001fcc00078e0202 */
[----:B------:R-:W2:Y:S01]  /*1370*/  LDG.E.64 R2, desc[UR6][R2.64] ;  /* 0x0000000602027981 */ /* 0x000ea2000c1e1b00 */
[----:B------:R-:W-:Y:S01]  /*1380*/  IMAD.MOV.U32 R9, RZ, RZ, R0 ;  /* 0x000000ffff097224 */ /* 0x000fe200078e0000 */
[----:B--2---:R-:W-:-:S04]  /*1390*/  IADD3 R6, P0, -R29, R2, RZ ;  /* 0x000000021d067210 */ /* 0x004fc80007f1e1ff */
[----:B------:R-:W-:Y:S02]  /*13a0*/  IADD3.X R7, R3, -0x1, RZ, P0, !PT ;  /* 0xffffffff03077810 */ /* 0x000fe400007fe4ff */
[----:B------:R-:W-:-:S03]  /*13b0*/  ISETP.GE.AND P0, PT, R73, 0x1, PT ;  /* 0x000000014900780c */ /* 0x000fc60003f06270 */
[----:B------:R0:W-:Y:S10]  /*13c0*/  STS.64 [R25+0x6600], R6 ;  /* 0x0066000619007388 */ /* 0x0001f40000000a00 */
[----:B------:R-:W-:Y:S05]  /*13d0*/  @!P0 BRA `(.L_x_16) ;  /* 0x0000000000708947 */ /* 0x000fea0003800000 */
[----:B------:R-:W-:Y:S01]  /*13e0*/  BSSY B0, `(.L_x_16) ;  /* 0x000001b000007945 */ /* 0x000fe20003800000 */
[----:B0-----:R-:W-:Y:S02]  /*13f0*/  IMAD.MOV.U32 R6, RZ, RZ, -0x1 ;  /* 0xffffffffff067424 */ /* 0x001fe400078e00ff */
[----:B------:R-:W-:Y:S02]  /*1400*/  IMAD.MOV.U32 R8, RZ, RZ, R73 ;  /* 0x000000ffff087224 */ /* 0x000fe400078e0049 */
[----:B------:R-:W-:-:S07]  /*1410*/  IMAD.MOV.U32 R9, RZ, RZ, R0 ;  /* 0x000000ffff097224 */ /* 0x000fce00078e0000 */
.L_x_21:
[----:B------:R-:W0:Y:S01]  /*1420*/  LDC.64 R2, c[0x0][0x210] ;  /* 0x00008400ff027b82 */ /* 0x000e220000000a00 */
[----:B------:R-:W-:Y:S01]  /*1430*/  IMAD R7, R8, 0x100, R57 ;  /* 0x0000010008077824 */ /* 0x000fe200078e0239 */
[----:B------:R-:W-:Y:S03]  /*1440*/  BSSY B2, `(.L_x_17) ;  /* 0x0000008000027945 */ /* 0x000fe60003800000 */
[----:B------:R-:W-:-:S04]  /*1450*/  VIADD R7, R7, 0xffffff00 ;  /* 0xffffff0007077836 */ /* 0x000fc80000000000 */
[----:B0-----:R-:W-:-:S07]  /*1460*/  IMAD.WIDE R2, R7, 0x4, R2 ;  /* 0x0000000407027825 */ /* 0x001fce00078e0202 */
.L_x_18:
[----:B------:R-:W-:Y:S05]  /*1470*/  YIELD ;  /* 0x0000000000007946 */ /* 0x000fea0003800000 */
[----:B------:R0:W-:Y:S06]  /*1480*/  MEMBAR.SC.CTA ;  /* 0x0000000000007992 */ /* 0x0001ec0000000000 */
[----:B0-----:R-:W2:Y:S02]  /*1490*/  LDG.E.STRONG.SYS R7, desc[UR6][R2.64] ;  /* 0x0000000602077981 */ /* 0x001ea4000c1f5900 */
[----:B--2---:R-:W-:-:S13]  /*14a0*/  ISETP.NE.AND P0, PT, R7, RZ, PT ;  /* 0x000000ff0700720c */ /* 0x004fda0003f05270 */
[----:B------:R-:W-:Y:S05]  /*14b0*/  @!P0 BRA `(.L_x_18) ;  /* 0xfffffffc00ec8947 */ /* 0x000fea000383ffff */
[----:B------:R-:W-:Y:S05]  /*14c0*/  BSYNC B2 ;  /* 0x0000000000027941 */ /* 0x000fea0003800000 */
.L_x_17:
[C---:B------:R-:W-:Y:S01]  /*14d0*/  LOP3.LUT R2, R7.reuse, 0x3fffffff, RZ, 0xc0, !PT ;  /* 0x3fffffff07027812 */ /* 0x040fe200078ec0ff */
[----:B------:R-:W-:Y:S01]  /*14e0*/  BSSY B2, `(.L_x_19) ;  /* 0x0000006000027945 */ /* 0x000fe20003800000 */
[C---:B------:R-:W-:Y:S02]  /*14f0*/  ISETP.GT.AND P0, PT, R7.reuse, -0x1, PT ;  /* 0xffffffff0700780c */ /* 0x040fe40003f04270 */
[----:B------:R-:W-:Y:S01]  /*1500*/  ISETP.GE.AND P1, PT, R7, RZ, PT ;  /* 0x000000ff0700720c */ /* 0x000fe20003f26270 */
[----:B------:R-:W-:Y:S01]  /*1510*/  IMAD.IADD R9, R2, 0x1, R9 ;  /* 0x0000000102097824 */ /* 0x000fe200078e0209 */
[----:B------:R-:W-:Y:S09]  /*1520*/  WARPSYNC.EXCLUSIVE R6 ;  /* 0x0000000006007348 */ /* 0x000ff20003a00000 */
[----:B------:R-:W-:-:S07]  /*1530*/  VOTE.ANY R6, PT, P0 ;  /* 0x0000000000067806 */ /* 0x000fce00000e0100 */
[----:B------:R-:W-:Y:S05]  /*1540*/  BSYNC B2 ;  /* 0x0000000000027941 */ /* 0x000fea0003800000 */
.L_x_19:
[----:B------:R-:W-:Y:S05]  /*1550*/  @!P1 BRA `(.L_x_20) ;  /* 0x00000000000c9947 */ /* 0x000fea0003800000 */
[C---:B------:R-:W-:Y:S01]  /*1560*/  ISETP.GT.AND P0, PT, R8.reuse, 0x1, PT ;  /* 0x000000010800780c */ /* 0x040fe20003f04270 */
[----:B------:R-:W-:-:S12]  /*1570*/  VIADD R8, R8, 0xffffffff ;  /* 0xffffffff08087836 */ /* 0x000fd80000000000 */
[----:B------:R-:W-:Y:S05]  /*1580*/  @P0 BRA `(.L_x_21) ;  /* 0xfffffffc00a40947 */ /* 0x000fea000383ffff */
.L_x_20:
[----:B------:R-:W-:Y:S05]  /*1590*/  BSYNC B0 ;  /* 0x0000000000007941 */ /* 0x000fea0003800000 */
.L_x_16:
[----:B------:R-:W1:Y:S01]  /*15a0*/  LDS.64 R2, [R25+0x6600] ;  /* 0x0066000019027984 */ /* 0x000e620000000a00 */
[C---:B------:R-:W-:Y:S01]  /*15b0*/  IMAD.IADD R27, R9.reuse, 0x1, -R0 ;  /* 0x00000001091b7824 */ /* 0x040fe200078e0a00 */
[----:B0-----:R-:W-:-:S05]  /*15c0*/  LOP3.LUT R7, R9, 0x80000000, RZ, 0xfc, !PT ;  /* 0x8000000009077812 */ /* 0x001fca00078efcff */
[----:B------:R0:W-:Y:S01]  /*15d0*/  STG.E.STRONG.SYS desc[UR6][R4.64], R7 ;  /* 0x0000000704007986 */ /* 0x0001e2000c115906 */
[----:B-1----:R-:W-:-:S04]  /*15e0*/  IADD3 R2, P0, R27, R2, RZ ;  /* 0x000000021b027210 */ /* 0x002fc80007f1e0ff */
[----:B------:R-:W-:-:S05]  /*15f0*/  LEA.HI.X.SX32 R3, R27, R3, 0x1, P0 ;  /* 0x000000031b037211 */ /* 0x000fca00000f0eff */
[----:B------:R0:W-:Y:S04]  /*1600*/  STS.64 [R25+0x6600], R2 ;  /* 0x0066000219007388 */ /* 0x0001e80000000a00 */
.L_x_15:
[----:B------:R-:W-:Y:S05]  /*1610*/  BSYNC B1 ;  /* 0x0000000000017941 */ /* 0x000fea0003800000 */
.L_x_14:
[----:B0-----:R-:W0:Y:S01]  /*1620*/  LDC R2, c[0x0][0x250] ;  /* 0x00009400ff027b82 */ /* 0x001e220000000800 */
[----:B------:R-:W-:Y:S01]  /*1630*/  ULDC.64 UR8, c[0x0][0x220] ;  /* 0x0000880000087ab9 */ /* 0x000fe20000000a00 */
[----:B------:R-:W-:Y:S01]  /*1640*/  IMAD R26, R43, 0x8, R26 ;  /* 0x000000082b1a7824 */ /* 0x000fe200078e021a */
[----:B------:R-:W-:-:S04]  /*1650*/  ISETP.NE.U32.AND P0, PT, RZ, UR8, PT ;  /* 0x00000008ff007c0c */ /* 0x000fc8000bf05070 */
[----:B------:R-:W-:Y:S01]  /*1660*/  ISETP.NE.AND.EX P0, PT, RZ, UR9, PT, P0 ;  /* 0x00000009ff007c0c */ /* 0x000fe2000bf05300 */
[----:B------:R-:W-:Y:S05]  /*1670*/  WARPSYNC.ALL ;  /* 0x0000000000007948 */ /* 0x000fea0003800000 */
[----:B------:R-:W-:Y:S01]  /*1680*/  ULDC.64 UR8, c[0x0][0x230] ;  /* 0x00008c0000087ab9 */ /* 0x000fe20000000a00 */
[----:B------:R-:W-:Y:S01]  /*1690*/  BSSY B0, `(.L_x_22) ;  /* 0x0000059000007945 */ /* 0x000fe20003800000 */
[----:B0-----:R-:W-:-:S04]  /*16a0*/  ISETP.LT.OR P0, PT, R45, R2, !P0 ;  /* 0x000000022d00720c */ /* 0x001fc80004701670 */
[----:B------:R-:W-:-:S13]  /*16b0*/  ISETP.GT.OR P0, PT, R57, 0xff, P0 ;  /* 0x000000ff3900780c */ /* 0x000fda0000704670 */
[----:B------:R-:W0:Y:S01]  /*16c0*/  @!P0 LDS.64 R4, [R25+0x6600] ;  /* 0x0066000019048984 */ /* 0x000e220000000a00 */
[----:B------:R-:W1:Y:S01]  /*16d0*/  @!P0 LDC.64 R6, c[0x0][0x220] ;  /* 0x00008800ff068b82 */ /* 0x000e620000000a00 */
[----:B------:R-:W-:Y:S01]  /*16e0*/  @!P0 SHF.R.S32.HI R3, RZ, 0x1f, R0 ;  /* 0x0000001fff038819 */ /* 0x000fe20000011400 */
[----:B-1----:R-:W-:Y:S01]  /*16f0*/  @!P0 IMAD.WIDE R6, R57, 0x8, R6 ;  /* 0x0000000839068825 */ /* 0x002fe200078e0206 */
[----:B0-----:R-:W-:-:S04]  /*1700*/  @!P0 IADD3 R8, P1, P3, R4, R29, R0 ;  /* 0x0000001d04088210 */ /* 0x001fc80007b3e000 */
[----:B------:R-:W-:-:S05]  /*1710*/  @!P0 IADD3.X R9, R5, RZ, R3, P1, P3 ;  /* 0x000000ff05098210 */ /* 0x000fca0000fe6403 */
[----:B------:R-:W-:Y:S01]  /*1720*/  @!P0 STG.E.64 desc[UR6][R6.64], R8 ;  /* 0x0000000806008986 */ /* 0x000fe2000c101b06 */
[----:B------:R-:W-:Y:S06]  /*1730*/  BAR.SYNC.DEFER_BLOCKING 0x0 ;  /* 0x0000000000007b1d */ /* 0x000fec0000010000 */
[----:B------:R-:W0:Y:S02]  /*1740*/  LDS.64 R4, [R26+0x6600] ;  /* 0x006600001a047984 */ /* 0x000e240000000a00 */
[----:B0-----:R-:W-:-:S05]  /*1750*/  IADD3 R3, P0, R46, R4, RZ ;  /* 0x000000042e037210 */ /* 0x001fca0007f1e0ff */
[----:B------:R-:W-:Y:S02]  /*1760*/  IMAD.X R4, R5, 0x1, R44, P0 ;  /* 0x0000000105047824 */ /* 0x000fe400000e062c */
[----:B------:R-:W-:-:S03]  /*1770*/  IMAD.SHL.U32 R0, R3, 0x4, RZ ;  /* 0x0000000403007824 */ /* 0x000fc600078e00ff */
[----:B------:R-:W-:Y:S02]  /*1780*/  SHF.L.U64.HI R3, R3, 0x2, R4 ;  /* 0x0000000203037819 */ /* 0x000fe40000010204 */
[----:B------:R-:W-:-:S04]  /*1790*/  IADD3 R4, P0, R0, UR8, RZ ;  /* 0x0000000800047c10 */ /* 0x000fc8000ff1e0ff */
[----:B------:R-:W-:Y:S01]  /*17a0*/  IADD3.X R5, R3, UR9, RZ, P0, !PT ;  /* 0x0000000903057c10 */ /* 0x000fe200087fe4ff */
[----:B------:R-:W-:Y:S08]  /*17b0*/  @!P2 BRA `(.L_x_23) ;  /* 0x0000000000d4a947 */ /* 0x000ff00003800000 */
[----:B------:R-:W-:Y:S02]  /*17c0*/  IMAD R7, R73, -0x1980, R2 ;  /* 0xffffe68049077824 */ /* 0x000fe400078e0202 */
[C---:B------:R-:W-:Y:S02]  /*17d0*/  VIADD R6, R46.reuse, 0x20 ;  /* 0x000000202e067836 */ /* 0x040fe40000000000 */
[C---:B------:R-:W-:Y:S01]  /*17e0*/  VIADD R8, R46.reuse, 0x40 ;  /* 0x000000402e087836 */ /* 0x040fe20000000000 */
[CC--:B------:R-:W-:Y:S01]  /*17f0*/  ISETP.GE.AND P1, PT, R46.reuse, R7.reuse, PT ;  /* 0x000000072e00720c */ /* 0x0c0fe20003f26270 */
[----:B------:R-:W-:Y:S01]  /*1800*/  VIADD R10, R46, 0xa0 ;  /* 0x000000a02e0a7836 */ /* 0x000fe20000000000 */
[-C--:B------:R-:W-:Y:S01]  /*1810*/  ISETP.GE.AND P3, PT, R6, R7.reuse, PT ;  /* 0x000000070600720c */ /* 0x080fe20003f66270 */
[----:B------:R-:W-:Y:S01]  /*1820*/  VIADD R6, R46, 0x60 ;  /* 0x000000602e067836 */ /* 0x000fe20000000000 */
[-C--:B------:R-:W-:Y:S01]  /*1830*/  ISETP.GE.AND P4, PT, R8, R7.reuse, PT ;  /* 0x000000070800720c */ /* 0x080fe20003f86270 */
[----:B------:R-:W-:Y:S01]  /*1840*/  VIADD R8, R46, 0x80 ;  /* 0x000000802e087836 */ /* 0x000fe20000000000 */
[----:B------:R-:W-:-:S02]  /*1850*/  ISETP.GE.AND P0, PT, R10, R7, PT ;  /* 0x000000070a00720c */ /* 0x000fc40003f06270 */
[-C--:B------:R-:W-:Y:S01]  /*1860*/  ISETP.GE.AND P5, PT, R6, R7.reuse, PT ;  /* 0x000000070600720c */ /* 0x080fe20003fa6270 */
[----:B------:R-:W-:Y:S01]  /*1870*/  VIADD R6, R46, 0xc0 ;  /* 0x000000c02e067836 */ /* 0x000fe20000000000 */
[-C--:B------:R-:W-:Y:S01]  /*1880*/  ISETP.GE.AND P6, PT, R8, R7.reuse, PT ;  /* 0x000000070800720c */ /* 0x080fe20003fc6270 */
[----:B------:R-:W-:Y:S02]  /*1890*/  VIADD R8, R46, 0xe0 ;  /* 0x000000e02e087836 */ /* 0x000fe40000000000 */
[----:B------:R0:W-:Y:S01]  /*18a0*/  @!P1 STG.E desc[UR6][R4.64], R11 ;  /* 0x0000000b04009986 */ /* 0x0001e2000c101906 */
[-C--:B------:R-:W-:Y:S01]  /*18b0*/  ISETP.GE.AND P1, PT, R6, R7.reuse, PT ;  /* 0x000000070600720c */ /* 0x080fe20003f26270 */
[----:B------:R-:W-:Y:S02]  /*18c0*/  VIADD R6, R46, 0x100 ;  /* 0x000001002e067836 */ /* 0x000fe40000000000 */
[----:B------:R0:W-:Y:S01]  /*18d0*/  @!P3 STG.E desc[UR6][R4.64+0x80], R12 ;  /* 0x0000800c0400b986 */ /* 0x0001e2000c101906 */
[----:B------:R-:W-:Y:S01]  /*18e0*/  ISETP.GE.AND P3, PT, R8, R7, PT ;  /* 0x000000070800720c */ /* 0x000fe20003f66270 */
[----:B------:R-:W-:-:S02]  /*18f0*/  VIADD R8, R46, 0x120 ;  /* 0x000001202e087836 */ /* 0x000fc40000000000 */
[----:B------:R0:W-:Y:S01]  /*1900*/  @!P4 STG.E desc[UR6][R4.64+0x100], R13 ;  /* 0x0001000d0400c986 */ /* 0x0001e2000c101906 */
        /* <DEDUP_REMOVED lines=21> */
[----:B------:R-:W-:-:S03]  /*1a60*/  ISETP.GE.AND P5, PT, R8, R7, PT ;  /* 0x000000070800720c */ /* 0x000fc60003fa6270 */
[----:B------:R0:W-:Y:S04]  /*1a70*/  @!P6 STG.E desc[UR6][R4.64+0x500], R36 ;  /* 0x000500240400e986 */ /* 0x0001e8000c101906 */
[----:B------:R0:W-:Y:S04]  /*1a80*/  @!P1 STG.E desc[UR6][R4.64+0x600], R38 ;  /* 0x0006002604009986 */ /* 0x0001e8000c101906 */
[----:B------:R0:W-:Y:S04]  /*1a90*/  @!P3 STG.E desc[UR6][R4.64+0x680], R39 ;  /* 0x000680270400b986 */ /* 0x0001e8000c101906 */
[----:B------:R0:W-:Y:S04]  /*1aa0*/  @!P4 STG.E desc[UR6][R4.64+0x700], R40 ;  /* 0x000700280400c986 */ /* 0x0001e8000c101906 */
[----:B------:R0:W-:Y:S04]  /*1ab0*/  @!P5 STG.E desc[UR6][R4.64+0x780], R41 ;  /* 0x000780290400d986 */ /* 0x0001e8000c101906 */
[----:B------:R0:W-:Y:S01]  /*1ac0*/  @!P0 STG.E desc[UR6][R4.64+0x580], R37 ;  /* 0x0005802504008986 */ /* 0x0001e2000c101906 */
[----:B------:R-:W-:-:S13]  /*1ad0*/  ISETP.GE.AND P0, PT, R6, R7, PT ;  /* 0x000000070600720c */ /* 0x000fda0003f06270 */
[----:B0-----:R-:W-:Y:S05]  /*1ae0*/  @P0 BRA `(.L_x_24) ;  /* 0x00000000004c0947 */ /* 0x001fea0003800000 */
[----:B------:R0:W-:Y:S01]  /*1af0*/  STG.E desc[UR6][R4.64+0x800], R42 ;  /* 0x0008002a04007986 */ /* 0x0001e2000c101906 */
[----:B------:R-:W-:Y:S05]  /*1b00*/  BRA `(.L_x_24) ;  /* 0x0000000000447947 */ /* 0x000fea0003800000 */
.L_x_23:
[----:B------:R1:W-:Y:S04]  /*1b10*/  STG.E desc[UR6][R4.64], R11 ;  /* 0x0000000b04007986 */ /* 0x0003e8000c101906 */
        /* <DEDUP_REMOVED lines=15> */
[----:B------:R1:W-:Y:S02]  /*1c10*/  STG.E desc[UR6][R4.64+0x800], R42 ;  /* 0x0008002a04007986 */ /* 0x0003e4000c101906 */
.L_x_24:
[----:B------:R-:W-:Y:S05]  /*1c20*/  BSYNC B0 ;  /* 0x0000000000007941 */ /* 0x000fea0003800000 */
.L_x_22:
[----:B------:R-:W-:Y:S01]  /*1c30*/  ULDC.64 UR4, c[0x0][0x248] ;  /* 0x0000920000047ab9 */ /* 0x000fe20000000a00 */
[----:B------:R-:W-:Y:S01]  /*1c40*/  BSSY B0, `(.L_x_25) ;  /* 0x000004a000007945 */ /* 0x000fe20003800000 */
[----:B01----:R-:W-:-:S04]  /*1c50*/  IADD3 R4, P0, R21, UR4, RZ ;  /* 0x0000000415047c10 */ /* 0x003fc8000ff1e0ff */
[----:B------:R-:W-:Y:S01]  /*1c60*/  IADD3.X R5, R20, UR5, RZ, P0, !PT ;  /* 0x0000000514057c10 */ /* 0x000fe200087fe4ff */
[----:B------:R-:W-:Y:S08]  /*1c70*/  @!P2 BRA `(.L_x_26) ;  /* 0x0000000000d4a947 */ /* 0x000ff00003800000 */
[----:B------:R-:W-:Y:S02]  /*1c80*/  IMAD.IADD R41, R2, 0x1, -R23 ;  /* 0x0000000102297824 */ /* 0x000fe400078e0a17 */
        /* <DEDUP_REMOVED lines=13> */
[----:B------:R1:W5:Y:S01]  /*1d60*/  @!P2 LDG.E R7, desc[UR6][R4.64] ;  /* 0x000000060407a981 */ /* 0x000362000c1e1900 */
[-C--:B------:R-:W-:Y:S01]  /*1d70*/  ISETP.GE.AND P3, PT, R6, R41.reuse, PT ;  /* 0x000000290600720c */ /* 0x080fe20003f66270 */
[----:B------:R-:W-:Y:S01]  /*1d80*/  VIADD R6, R46, 0x100 ;  /* 0x000001002e067836 */ /* 0x000fe20000000000 */
[-C--:B------:R-:W-:Y:S01]  /*1d90*/  ISETP.GE.AND P2, PT, R8, R41.reuse, PT ;  /* 0x000000290800720c */ /* 0x080fe20003f46270 */
[----:B------:R-:W-:Y:S01]  /*1da0*/  VIADD R8, R46, 0x120 ;  /* 0x000001202e087836 */ /* 0x000fe20000000000 */
[----:B------:R1:W5:Y:S02]  /*1db0*/  @!P1 LDG.E R9, desc[UR6][R4.64+0x80] ;  /* 0x0000800604099981 */ /* 0x000364000c1e1900 */
[----:B------:R-:W-:-:S02]  /*1dc0*/  ISETP.GE.AND P1, PT, R6, R41, PT ;  /* 0x000000290600720c */ /* 0x000fc40003f26270 */
[----:B------:R1:W5:Y:S01]  /*1dd0*/  @!P0 LDG.E R11, desc[UR6][R4.64+0x100] ;  /* 0x00010006040b8981 */ /* 0x000362000c1e1900 */
[-C--:B------:R-:W-:Y:S01]  /*1de0*/  ISETP.GE.AND P0, PT, R8, R41.reuse, PT ;  /* 0x000000290800720c */ /* 0x080fe20003f06270 */
[C---:B------:R-:W-:Y:S02]  /*1df0*/  VIADD R6, R46.reuse, 0x140 ;  /* 0x000001402e067836 */ /* 0x040fe40000000000 */
[----:B------:R-:W-:Y:S01]  /*1e00*/  VIADD R8, R46, 0x160 ;  /* 0x000001602e087836 */ /* 0x000fe20000000000 */
[----:B------:R1:W5:Y:S02]  /*1e10*/  @!P4 LDG.E R13, desc[UR6][R4.64+0x180] ;  /* 0x00018006040dc981 */ /* 0x000364000c1e1900 */
[-C--:B------:R-:W-:Y:S02]  /*1e20*/  ISETP.GE.AND P4, PT, R6, R41.reuse, PT ;  /* 0x000000290600720c */ /* 0x080fe40003f86270 */
[----:B------:R1:W5:Y:S01]  /*1e30*/  @!P6 LDG.E R15, desc[UR6][R4.64+0x200] ;  /* 0x00020006040fe981 */ /* 0x000362000c1e1900 */
[----:B------:R-:W-:Y:S01]  /*1e40*/  ISETP.GE.AND P6, PT, R8, R41, PT ;  /* 0x000000290800720c */ /* 0x000fe20003fc6270 */
[----:B------:R-:W-:-:S02]  /*1e50*/  VIADD R6, R46, 0x180 ;  /* 0x000001802e067836 */ /* 0x000fc40000000000 */
[----:B------:R-:W-:Y:S01]  /*1e60*/  VIADD R8, R46, 0x1a0 ;  /* 0x000001a02e087836 */ /* 0x000fe20000000000 */
[----:B------:R1:W5:Y:S02]  /*1e70*/  @!P5 LDG.E R17, desc[UR6][R4.64+0x280] ;  /* 0x000280060411d981 */ /* 0x000364000c1e1900 */
[-C--:B------:R-:W-:Y:S02]  /*1e80*/  ISETP.GE.AND P5, PT, R6, R41.reuse, PT ;  /* 0x000000290600720c */ /* 0x080fe40003fa6270 */
[----:B------:R1:W5:Y:S01]  /*1e90*/  @!P3 LDG.E R19, desc[UR6][R4.64+0x300] ;  /* 0x000300060413b981 */ /* 0x000362000c1e1900 */
[-C--:B------:R-:W-:Y:S01]  /*1ea0*/  ISETP.GE.AND P3, PT, R8, R41.reuse, PT ;  /* 0x000000290800720c */ /* 0x080fe20003f66270 */
[C---:B------:R-:W-:Y:S02]  /*1eb0*/  VIADD R6, R46.reuse, 0x1c0 ;  /* 0x000001c02e067836 */ /* 0x040fe40000000000 */
[----:B------:R-:W-:Y:S01]  /*1ec0*/  VIADD R8, R46, 0x1e0 ;  /* 0x000001e02e087836 */ /* 0x000fe20000000000 */
[----:B------:R1:W5:Y:S02]  /*1ed0*/  @!P2 LDG.E R21, desc[UR6][R4.64+0x380] ;  /* 0x000380060415a981 */ /* 0x000364000c1e1900 */
[----:B------:R-:W-:-:S02]  /*1ee0*/  ISETP.GE.AND P2, PT, R6, R41, PT ;  /* 0x000000290600720c */ /* 0x000fc40003f46270 */
[----:B------:R1:W5:Y:S01]  /*1ef0*/  @!P1 LDG.E R25, desc[UR6][R4.64+0x400] ;  /* 0x0004000604199981 */ /* 0x000362000c1e1900 */
[----:B------:R-:W-:-:S03]  /*1f00*/  ISETP.GE.AND P1, PT, R8, R41, PT ;  /* 0x000000290800720c */ /* 0x000fc60003f26270 */
[----:B------:R1:W5:Y:S04]  /*1f10*/  @!P4 LDG.E R29, desc[UR6][R4.64+0x500] ;  /* 0x00050006041dc981 */ /* 0x000368000c1e1900 */
[----:B------:R1:W5:Y:S04]  /*1f20*/  @!P6 LDG.E R31, desc[UR6][R4.64+0x580] ;  /* 0x00058006041fe981 */ /* 0x000368000c1e1900 */
[----:B------:R1:W5:Y:S04]  /*1f30*/  @!P5 LDG.E R33, desc[UR6][R4.64+0x600] ;  /* 0x000600060421d981 */ /* 0x000368000c1e1900 */
[----:B------:R1:W5:Y:S04]  /*1f40*/  @!P3 LDG.E R35, desc[UR6][R4.64+0x680] ;  /* 0x000680060423b981 */ /* 0x000368000c1e1900 */
[----:B------:R1:W5:Y:S04]  /*1f50*/  @!P2 LDG.E R37, desc[UR6][R4.64+0x700] ;  /* 0x000700060425a981 */ /* 0x000368000c1e1900 */
[----:B------:R1:W5:Y:S01]  /*1f60*/  @!P1 LDG.E R39, desc[UR6][R4.64+0x780] ;  /* 0x0007800604279981 */ /* 0x000362000c1e1900 */
[----:B------:R-:W-:-:S03]  /*1f70*/  VIADD R6, R46, 0x200 ;  /* 0x000002002e067836 */ /* 0x000fc60000000000 */
[----:B------:R1:W5:Y:S02]  /*1f80*/  @!P0 LDG.E R27, desc[UR6][R4.64+0x480] ;  /* 0x00048006041b8981 */ /* 0x000364000c1e1900 */
[----:B------:R-:W-:-:S13]  /*1f90*/  ISETP.GE.AND P0, PT, R6, R41, PT ;  /* 0x000000290600720c */ /* 0x000fda0003f06270 */
[----:B-1----:R-:W-:Y:S05]  /*1fa0*/  @P0 BRA `(.L_x_27) ;  /* 0x00000000004c0947 */ /* 0x002fea0003800000 */
[----:B------:R1:W5:Y:S01]  /*1fb0*/  LDG.E R41, desc[UR6][R4.64+0x800] ;  /* 0x0008000604297981 */ /* 0x000362000c1e1900 */
[----:B------:R-:W-:Y:S05]  /*1fc0*/  BRA `(.L_x_27) ;  /* 0x0000000000447947 */ /* 0x000fea0003800000 */
.L_x_26:
        /* <DEDUP_REMOVED lines=17> */
.L_x_27:
[----:B------:R-:W-:Y:S05]  /*20e0*/  BSYNC B0 ;  /* 0x0000000000007941 */ /* 0x000fea0003800000 */
.L_x_25:
[----:B------:R-:W-:Y:S01]  /*20f0*/  VIADD R23, R23, 0x1980 ;  /* 0x0000198017177836 */ /* 0x000fe20000000000 */
[----:B------:R-:W-:Y:S02]  /*2100*/  ULDC.64 UR4, c[0x0][0x240] ;  /* 0x0000900000047ab9 */ /* 0x000fe40000000a00 */
[----:B01----:R-:W-:Y:S02]  /*2110*/  IADD3 R4, P0, R0, UR4, RZ ;  /* 0x0000000400047c10 */ /* 0x003fe4000ff1e0ff */
[----:B------:R-:W-:Y:S02]  /*2120*/  ISETP.GT.AND P1, PT, R23, R2, PT ;  /* 0x000000021700720c */ /* 0x000fe40003f24270 */
[----:B------:R-:W-:-:S11]  /*2130*/  IADD3.X R5, R3, UR5, RZ, P0, !PT ;  /* 0x0000000503057c10 */ /* 0x000fd600087fe4ff */
[----:B------:R-:W-:Y:S05]  /*2140*/  @!P1 BRA `(.L_x_28) ;  /* 0x0000000000d49947 */ /* 0x000fea0003800000 */
        /* <DEDUP_REMOVED lines=14> */
[----:B-----5:R0:W-:Y:S01]  /*2230*/  @!P2 STG.E desc[UR6][R4.64], R7 ;  /* 0x000000070400a986 */ /* 0x0201e2000c101906 */
[-C--:B------:R-:W-:Y:S01]  /*2240*/  ISETP.GE.AND P3, PT, R0, R73.reuse, PT ;  /* 0x000000490000720c */ /* 0x080fe20003f66270 */
[----:B------:R-:W-:Y:S01]  /*2250*/  VIADD R0, R46, 0x100 ;  /* 0x000001002e007836 */ /* 0x000fe20000000000 */
[-C--:B------:R-:W-:Y:S01]  /*2260*/  ISETP.GE.AND P2, PT, R2, R73.reuse, PT ;  /* 0x000000490200720c */ /* 0x080fe20003f46270 */
[----:B------:R-:W-:Y:S01]  /*2270*/  VIADD R2, R46, 0x120 ;  /* 0x000001202e027836 */ /* 0x000fe20000000000 */
[----:B------:R0:W-:Y:S02]  /*2280*/  @!P1 STG.E desc[UR6][R4.64+0x80], R9 ;  /* 0x0000800904009986 */ /* 0x0001e4000c101906 */
[-C--:B------:R-:W-:Y:S01]  /*2290*/  ISETP.GE.AND P1, PT, R0, R73.reuse, PT ;  /* 0x000000490000720c */ /* 0x080fe20003f26270 */
[----:B------:R-:W-:Y:S01]  /*22a0*/  VIADD R0, R46, 0x140 ;  /* 0x000001402e007836 */ /* 0x000fe20000000000 */
        /* <DEDUP_REMOVED lines=14> */
[C---:B------:R-:W-:Y:S02]  /*2390*/  VIADD R2, R46.reuse, 0x1e0 ;  /* 0x000001e02e027836 */ /* 0x040fe40000000000 */
[----:B------:R-:W-:Y:S01]  /*23a0*/  VIADD R46, R46, 0x200 ;  /* 0x000002002e2e7836 */ /* 0x000fe20000000000 */
[----:B------:R0:W-:Y:S01]  /*23b0*/  @!P2 STG.E desc[UR6][R4.64+0x380], R21 ;  /* 0x000380150400a986 */ /* 0x0001e2000c101906 */
[----:B------:R-:W-:-:S03]  /*23c0*/  ISETP.GE.AND P2, PT, R0, R73, PT ;  /* 0x000000490000720c */ /* 0x000fc60003f46270 */
[----:B------:R0:W-:Y:S01]  /*23d0*/  @!P1 STG.E desc[UR6][R4.64+0x400], R25 ;  /* 0x0004001904009986 */ /* 0x0001e2000c101906 */
[----:B------:R-:W-:-:S03]  /*23e0*/  ISETP.GE.AND P1, PT, R2, R73, PT ;  /* 0x000000490200720c */ /* 0x000fc60003f26270 */
        /* <DEDUP_REMOVED lines=8> */
[----:B------:R-:W-:Y:S05]  /*2470*/  @P0 EXIT ;  /* 0x000000000000094d */ /* 0x000fea0003800000 */
[----:B------:R-:W-:Y:S01]  /*2480*/  STG.E desc[UR6][R4.64+0x800], R41 ;  /* 0x0008002904007986 */ /* 0x000fe2000c101906 */
[----:B------:R-:W-:Y:S05]  /*2490*/  EXIT ;  /* 0x000000000000794d */ /* 0x000fea0003800000 */
.L_x_28:
[----:B-----5:R-:W-:Y:S04]  /*24a0*/  STG.E desc[UR6][R4.64], R7 ;  /* 0x0000000704007986 */ /* 0x020fe8000c101906 */
[----:B------:R-:W-:Y:S04]  /*24b0*/  STG.E desc[UR6][R4.64+0x80], R9 ;  /* 0x0000800904007986 */ /* 0x000fe8000c101906 */
        /* <DEDUP_REMOVED lines=14> */
[----:B------:R-:W-:Y:S01]  /*25a0*/  STG.E desc[UR6][R4.64+0x800], R41 ;  /* 0x0008002904007986 */ /* 0x000fe2000c101906 */
[----:B------:R-:W-:Y:S05]  /*25b0*/  EXIT ;  /* 0x000000000000794d */ /* 0x000fea0003800000 */
.L_x_13:
[C---:B------:R-:W-:Y:S01]  /*25c0*/  IMAD.WIDE.U32 R4, R57.reuse, -0x55555555, RZ ;  /* 0xaaaaaaab39047825 */ /* 0x040fe200078e00ff */
[----:B------:R-:W-:Y:S01]  /*25d0*/  ISETP.GT.U32.AND P0, PT, R57, 0x1f, PT ;  /* 0x0000001f3900780c */ /* 0x000fe20003f04070 */
[----:B------:R-:W-:Y:S05]  /*25e0*/  WARPSYNC.ALL ;  /* 0x0000000000007948 */ /* 0x000fea0003800000 */
[----:B------:R-:W-:-:S05]  /*25f0*/  LEA.HI R5, R5, R57, RZ, 0x1d ;  /* 0x0000003905057211 */ /* 0x000fca00078fe8ff */
[----:B------:R-:W-:-:S05]  /*2600*/  IMAD R5, R5, 0x4, R26 ;  /* 0x0000000405057824 */ /* 0x000fca00078e021a */
[----:B------:R0:W-:Y:S01]  /*2610*/  STS [R5+0x3410], R0 ;  /* 0x0034100005007388 */ /* 0x0001e20000000800 */
[----:B------:R-:W-:Y:S06]  /*2620*/  BAR.SYNC.DEFER_BLOCKING 0x0 ;  /* 0x0000000000007b1d */ /* 0x000fec0000010000 */
[----:B------:R-:W-:Y:S05]  /*2630*/  @P0 BRA `(.L_x_29) ;  /* 0x0000000000dc0947 */ /* 0x000fea0003800000 */
[----:B------:R-:W-:Y:S01]  /*2640*/  IMAD R4, R57, 0x34, R26 ;  /* 0x0000003439047824 */ /* 0x000fe200078e021a */
[----:B------:R-:W-:-:S04]  /*2650*/  UMOV UR8, 0xffffffff ;  /* 0xffffffff00087882 */ /* 0x000fc80000000000 */
[----:B------:R-:W-:Y:S04]  /*2660*/  LDS R11, [R4+0x3414] ;  /* 0x00341400040b7984 */ /* 0x000fe80000000800 */
[----:B------:R-:W-:Y:S04]  /*2670*/  LDS R12, [R4+0x3410] ;  /* 0x00341000040c7984 */ /* 0x000fe80000000800 */
[----:B------:R-:W1:Y:S04]  /*2680*/  LDS R13, [R4+0x3418] ;  /* 0x00341800040d7984 */ /* 0x000e680000000800 */
[----:B------:R-:W-:Y:S04]  /*2690*/  LDS R15, [R4+0x341c] ;  /* 0x00341c00040f7984 */ /* 0x000fe80000000800 */
[----:B------:R-:W2:Y:S04]  /*26a0*/  LDS R16, [R4+0x3420] ;  /* 0x0034200004107984 */ /* 0x000ea80000000800 */
[----:B------:R-:W-:Y:S04]  /*26b0*/  LDS R17, [R4+0x3424] ;  /* 0x0034240004117984 */ /* 0x000fe80000000800 */
[----:B------:R-:W3:Y:S04]  /*26c0*/  LDS R18, [R4+0x3428] ;  /* 0x0034280004127984 */ /* 0x000ee80000000800 */
[----:B------:R-:W-:Y:S04]  /*26d0*/  LDS R19, [R4+0x342c] ;  /* 0x00342c0004137984 */ /* 0x000fe80000000800 */
[----:B------:R-:W4:Y:S04]  /*26e0*/  LDS R35, [R4+0x3430] ;  /* 0x0034300004237984 */ /* 0x000f280000000800 */
[----:B------:R-:W-:Y:S04]  /*26f0*/  LDS R37, [R4+0x3434] ;  /* 0x0034340004257984 */ /* 0x000fe80000000800 */
[----:B------:R-:W5:Y:S04]  /*2700*/  LDS R36, [R4+0x3438] ;  /* 0x0034380004247984 */ /* 0x000f680000000800 */
[----:B------:R-:W0:Y:S01]  /*2710*/  LDS R39, [R4+0x343c] ;  /* 0x00343c0004277984 */ /* 0x000e220000000800 */
[----:B-1----:R-:W-:-:S04]  /*2720*/  IADD3 R14, R13, R11, R12 ;  /* 0x0000000b0d0e7210 */ /* 0x002fc80007ffe00c */
[----:B--2---:R-:W-:-:S04]  /*2730*/  IADD3 R14, R16, R14, R15 ;  /* 0x0000000e100e7210 */ /* 0x004fc80007ffe00f */
[----:B---3--:R-:W-:-:S04]  /*2740*/  IADD3 R14, R18, R14, R17 ;  /* 0x0000000e120e7210 */ /* 0x008fc80007ffe011 */
[----:B----4-:R-:W-:-:S04]  /*2750*/  IADD3 R14, R35, R14, R19 ;  /* 0x0000000e230e7210 */ /* 0x010fc80007ffe013 */
[----:B-----5:R-:W-:-:S05]  /*2760*/  IADD3 R14, R36, R14, R37 ;  /* 0x0000000e240e7210 */ /* 0x020fca0007ffe025 */
[----:B0-----:R-:W-:Y:S01]  /*2770*/  IMAD.IADD R14, R14, 0x1, R39 ;  /* 0x000000010e0e7824 */ /* 0x001fe200078e0227 */
[----:B------:R-:W-:Y:S06]  /*2780*/  BRA.DIV UR8, `(.L_x_30) ;  /* 0x0000007e08487947 */ /* 0x000fec000b800000 */
[----:B------:R-:W0:Y:S02]  /*2790*/  SHFL.UP P0, R39, R14, 0x1, RZ ;  /* 0x042000000e277989 */ /* 0x000e2400000000ff */
[----:B0-----:R-:W-:-:S05]  /*27a0*/  @P0 IMAD.IADD R39, R14, 0x1, R39 ;  /* 0x000000010e270824 */ /* 0x001fca00078e0227 */
[----:B------:R-:W0:Y:S02]  /*27b0*/  SHFL.UP P0, R38, R39, 0x2, RZ ;  /* 0x0440000027267989 */ /* 0x000e2400000000ff */
[----:B0-----:R-:W-:-:S05]  /*27c0*/  @P0 IMAD.IADD R38, R39, 0x1, R38 ;  /* 0x0000000127260824 */ /* 0x001fca00078e0226 */
[----:B------:R-:W0:Y:S02]  /*27d0*/  SHFL.UP P0, R41, R38, 0x4, RZ ;  /* 0x0480000026297989 */ /* 0x000e2400000000ff */
[----:B0-----:R-:W-:-:S05]  /*27e0*/  @P0 IMAD.IADD R41, R38, 0x1, R41 ;  /* 0x0000000126290824 */ /* 0x001fca00078e0229 */
[----:B------:R-:W0:Y:S02]  /*27f0*/  SHFL.UP P0, R40, R41, 0x8, RZ ;  /* 0x0500000029287989 */ /* 0x000e2400000000ff */
[----:B0-----:R-:W-:-:S05]  /*2800*/  @P0 IMAD.IADD R40, R41, 0x1, R40 ;  /* 0x0000000129280824 */ /* 0x001fca00078e0228 */
[----:B------:R0:W1:Y:S02]  /*2810*/  SHFL.UP P0, R45, R40, 0x10, RZ ;  /* 0x06000000282d7989 */ /* 0x00006400000000ff */
.L_x_121:
[----:B-1----:R-:W-:-:S04]  /*2820*/  @P0 IMAD.IADD R45, R40, 0x1, R45 ;  /* 0x00000001282d0824 */ /* 0x002fc800078e022d */
[----:B------:R-:W-:-:S04]  /*2830*/  IMAD.IADD R45, R45, 0x1, -R14 ;  /* 0x000000012d2d7824 */ /* 0x000fc800078e0a0e */
[----:B------:R-:W-:Y:S01]  /*2840*/  IMAD.IADD R12, R12, 0x1, R45 ;  /* 0x000000010c0c7824 */ /* 0x000fe200078e022d */
[----:B------:R1:W-:Y:S03]  /*2850*/  STS [R4+0x3410], R45 ;  /* 0x0034102d04007388 */ /* 0x0003e60000000800 */
        /* <DEDUP_REMOVED lines=19> */
[----:B------:R1:W-:Y:S04]  /*2990*/  STS [R4+0x3438], R37 ;  /* 0x0034382504007388 */ /* 0x0003e80000000800 */
[----:B------:R1:W-:Y:S02]  /*29a0*/  STS [R4+0x343c], R39 ;  /* 0x00343c2704007388 */ /* 0x0003e40000000800 */
.L_x_29:
[----:B------:R-:W-:Y:S05]  /*29b0*/  WARPSYNC.ALL ;  /* 0x0000000000007948 */ /* 0x000fea0003800000 */
[----:B------:R-:W-:Y:S06]  /*29c0*/  BAR.SYNC.DEFER_BLOCKING 0x0 ;  /* 0x0000000000007b1d */ /* 0x000fec0000010000 */
[----:B------:R-:W-:Y:S01]  /*29d0*/  BSSY B0, `(.L_x_31) ;  /* 0x0000028000007945 */ /* 0x000fe20003800000 */
[----:B-1----:R1:W2:Y:S03]  /*29e0*/  LDS R35, [R5+0x3410] ;  /* 0x0034100005237984 */ /* 0x0022a60000000800 */
[----:B------:R-:W-:Y:S05]  /*29f0*/  @P1 BRA `(.L_x_32) ;  /* 0x0000000000941947 */ /* 0x000fea0003800000 */
[----:B01----:R-:W-:-:S05]  /*2a00*/  IMAD R5, R57, 0x4, R26 ;  /* 0x0000000439057824 */ /* 0x003fca00078e021a */
[----:B------:R-:W2:Y:S04]  /*2a10*/  LDS R4, [R5] ;  /* 0x0000000005047984 */ /* 0x000ea80000000800 */
[----:B------:R-:W0:Y:S04]  /*2a20*/  LDS R12, [R5+0x400] ;  /* 0x00040000050c7984 */ /* 0x000e280000000800 */
[----:B------:R-:W1:Y:S04]  /*2a30*/  LDS R14, [R5+0x800] ;  /* 0x00080000050e7984 */ /* 0x000e680000000800 */
[----:B------:R-:W3:Y:S04]  /*2a40*/  LDS R16, [R5+0xc00] ;  /* 0x000c000005107984 */ /* 0x000ee80000000800 */
[----:B------:R-:W4:Y:S04]  /*2a50*/  LDS R18, [R5+0x1000] ;  /* 0x0010000005127984 */ /* 0x000f280000000800 */
[----:B------:R-:W5:Y:S04]  /*2a60*/  LDS R36, [R5+0x1400] ;  /* 0x0014000005247984 */ /* 0x000f680000000800 */
[----:B------:R-:W5:Y:S04]  /*2a70*/  LDS R38, [R5+0x1800] ;  /* 0x0018000005267984 */ /* 0x000f680000000800 */
[----:B------:R-:W5:Y:S04]  /*2a80*/  LDS R40, [R5+0x1c00] ;  /* 0x001c000005287984 */ /* 0x000f680000000800 */
[----:B------:R-:W5:Y:S04]  /*2a90*/  LDS R42, [R5+0x2000] ;  /* 0x00200000052a7984 */ /* 0x000f680000000800 */
[----:B------:R-:W5:Y:S04]  /*2aa0*/  LDS R44, [R5+0x2400] ;  /* 0x00240000052c7984 */ /* 0x000f680000000800 */
[----:B------:R-:W5:Y:S01]  /*2ab0*/  LDS R50, [R5+0x2800] ;  /* 0x0028000005327984 */ /* 0x000f620000000800 */
[----:B--2---:R-:W-:-:S03]  /*2ac0*/  IMAD.IADD R4, R35, 0x1, R4 ;  /* 0x0000000123047824 */ /* 0x004fc600078e0204 */
[----:B------:R-:W2:Y:S01]  /*2ad0*/  LDS R52, [R5+0x2c00] ;  /* 0x002c000005347984 */ /* 0x000ea20000000800 */
[C---:B0-----:R-:W-:Y:S02]  /*2ae0*/  IMAD.IADD R12, R35.reuse, 0x1, R12 ;  /* 0x00000001230c7824 */ /* 0x041fe400078e020c */
[C---:B-1----:R-:W-:Y:S01]  /*2af0*/  IMAD.IADD R14, R35.reuse, 0x1, R14 ;  /* 0x00000001230e7824 */ /* 0x042fe200078e020e */
[----:B------:R0:W-:Y:S01]  /*2b00*/  STS [R5], R4 ;  /* 0x0000000405007388 */ /* 0x0001e20000000800 */
[----:B---3--:R-:W-:-:S03]  /*2b10*/  IMAD.IADD R16, R35, 0x1, R16 ;  /* 0x0000000123107824 */ /* 0x008fc600078e0210 */
[----:B------:R0:W-:Y:S01]  /*2b20*/  STS [R5+0x400], R12 ;  /* 0x0004000c05007388 */ /* 0x0001e20000000800 */
[----:B----4-:R-:W-:-:S03]  /*2b30*/  IMAD.IADD R18, R35, 0x1, R18 ;  /* 0x0000000123127824 */ /* 0x010fc600078e0212 */
[----:B------:R0:W-:Y:S01]  /*2b40*/  STS [R5+0x800], R14 ;  /* 0x0008000e05007388 */ /* 0x0001e20000000800 */
[----:B-----5:R-:W-:-:S03]  /*2b50*/  IMAD.IADD R36, R35, 0x1, R36 ;  /* 0x0000000123247824 */ /* 0x020fc600078e0224 */
[----:B------:R0:W-:Y:S01]  /*2b60*/  STS [R5+0xc00], R16 ;  /* 0x000c001005007388 */ /* 0x0001e20000000800 */
[----:B------:R-:W-:-:S03]  /*2b70*/  IMAD.IADD R38, R35, 0x1, R38 ;  /* 0x0000000123267824 */ /* 0x000fc600078e0226 */
        /* <DEDUP_REMOVED lines=9> */
[----:B--2---:R-:W-:-:S03]  /*2c10*/  IMAD.IADD R52, R35, 0x1, R52 ;  /* 0x0000000123347824 */ /* 0x004fc600078e0234 */
[----:B------:R0:W-:Y:S04]  /*2c20*/  STS [R5+0x2400], R44 ;  /* 0x0024002c05007388 */ /* 0x0001e80000000800 */
[----:B------:R0:W-:Y:S04]  /*2c30*/  STS [R5+0x2800], R50 ;  /* 0x0028003205007388 */ /* 0x0001e80000000800 */
[----:B------:R0:W-:Y:S02]  /*2c40*/  STS [R5+0x2c00], R52 ;  /* 0x002c003405007388 */ /* 0x0001e40000000800 */
.L_x_32:
[----:B------:R-:W-:Y:S05]  /*2c50*/  BSYNC B0 ;  /* 0x0000000000007941 */ /* 0x000fea0003800000 */
.L_x_31:
[----:B------:R-:W-:Y:S01]  /*2c60*/  BAR.SYNC.DEFER_BLOCKING 0x0 ;  /* 0x0000000000007b1d */ /* 0x000fe20000010000 */
[----:B------:R-:W-:Y:S01]  /*2c70*/  R2P PR, R43, 0x7f ;  /* 0x0000007f2b007804 */ /* 0x000fe20000000000 */
[----:B------:R-:W-:-:S04]  /*2c80*/  IMAD.MOV.U32 R15, RZ, RZ, RZ ;  /* 0x000000ffff0f7224 */ /* 0x000fc800078e00ff */
[----:B------:R-:W-:Y:S08]  /*2c90*/  BSSY B0, `(.L_x_33) ;  /* 0x0000025000007945 */ /* 0x000ff00003800000 */
[----:B0-----:R-:W-:Y:S02]  /*2ca0*/  VOTE.ANY R4, PT, P0 ;  /* 0x0000000000047806 */ /* 0x001fe400000e0100 */
[----:B-1----:R-:W-:-:S02]  /*2cb0*/  VOTE.ANY R5, PT, P1 ;  /* 0x0000000000057806 */ /* 0x002fc400008e0100 */
[----:B------:R-:W-:Y:S02]  /*2cc0*/  @!P0 LOP3.LUT R4, RZ, R4, RZ, 0x33, !PT ;  /* 0x00000004ff048212 */ /* 0x000fe400078e33ff */
[----:B------:R-:W-:Y:S02]  /*2cd0*/  VOTE.ANY R11, PT, P2 ;  /* 0x00000000000b7806 */ /* 0x000fe400010e0100 */
[----:B------:R-:W-:Y:S02]  /*2ce0*/  @!P1 LOP3.LUT R5, RZ, R5, RZ, 0x33, !PT ;  /* 0x00000005ff059212 */ /* 0x000fe400078e33ff */
[----:B------:R-:W-:Y:S02]  /*2cf0*/  VOTE.ANY R13, PT, P3 ;  /* 0x00000000000d7806 */ /* 0x000fe400018e0100 */
[----:B------:R-:W-:Y:S02]  /*2d00*/  @!P2 LOP3.LUT R11, RZ, R11, RZ, 0x33, !PT ;  /* 0x0000000bff0ba212 */ /* 0x000fe400078e33ff */
[----:B------:R-:W-:-:S02]  /*2d10*/  LOP3.LUT R4, R5, R4, RZ, 0xc0, !PT ;  /* 0x0000000405047212 */ /* 0x000fc400078ec0ff */
[----:B------:R-:W-:Y:S02]  /*2d20*/  VOTE.ANY R5, PT, P4 ;  /* 0x0000000000057806 */ /* 0x000fe400020e0100 */
[----:B------:R-:W-:Y:S02]  /*2d30*/  @!P3 LOP3.LUT R13, RZ, R13, RZ, 0x33, !PT ;  /* 0x0000000dff0db212 */ /* 0x000fe400078e33ff */
[----:B------:R-:W-:Y:S02]  /*2d40*/  LOP3.LUT R4, R11, R4, RZ, 0xc0, !PT ;  /* 0x000000040b047212 */ /* 0x000fe400078ec0ff */
[----:B------:R-:W-:Y:S02]  /*2d50*/  @!P4 LOP3.LUT R5, RZ, R5, RZ, 0x33, !PT ;  /* 0x00000005ff05c212 */ /* 0x000fe400078e33ff */
[----:B------:R-:W-:Y:S02]  /*2d60*/  LOP3.LUT P0, RZ, R43, 0x80, RZ, 0xc0, !PT ;  /* 0x000000802bff7812 */ /* 0x000fe4000780c0ff */
[----:B------:R-:W-:-:S02]  /*2d70*/  LOP3.LUT R4, R13, R4, RZ, 0xc0, !PT ;  /* 0x000000040d047212 */ /* 0x000fc400078ec0ff */
[----:B------:R-:W-:Y:S02]  /*2d80*/  VOTE.ANY R11, PT, P5 ;  /* 0x00000000000b7806 */ /* 0x000fe400028e0100 */
[----:B------:R-:W-:Y:S02]  /*2d90*/  LOP3.LUT R4, R5, R4, RZ, 0xc0, !PT ;  /* 0x0000000405047212 */ /* 0x000fe400078ec0ff */
[----:B------:R-:W0:Y:S01]  /*2da0*/  S2R R5, SR_LEMASK ;  /* 0x0000000000057919 */ /* 0x000e220000003a00 */
[----:B------:R-:W-:Y:S02]  /*2db0*/  @!P5 LOP3.LUT R11, RZ, R11, RZ, 0x33, !PT ;  /* 0x0000000bff0bd212 */ /* 0x000fe400078e33ff */
[----:B------:R-:W-:Y:S02]  /*2dc0*/  VOTE.ANY R13, PT, P6 ;  /* 0x00000000000d7806 */ /* 0x000fe400030e0100 */
[----:B------:R-:W-:Y:S02]  /*2dd0*/  LOP3.LUT R4, R11, R4, RZ, 0xc0, !PT ;  /* 0x000000040b047212 */ /* 0x000fe400078ec0ff */
[----:B------:R-:W-:-:S02]  /*2de0*/  VOTE.ANY R11, PT, P0 ;  /* 0x00000000000b7806 */ /* 0x000fc400000e0100 */
[----:B------:R-:W-:Y:S02]  /*2df0*/  @!P6 LOP3.LUT R13, RZ, R13, RZ, 0x33, !PT ;  /* 0x0000000dff0de212 */ /* 0x000fe400078e33ff */
[----:B------:R-:W-:Y:S02]  /*2e00*/  @!P0 LOP3.LUT R11, RZ, R11, RZ, 0x33, !PT ;  /* 0x0000000bff0b8212 */ /* 0x000fe400078e33ff */
[----:B------:R-:W-:Y:S01]  /*2e10*/  LOP3.LUT R4, R13, R4, RZ, 0xc0, !PT ;  /* 0x000000040d047212 */ /* 0x000fe200078ec0ff */
[----:B------:R-:W-:-:S03]  /*2e20*/  IMAD.MOV.U32 R13, RZ, RZ, RZ ;  /* 0x000000ffff0d7224 */ /* 0x000fc600078e00ff */
[----:B------:R-:W-:-:S04]  /*2e30*/  LOP3.LUT R12, R11, R4, RZ, 0xc0, !PT ;  /* 0x000000040b0c7212 */ /* 0x000fc800078ec0ff */
[----:B------:R-:W1:Y:S01]  /*2e40*/  FLO.U32 R17, R12 ;  /* 0x0000000c00117300 */ /* 0x000e6200000e0000 */
[----:B0-----:R-:W-:Y:S02]  /*2e50*/  LOP3.LUT R4, R5, R12, RZ, 0xc0, !PT ;  /* 0x0000000c05047212 */ /* 0x001fe400078ec0ff */
[----:B-1----:R-:W-:-:S05]  /*2e60*/  ISETP.NE.AND P0, PT, R10, R17, PT ;  /* 0x000000110a00720c */ /* 0x002fca0003f05270 */
[----:B------:R-:W0:Y:S08]  /*2e70*/  POPC R4, R4 ;  /* 0x0000000400047309 */ /* 0x000e300000000000 */
[----:B------:R-:W-:Y:S05]  /*2e80*/  @P0 BRA `(.L_x_34) ;  /* 0x0000000000140947 */ /* 0x000fea0003800000 */
[----:B------:R-:W-:-:S05]  /*2e90*/  IMAD.SHL.U32 R11, R57, 0x20, RZ ;  /* 0x00000020390b7824 */ /* 0x000fca00078e00ff */
[----:B------:R-:W-:-:S05]  /*2ea0*/  LOP3.LUT R11, R11, 0xfffffc00, RZ, 0xc0, !PT ;  /* 0xfffffc000b0b7812 */ /* 0x000fca00078ec0ff */
[----:B------:R-:W-:-:S04]  /*2eb0*/  IMAD.IADD R12, R26, 0x1, R11 ;  /* 0x000000011a0c7824 */ /* 0x000fc800078e020b */
[----:B------:R-:W-:-:S06]  /*2ec0*/  IMAD R13, R43, 0x4, R12 ;  /* 0x000000042b0d7824 */ /* 0x000fcc00078e020c */
[----:B0-----:R1:W3:Y:S02]  /*2ed0*/  ATOMS.ADD R13, [R13], R4 ;  /* 0x000000040d0d738c */ /* 0x0012e40000000000 */
.L_x_34:
[----:B------:R-:W-:Y:S05]  /*2ee0*/  BSYNC B0 ;  /* 0x0000000000007941 */ /* 0x000fea0003800000 */
.L_x_33:
[----:B------:R-:W-:Y:S01]  /*2ef0*/  R2P PR, R48, 0x7f ;  /* 0x0000007f30007804 */ /* 0x000fe20000000000 */
[----:B---3--:R3:W4:Y:S01]  /*2f00*/  SHFL.IDX PT, R13, R13, R17, 0x1f ;  /* 0x00001f110d0d7589 */ /* 0x00872200000e0000 */
[----:B------:R-:W-:Y:S11]  /*2f10*/  BSSY B0, `(.L_x_35) ;  /* 0x0000023000007945 */ /* 0x000ff60003800000 */
[----:B------:R-:W-:-:S02]  /*2f20*/  VOTE.ANY R11, PT, P0 ;  /* 0x00000000000b7806 */ /* 0x000fc400000e0100 */
[----:B------:R-:W-:Y:S02]  /*2f30*/  VOTE.ANY R12, PT, P1 ;  /* 0x00000000000c7806 */ /* 0x000fe400008e0100 */
[----:B------:R-:W-:Y:S02]  /*2f40*/  @!P0 LOP3.LUT R11, RZ, R11, RZ, 0x33, !PT ;  /* 0x0000000bff0b8212 */ /* 0x000fe400078e33ff */
[----:B------:R-:W-:Y:S02]  /*2f50*/  VOTE.ANY R14, PT, P2 ;  /* 0x00000000000e7806 */ /* 0x000fe400010e0100 */
[----:B------:R-:W-:Y:S02]  /*2f60*/  @!P1 LOP3.LUT R12, RZ, R12, RZ, 0x33, !PT ;  /* 0x0000000cff0c9212 */ /* 0x000fe400078e33ff */
[----:B------:R-:W-:Y:S02]  /*2f70*/  @!P2 LOP3.LUT R14, RZ, R14, RZ, 0x33, !PT ;  /* 0x0000000eff0ea212 */ /* 0x000fe400078e33ff */
[----:B------:R-:W-:-:S02]  /*2f80*/  LOP3.LUT R11, R12, R11, RZ, 0xc0, !PT ;  /* 0x0000000b0c0b7212 */ /* 0x000fc400078ec0ff */
[----:B------:R-:W-:Y:S02]  /*2f90*/  VOTE.ANY R12, PT, P3 ;  /* 0x00000000000c7806 */ /* 0x000fe400018e0100 */
[----:B------:R-:W-:Y:S02]  /*2fa0*/  LOP3.LUT R11, R14, R11, RZ, 0xc0, !PT ;  /* 0x0000000b0e0b7212 */ /* 0x000fe400078ec0ff */
[----:B------:R-:W-:Y:S02]  /*2fb0*/  LOP3.LUT P0, RZ, R48, 0x80, RZ, 0xc0, !PT ;  /* 0x0000008030ff7812 */ /* 0x000fe4000780c0ff */
[----:B------:R-:W-:Y:S02]  /*2fc0*/  VOTE.ANY R14, PT, P4 ;  /* 0x00000000000e7806 */ /* 0x000fe400020e0100 */
[----:B------:R-:W-:Y:S02]  /*2fd0*/  @!P3 LOP3.LUT R12, RZ, R12, RZ, 0x33, !PT ;  /* 0x0000000cff0cb212 */ /* 0x000fe400078e33ff */
[----:B------:R-:W-:-:S02]  /*2fe0*/  @!P4 LOP3.LUT R14, RZ, R14, RZ, 0x33, !PT ;  /* 0x0000000eff0ec212 */ /* 0x000fc400078e33ff */
[----:B------:R-:W-:Y:S02]  /*2ff0*/  LOP3.LUT R11, R12, R11, RZ, 0xc0, !PT ;  /* 0x0000000b0c0b7212 */ /* 0x000fe400078ec0ff */
[----:B------:R-:W-:Y:S02]  /*3000*/  VOTE.ANY R12, PT, P5 ;  /* 0x00000000000c7806 */ /* 0x000fe400028e0100 */
[----:B------:R-:W-:Y:S02]  /*3010*/  LOP3.LUT R11, R14, R11, RZ, 0xc0, !PT ;  /* 0x0000000b0e0b7212 */ /* 0x000fe400078ec0ff */
[----:B------:R-:W-:Y:S02]  /*3020*/  VOTE.ANY R14, PT, P6 ;  /* 0x00000000000e7806 */ /* 0x000fe400030e0100 */
[----:B------:R-:W-:Y:S02]  /*3030*/  @!P5 LOP3.LUT R12, RZ, R12, RZ, 0x33, !PT ;  /* 0x0000000cff0cd212 */ /* 0x000fe400078e33ff */
[----:B------:R-:W-:-:S02]  /*3040*/  VOTE.ANY R16, PT, P0 ;  /* 0x0000000000107806 */ /* 0x000fc400000e0100 */
[----:B------:R-:W-:Y:S02]  /*3050*/  @!P6 LOP3.LUT R14, RZ, R14, RZ, 0x33, !PT ;  /* 0x0000000eff0ee212 */ /* 0x000fe400078e33ff */
[----:B------:R-:W-:Y:S02]  /*3060*/  LOP3.LUT R11, R12, R11, RZ, 0xc0, !PT ;  /* 0x0000000b0c0b7212 */ /* 0x000fe400078ec0ff */
[----:B------:R-:W-:Y:S02]  /*3070*/  @!P0 LOP3.LUT R16, RZ, R16, RZ, 0x33, !PT ;  /* 0x00000010ff108212 */ /* 0x000fe400078e33ff */
[----:B------:R-:W-:-:S04]  /*3080*/  LOP3.LUT R11, R14, R11, RZ, 0xc0, !PT ;  /* 0x0000000b0e0b7212 */ /* 0x000fc800078ec0ff */
[----:B------:R-:W-:-:S04]  /*3090*/  LOP3.LUT R16, R16, R11, RZ, 0xc0, !PT ;  /* 0x0000000b10107212 */ /* 0x000fc800078ec0ff */
[----:B------:R-:W5:Y:S01]  /*30a0*/  FLO.U32 R38, R16 ;  /* 0x0000001000267300 */ /* 0x000f6200000e0000 */
[----:B------:R-:W-:-:S07]  /*30b0*/  LOP3.LUT R11, R5, R16, RZ, 0xc0, !PT ;  /* 0x00000010050b7212 */ /* 0x000fce00078ec0ff */
[----:B------:R-:W0:Y:S01]  /*30c0*/  POPC R11, R11 ;  /* 0x0000000b000b7309 */ /* 0x000e220000000000 */
[----:B-----5:R-:W-:-:S13]  /*30d0*/  ISETP.NE.AND P0, PT, R10, R38, PT ;  /* 0x000000260a00720c */ /* 0x020fda0003f05270 */
[----:B0--34-:R-:W-:Y:S05]  /*30e0*/  @P0 BRA `(.L_x_36) ;  /* 0x0000000000140947 */ /* 0x019fea0003800000 */
[----:B------:R-:W-:-:S05]  /*30f0*/  IMAD.SHL.U32 R12, R57, 0x20, RZ ;  /* 0x00000020390c7824 */ /* 0x000fca00078e00ff */
[----:B------:R-:W-:-:S05]  /*3100*/  LOP3.LUT R15, R12, 0xfffffc00, RZ, 0xc0, !PT ;  /* 0xfffffc000c0f7812 */ /* 0x000fca00078ec0ff */
[----:B------:R-:W-:-:S04]  /*3110*/  IMAD.IADD R15, R26, 0x1, R15 ;  /* 0x000000011a0f7824 */ /* 0x000fc800078e020f */
[----:B------:R-:W-:-:S05]  /*3120*/  IMAD R48, R48, 0x4, R15 ;  /* 0x0000000430307824 */ /* 0x000fca00078e020f */
[----:B------:R0:W3:Y:S02]  /*3130*/  ATOMS.ADD R15, [R48], R11 ;  /* 0x0000000b300f738c */ /* 0x0000e40000000000 */
.L_x_36:
[----:B------:R-:W-:Y:S05]  /*3140*/  BSYNC B0 ;  /* 0x0000000000007941 */ /* 0x000fea0003800000 */
.L_x_35:
[----:B------:R-:W-:Y:S01]  /*3150*/  R2P PR, R47, 0x7f ;  /* 0x0000007f2f007804 */ /* 0x000fe20000000000 */
[----:B------:R-:W-:Y:S01]  /*3160*/  BSSY B0, `(.L_x_37) ;  /* 0x0000028000007945 */ /* 0x000fe20003800000 */
[----:B------:R-:W-:Y:S01]  /*3170*/  SHF.R.U32.HI R18, RZ, UR5, R3 ;  /* 0x00000005ff127c19 */ /* 0x000fe20008011603 */
[----:B------:R-:W-:-:S10]  /*3180*/  IMAD.MOV.U32 R36, RZ, RZ, RZ ;  /* 0x000000ffff247224 */ /* 0x000fd400078e00ff */
[----:B------:R-:W-:Y:S02]  /*3190*/  VOTE.ANY R12, PT, P0 ;  /* 0x00000000000c7806 */ /* 0x000fe400000e0100 */
[----:B------:R-:W-:Y:S02]  /*31a0*/  VOTE.ANY R17, PT, P1 ;  /* 0x0000000000117806 */ /* 0x000fe400008e0100 */
[----:B------:R-:W-:Y:S02]  /*31b0*/  @!P0 LOP3.LUT R12, RZ, R12, RZ, 0x33, !PT ;  /* 0x0000000cff0c8212 */ /* 0x000fe400078e33ff */
[----:B------:R-:W-:Y:S02]  /*31c0*/  VOTE.ANY R19, PT, P2 ;  /* 0x0000000000137806 */ /* 0x000fe400010e0100 */
[----:B------:R-:W-:Y:S02]  /*31d0*/  @!P1 LOP3.LUT R17, RZ, R17, RZ, 0x33, !PT ;  /* 0x00000011ff119212 */ /* 0x000fe400078e33ff */
[----:B------:R-:W-:-:S02]  /*31e0*/  @!P2 LOP3.LUT R19, RZ, R19, RZ, 0x33, !PT ;  /* 0x00000013ff13a212 */ /* 0x000fc400078e33ff */
[----:B------:R-:W-:Y:S02]  /*31f0*/  LOP3.LUT R12, R17, R12, RZ, 0xc0, !PT ;  /* 0x0000000c110c7212 */ /* 0x000fe400078ec0ff */
[----:B------:R-:W-:Y:S02]  /*3200*/  VOTE.ANY R17, PT, P3 ;  /* 0x0000000000117806 */ /* 0x000fe400018e0100 */
[----:B------:R-:W-:Y:S02]  /*3210*/  LOP3.LUT R12, R19, R12, RZ, 0xc0, !PT ;  /* 0x0000000c130c7212 */ /* 0x000fe400078ec0ff */
[----:B------:R-:W-:Y:S02]  /*3220*/  LOP3.LUT P0, RZ, R47, 0x80, RZ, 0xc0, !PT ;  /* 0x000000802fff7812 */ /* 0x000fe4000780c0ff */
[----:B------:R-:W-:Y:S02]  /*3230*/  VOTE.ANY R19, PT, P4 ;  /* 0x0000000000137806 */ /* 0x000fe400020e0100 */
[----:B------:R-:W-:-:S02]  /*3240*/  @!P3 LOP3.LUT R17, RZ, R17, RZ, 0x33, !PT ;  /* 0x00000011ff11b212 */ /* 0x000fc400078e33ff */
[----:B------:R-:W-:Y:S02]  /*3250*/  @!P4 LOP3.LUT R19, RZ, R19, RZ, 0x33, !PT ;  /* 0x00000013ff13c212 */ /* 0x000fe400078e33ff */
[----:B------:R-:W-:Y:S02]  /*3260*/  LOP3.LUT R12, R17, R12, RZ, 0xc0, !PT ;  /* 0x0000000c110c7212 */ /* 0x000fe400078ec0ff */
[----:B------:R-:W-:Y:S02]  /*3270*/  VOTE.ANY R17, PT, P5 ;  /* 0x0000000000117806 */ /* 0x000fe400028e0100 */
[----:B------:R-:W-:Y:S02]  /*3280*/  LOP3.LUT R12, R19, R12, RZ, 0xc0, !PT ;  /* 0x0000000c130c7212 */ /* 0x000fe400078ec0ff */
[----:B------:R-:W-:Y:S02]  /*3290*/  VOTE.ANY R19, PT, P6 ;  /* 0x0000000000137806 */ /* 0x000fe400030e0100 */
[----:B------:R-:W-:-:S02]  /*32a0*/  @!P5 LOP3.LUT R17, RZ, R17, RZ, 0x33, !PT ;  /* 0x00000011ff11d212 */ /* 0x000fc400078e33ff */
[----:B------:R-:W-:Y:S02]  /*32b0*/  VOTE.ANY R37, PT, P0 ;  /* 0x0000000000257806 */ /* 0x000fe400000e0100 */
[----:B------:R-:W-:Y:S02]  /*32c0*/  @!P6 LOP3.LUT R19, RZ, R19, RZ, 0x33, !PT ;  /* 0x00000013ff13e212 */ /* 0x000fe400078e33ff */
[----:B------:R-:W-:Y:S01]  /*32d0*/  LOP3.LUT R12, R17, R12, RZ, 0xc0, !PT ;  /* 0x0000000c110c7212 */ /* 0x000fe200078ec0ff */
[----:B------:R-:W-:Y:S01]  /*32e0*/  IMAD.MOV.U32 R17, RZ, RZ, RZ ;  /* 0x000000ffff117224 */ /* 0x000fe200078e00ff */
[----:B------:R-:W-:Y:S02]  /*32f0*/  @!P0 LOP3.LUT R37, RZ, R37, RZ, 0x33, !PT ;  /* 0x00000025ff258212 */ /* 0x000fe400078e33ff */
[----:B------:R-:W-:-:S04]  /*3300*/  LOP3.LUT R12, R19, R12, RZ, 0xc0, !PT ;  /* 0x0000000c130c7212 */ /* 0x000fc800078ec0ff */
[----:B------:R-:W-:Y:S02]  /*3310*/  LOP3.LUT R16, R37, R12, RZ, 0xc0, !PT ;  /* 0x0000000c25107212 */ /* 0x000fe400078ec0ff */
[----:B---3--:R3:W4:Y:S01]  /*3320*/  SHFL.IDX PT, R12, R15, R38, 0x1f ;  /* 0x00001f260f0c7589 */ /* 0x00872200000e0000 */
[----:B------:R-:W-:Y:S01]  /*3330*/  LOP3.LUT R37, R18, UR4, RZ, 0x30, !PT ;  /* 0x0000000412257c12 */ /* 0x000fe2000f8e30ff */
        /* <DEDUP_REMOVED lines=8> */
[----:B------:R-:W-:-:S06]  /*33c0*/  IMAD R17, R47, 0x4, R16 ;  /* 0x000000042f117824 */ /* 0x000fcc00078e0210 */
[----:B------:R0:W3:Y:S02]  /*33d0*/  ATOMS.ADD R17, [R17], R14 ;  /* 0x0000000e1111738c */ /* 0x0000e40000000000 */
.L_x_38:
[----:B------:R-:W-:Y:S05]  /*33e0*/  BSYNC B0 ;  /* 0x0000000000007941 */ /* 0x000fea0003800000 */
.L_x_37:
        /* <DEDUP_REMOVED lines=25> */
[----:B------:R-:W-:Y:S02]  /*3580*/  LOP3.LUT R15, R18, R15, RZ, 0xc0, !PT ;  /* 0x0000000f120f7212 */ /* 0x000fe400078ec0ff */
[----:B------:R-:W-:Y:S02]  /*3590*/  SHF.R.U32.HI R16, RZ, UR5, R32 ;  /* 0x00000005ff107c19 */ /* 0x000fe40008011620 */
[----:B------:R-:W-:-:S02]  /*35a0*/  LOP3.LUT R38, R38, R15, RZ, 0xc0, !PT ;  /* 0x0000000f26267212 */ /* 0x000fc400078ec0ff */
[----:B------:R-:W-:Y:S02]  /*35b0*/  LOP3.LUT R40, R16, UR4, RZ, 0x30, !PT ;  /* 0x0000000410287c12 */ /* 0x000fe4000f8e30ff */
        /* <DEDUP_REMOVED lines=10> */
.L_x_40:
[----:B------:R-:W-:Y:S05]  /*3660*/  BSYNC B0 ;  /* 0x0000000000007941 */ /* 0x000fea0003800000 */
.L_x_39:
[----:B------:R-:W-:Y:S01]  /*3670*/  R2P PR, R40, 0x7f ;  /* 0x0000007f28007804 */ /* 0x000fe20000000000 */
[----:B---3--:R3:W4:Y:S01]  /*3680*/  SHFL.IDX PT, R36, R36, R43, 0x1f ;  /* 0x00001f2b24247589 */ /* 0x00872200000e0000 */
[----:B------:R-:W-:Y:S01]  /*3690*/  BSSY B0, `(.L_x_41) ;  /* 0x0000027000007945 */ /* 0x000fe20003800000 */
[----:B------:R-:W-:Y:S02]  /*36a0*/  IMAD.MOV.U32 R41, RZ, RZ, RZ ;  /* 0x000000ffff297224 */ /* 0x000fe400078e00ff */
[----:B------:R-:W-:-:S08]  /*36b0*/  IMAD.MOV.U32 R18, RZ, RZ, RZ ;  /* 0x000000ffff127224 */ /* 0x000fd000078e00ff */
        /* <DEDUP_REMOVED lines=20> */
[----:B------:R-:W-:Y:S02]  /*3800*/  LOP3.LUT R16, R19, R16, RZ, 0xc0, !PT ;  /* 0x0000001013107212 */ /* 0x000fe400078ec0ff */
[----:B------:R-:W-:Y:S02]  /*3810*/  @!P0 LOP3.LUT R39, RZ, R39, RZ, 0x33, !PT ;  /* 0x00000027ff278212 */ /* 0x000fe400078e33ff */
[----:B------:R-:W-:Y:S02]  /*3820*/  LOP3.LUT R16, R37, R16, RZ, 0xc0, !PT ;  /* 0x0000001025107212 */ /* 0x000fe400078ec0ff */
[----:B------:R-:W-:-:S02]  /*3830*/  SHF.R.U32.HI R37, RZ, UR5, R7 ;  /* 0x00000005ff257c19 */ /* 0x000fc40008011607 */
[----:B------:R-:W-:Y:S02]  /*3840*/  LOP3.LUT R16, R39, R16, RZ, 0xc0, !PT ;  /* 0x0000001027107212 */ /* 0x000fe400078ec0ff */
        /* <DEDUP_REMOVED lines=11> */
.L_x_42:
[----:B------:R-:W-:Y:S05]  /*3900*/  BSYNC B0 ;  /* 0x0000000000007941 */ /* 0x000fea0003800000 */
.L_x_41:
        /* <DEDUP_REMOVED lines=39> */
.L_x_44:
[----:B------:R-:W-:Y:S05]  /*3b80*/  BSYNC B0 ;  /* 0x0000000000007941 */ /* 0x000fea0003800000 */
.L_x_43:
[----:B------:R-:W-:Y:S01]  /*3b90*/  R2P PR, R47, 0x7f ;  /* 0x0000007f2f007804 */ /* 0x000fe20000000000 */
[----:B---3--:R3:W4:Y:S01]  /*3ba0*/  SHFL.IDX PT, R41, R41, R43, 0x1f ;  /* 0x00001f2b29297589 */ /* 0x00872200000e0000 */
[----:B------:R-:W-:Y:S01]  /*3bb0*/  BSSY B0, `(.L_x_45) ;  /* 0x0000027000007945 */ /* 0x000fe20003800000 */
        /* <DEDUP_REMOVED lines=26> */
[----:B------:R-:W-:Y:S02]  /*3d60*/  SHF.R.U32.HI R37, RZ, UR5, R29 ;  /* 0x00000005ff257c19 */ /* 0x000fe4000801161d */
[----:B------:R-:W5:Y:S01]  /*3d70*/  FLO.U32 R45, R42 ;  /* 0x0000002a002d7300 */ /* 0x000f6200000e0000 */
[----:B------:R-:W-:Y:S02]  /*3d80*/  LOP3.LUT R39, R5, R42, RZ, 0xc0, !PT ;  /* 0x0000002a05277212 */ /* 0x000fe400078ec0ff */
[----:B------:R-:W-:-:S05]  /*3d90*/  LOP3.LUT R49, R37, UR4, RZ, 0x30, !PT ;  /* 0x0000000425317c12 */ /* 0x000fca000f8e30ff */
        /* <DEDUP_REMOVED lines=8> */
.L_x_46:
[----:B------:R-:W-:Y:S05]  /*3e20*/  BSYNC B0 ;  /* 0x0000000000007941 */ /* 0x000fea0003800000 */
.L_x_45:
        /* <DEDUP_REMOVED lines=39> */
.L_x_48:
[----:B------:R-:W-:Y:S05]  /*40a0*/  BSYNC B0 ;  /* 0x0000000000007941 */ /* 0x000fea0003800000 */
.L_x_47:
        /* <DEDUP_REMOVED lines=26> */
[----:B------:R-:W-:Y:S01]  /*4250*/  LOP3.LUT R42, R45, R42, RZ, 0xc0, !PT ;  /* 0x0000002a2d2a7212 */ /* 0x000fe200078ec0ff */
[----:B------:R-:W-:-:S03]  /*4260*/  IMAD.MOV.U32 R45, RZ, RZ, RZ ;  /* 0x000000ffff2d7224 */ /* 0x000fc600078e00ff */
        /* <DEDUP_REMOVED lines=13> */
.L_x_50:
[----:B------:R-:W-:Y:S05]  /*4340*/  BSYNC B0 ;  /* 0x0000000000007941 */ /* 0x000fea0003800000 */
.L_x_49:
[----:B------:R-:W-:Y:S01]  /*4350*/  R2P PR, R47, 0x7f ;  /* 0x0000007f2f007804 */ /* 0x000fe20000000000 */
[----:B---3--:R3:W4:Y:S01]  /*4360*/  SHFL.IDX PT, R42, R49, R52, 0x1f ;  /* 0x00001f34312a7589 */ /* 0x00872200000e0000 */
[----:B------:R-:W-:Y:S01]  /*4370*/  SHF.R.U32.HI R48, RZ, UR5, R30 ;  /* 0x00000005ff307c19 */ /* 0x000fe2000801161e */
[----:B------:R-:W-:Y:S03]  /*4380*/  BSSY B0, `(.L_x_51) ;  /* 0x0000024000007945 */ /* 0x000fe60003800000 */
[----:B------:R-:W-:-:S07]  /*4390*/  LOP3.LUT R48, R48, UR4, RZ, 0x30, !PT ;  /* 0x0000000430307c12 */ /* 0x000fce000f8e30ff */
[----:B0-----:R-:W-:Y:S02]  /*43a0*/  VOTE.ANY R40, PT, P0 ;  /* 0x0000000000287806 */ /* 0x001fe400000e0100 */
        /* <DEDUP_REMOVED lines=21> */
[----:B------:R-:W-:-:S04]  /*4500*/  LOP3.LUT R40, R53, R40, RZ, 0xc0, !PT ;  /* 0x0000002835287212 */ /* 0x000fc800078ec0ff */
[----:B------:R-:W-:-:S04]  /*4510*/  LOP3.LUT R50, R55, R40, RZ, 0xc0, !PT ;  /* 0x0000002837327212 */ /* 0x000fc800078ec0ff */
[----:B------:R-:W0:Y:S01]  /*4520*/  FLO.U32 R51, R50 ;  /* 0x0000003200337300 */ /* 0x000e2200000e0000 */
[----:B------:R-:W-:-:S07]  /*4530*/  LOP3.LUT R40, R5, R50, RZ, 0xc0, !PT ;  /* 0x0000003205287212 */ /* 0x000fce00078ec0ff */
[----:B------:R-:W1:Y:S01]  /*4540*/  POPC R40, R40 ;  /* 0x0000002800287309 */ /* 0x000e620000000000 */
[----:B0-----:R-:W-:-:S13]  /*4550*/  ISETP.NE.AND P0, PT, R10, R51, PT ;  /* 0x000000330a00720c */ /* 0x001fda0003f05270 */
[----:B-1-34-:R-:W-:Y:S05]  /*4560*/  @P0 BRA `(.L_x_52) ;  /* 0x0000000000140947 */ /* 0x01afea0003800000 */
[----:B------:R-:W-:-:S05]  /*4570*/  IMAD.SHL.U32 R45, R57, 0x20, RZ ;  /* 0x00000020392d7824 */ /* 0x000fca00078e00ff */
[----:B------:R-:W-:-:S05]  /*4580*/  LOP3.LUT R45, R45, 0xfffffc00, RZ, 0xc0, !PT ;  /* 0xfffffc002d2d7812 */ /* 0x000fca00078ec0ff */
[----:B------:R-:W-:-:S04]  /*4590*/  IMAD.IADD R50, R26, 0x1, R45 ;  /* 0x000000011a327824 */ /* 0x000fc800078e022d */
[----:B------:R-:W-:-:S06]  /*45a0*/  IMAD R45, R47, 0x4, R50 ;  /* 0x000000042f2d7824 */ /* 0x000fcc00078e0232 */
[----:B------:R0:W1:Y:S02]  /*45b0*/  ATOMS.ADD R45, [R45], R40 ;  /* 0x000000282d2d738c */ /* 0x0000640000000000 */
.L_x_52:
[----:B------:R-:W-:Y:S05]  /*45c0*/  BSYNC B0 ;  /* 0x0000000000007941 */ /* 0x000fea0003800000 */
.L_x_51:
[----:B------:R-:W-:Y:S01]  /*45d0*/  R2P PR, R48, 0x7f ;  /* 0x0000007f30007804 */ /* 0x000fe20000000000 */
[----:B-1----:R1:W3:Y:S01]  /*45e0*/  SHFL.IDX PT, R45, R45, R51, 0x1f ;  /* 0x00001f332d2d7589 */ /* 0x0022e200000e0000 */
        /* <DEDUP_REMOVED lines=25> */
[----:B------:R-:W-:Y:S02]  /*4780*/  LOP3.LUT R47, R52, R47, RZ, 0xc0, !PT ;  /* 0x0000002f342f7212 */ /* 0x000fe400078ec0ff */
[----:B------:R-:W-:-:S02]  /*4790*/  SHF.R.U32.HI R52, RZ, UR5, R33 ;  /* 0x00000005ff347c19 */ /* 0x000fc40008011621 */
[----:B------:R-:W-:Y:S02]  /*47a0*/  LOP3.LUT R54, R54, R47, RZ, 0xc0, !PT ;  /* 0x0000002f36367212 */ /* 0x000fe400078ec0ff */
[----:B------:R-:W-:Y:S02]  /*47b0*/  LOP3.LUT R52, R52, UR4, RZ, 0x30, !PT ;  /* 0x0000000434347c12 */ /* 0x000fe4000f8e30ff */
[----:B------:R-:W4:Y:S01]  /*47c0*/  FLO.U32 R55, R54 ;  /* 0x0000003600377300 */ /* 0x000f2200000e0000 */
[----:B------:R-:W-:-:S07]  /*47d0*/  LOP3.LUT R47, R5, R54, RZ, 0xc0, !PT ;  /* 0x00000036052f7212 */ /* 0x000fce00078ec0ff */
[----:B------:R-:W0:Y:S01]  /*47e0*/  POPC R47, R47 ;  /* 0x0000002f002f7309 */ /* 0x000e220000000000 */
[----:B----4-:R-:W-:-:S13]  /*47f0*/  ISETP.NE.AND P0, PT, R10, R55, PT ;  /* 0x000000370a00720c */ /* 0x010fda0003f05270 */
[----:B01-3--:R-:W-:Y:S05]  /*4800*/  @P0 BRA `(.L_x_54) ;  /* 0x0000000000140947 */ /* 0x00bfea0003800000 */
[----:B------:R-:W-:-:S05]  /*4810*/  IMAD.SHL.U32 R49, R57, 0x20, RZ ;  /* 0x0000002039317824 */ /* 0x000fca00078e00ff */
[----:B------:R-:W-:-:S05]  /*4820*/  LOP3.LUT R49, R49, 0xfffffc00, RZ, 0xc0, !PT ;  /* 0xfffffc0031317812 */ /* 0x000fca00078ec0ff */
[----:B------:R-:W-:-:S04]  /*4830*/  IMAD.IADD R49, R26, 0x1, R49 ;  /* 0x000000011a317824 */ /* 0x000fc800078e0231 */
[----:B------:R-:W-:-:S05]  /*4840*/  IMAD R48, R48, 0x4, R49 ;  /* 0x0000000430307824 */ /* 0x000fca00078e0231 */
[----:B------:R0:W1:Y:S02]  /*4850*/  ATOMS.ADD R56, [R48], R47 ;  /* 0x0000002f3038738c */ /* 0x0000640000000000 */
.L_x_54:
[----:B------:R-:W-:Y:S05]  /*4860*/  BSYNC B0 ;  /* 0x0000000000007941 */ /* 0x000fea0003800000 */
.L_x_53:
[----:B------:R-:W-:Y:S01]  /*4870*/  R2P PR, R52, 0x7f ;  /* 0x0000007f34007804 */ /* 0x000fe20000000000 */
[----:B------:R-:W-:-:S12]  /*4880*/  BSSY B0, `(.L_x_55) ;  /* 0x0000026000007945 */ /* 0x000fd80003800000 */
        /* <DEDUP_REMOVED lines=25> */
[----:B-1----:R0:W1:Y:S01]  /*4a20*/  SHFL.IDX PT, R48, R56, R55, 0x1f ;  /* 0x00001f3738307589 */ /* 0x00206200000e0000 */
[----:B------:R-:W-:Y:S01]  /*4a30*/  LOP3.LUT R51, R51, UR4, RZ, 0x30, !PT ;  /* 0x0000000433337c12 */ /* 0x000fe2000f8e30ff */
[----:B------:R-:W3:Y:S01]  /*4a40*/  FLO.U32 R53, R54 ;  /* 0x0000003600357300 */ /* 0x000ee200000e0000 */
[----:B------:R-:W-:-:S07]  /*4a50*/  LOP3.LUT R49, R5, R54, RZ, 0xc0, !PT ;  /* 0x0000003605317212 */ /* 0x000fce00078ec0ff */
[----:B------:R-:W4:Y:S01]  /*4a60*/  POPC R49, R49 ;  /* 0x0000003100317309 */ /* 0x000f220000000000 */
[----:B---3--:R-:W-:-:S13]  /*4a70*/  ISETP.NE.AND P0, PT, R10, R53, PT ;  /* 0x000000350a00720c */ /* 0x008fda0003f05270 */
[----:B01--4-:R-:W-:Y:S05]  /*4a80*/  @P0 BRA `(.L_x_56) ;  /* 0x0000000000140947 */ /* 0x013fea0003800000 */
[----:B------:R-:W-:-:S05]  /*4a90*/  IMAD.SHL.U32 R50, R57, 0x20, RZ ;  /* 0x0000002039327824 */ /* 0x000fca00078e00ff */
[----:B------:R-:W-:-:S05]  /*4aa0*/  LOP3.LUT R55, R50, 0xfffffc00, RZ, 0xc0, !PT ;  /* 0xfffffc0032377812 */ /* 0x000fca00078ec0ff */
[----:B------:R-:W-:-:S04]  /*4ab0*/  IMAD.IADD R55, R26, 0x1, R55 ;  /* 0x000000011a377824 */ /* 0x000fc800078e0237 */
[----:B------:R-:W-:-:S06]  /*4ac0*/  IMAD R50, R52, 0x4, R55 ;  /* 0x0000000434327824 */ /* 0x000fcc00078e0237 */
[----:B------:R0:W1:Y:S02]  /*4ad0*/  ATOMS.ADD R50, [R50], R49 ;  /* 0x000000313232738c */ /* 0x0000640000000000 */
.L_x_56:
[----:B------:R-:W-:Y:S05]  /*4ae0*/  BSYNC B0 ;  /* 0x0000000000007941 */ /* 0x000fea0003800000 */
.L_x_55:
[----:B------:R-:W-:Y:S01]  /*4af0*/  R2P PR, R51, 0x7f ;  /* 0x0000007f33007804 */ /* 0x000fe20000000000 */
[----:B-1----:R1:W3:Y:S01]  /*4b00*/  SHFL.IDX PT, R50, R50, R53, 0x1f ;  /* 0x00001f3532327589 */ /* 0x0022e200000e0000 */
[----:B------:R-:W-:Y:S01]  /*4b10*/  SHF.R.U32.HI R56, RZ, UR5, R25 ;  /* 0x00000005ff387c19 */ /* 0x000fe20008011619 */
[----:B------:R-:W-:Y:S01]  /*4b20*/  BSSY B0, `(.L_x_57) ;  /* 0x0000026000007945 */ /* 0x000fe20003800000 */
[----:B------:R-:W-:Y:S02]  /*4b30*/  IMAD.MOV.U32 R54, RZ, RZ, RZ ;  /* 0x000000ffff367224 */ /* 0x000fe400078e00ff */
[----:B------:R-:W-:Y:S01]  /*4b40*/  IMAD.MOV.U32 R58, RZ, RZ, RZ ;  /* 0x000000ffff3a7224 */ /* 0x000fe200078e00ff */
[----:B------:R-:W-:-:S06]  /*4b50*/  LOP3.LUT R56, R56, UR4, RZ, 0x30, !PT ;  /* 0x0000000438387c12 */ /* 0x000fcc000f8e30ff */
        /* <DEDUP_REMOVED lines=34> */
.L_x_58:
[----:B------:R-:W-:Y:S05]  /*4d80*/  BSYNC B0 ;  /* 0x0000000000007941 */ /* 0x000fea0003800000 */
.L_x_57:
[----:B------:R-:W-:Y:S01]  /*4d90*/  R2P PR, R56, 0x7f ;  /* 0x0000007f38007804 */ /* 0x000fe20000000000 */
[----:B-1----:R1:W3:Y:S01]  /*4da0*/  SHFL.IDX PT, R55, R58, R55, 0x1f ;  /* 0x00001f373a377589 */ /* 0x0022e200000e0000 */
        /* <DEDUP_REMOVED lines=29> */
[----:B------:R-:W4:Y:S01]  /*4f80*/  POPC R51, R51 ;  /* 0x0000003300337309 */ /* 0x000f220000000000 */
[----:B0-----:R-:W-:-:S13]  /*4f90*/  ISETP.NE.AND P0, PT, R10, R59, PT ;  /* 0x0000003b0a00720c */ /* 0x001fda0003f05270 */
[----:B-1-34-:R-:W-:Y:S05]  /*4fa0*/  @P0 BRA `(.L_x_60) ;  /* 0x0000000000140947 */ /* 0x01afea0003800000 */
[----:B------:R-:W-:-:S05]  /*4fb0*/  IMAD.SHL.U32 R54, R57, 0x20, RZ ;  /* 0x0000002039367824 */ /* 0x000fca00078e00ff */
[----:B------:R-:W-:-:S05]  /*4fc0*/  LOP3.LUT R61, R54, 0xfffffc00, RZ, 0xc0, !PT ;  /* 0xfffffc00363d7812 */ /* 0x000fca00078ec0ff */
[----:B------:R-:W-:-:S04]  /*4fd0*/  IMAD.IADD R61, R26, 0x1, R61 ;  /* 0x000000011a3d7824 */ /* 0x000fc800078e023d */
[----:B------:R-:W-:-:S06]  /*4fe0*/  IMAD R54, R56, 0x4, R61 ;  /* 0x0000000438367824 */ /* 0x000fcc00078e023d */
[----:B------:R0:W1:Y:S02]  /*4ff0*/  ATOMS.ADD R54, [R54], R51 ;  /* 0x000000333636738c */ /* 0x0000640000000000 */
.L_x_60:
[----:B------:R-:W-:Y:S05]  /*5000*/  BSYNC B0 ;  /* 0x0000000000007941 */ /* 0x000fea0003800000 */
.L_x_59:
        /* <DEDUP_REMOVED lines=41> */
.L_x_62:
[----:B------:R-:W-:Y:S05]  /*52a0*/  BSYNC B0 ;  /* 0x0000000000007941 */ /* 0x000fea0003800000 */
.L_x_61:
        /* <DEDUP_REMOVED lines=39> */
.L_x_64:
[----:B------:R-:W-:Y:S05]  /*5520*/  BSYNC B0 ;  /* 0x0000000000007941 */ /* 0x000fea0003800000 */
.L_x_63:
[----:B------:R-:W-:Y:S01]  /*5530*/  R2P PR, R63, 0x7f ;  /* 0x0000007f3f007804 */ /* 0x000fe20000000000 */
[----:B-1----:R1:W3:Y:S01]  /*5540*/  SHFL.IDX PT, R58, R58, R59, 0x1f ;  /* 0x00001f3b3a3a7589 */ /* 0x0022e200000e0000 */
        /* <DEDUP_REMOVED lines=28> */
[----:B----4-:R-:W-:Y:S01]  /*5710*/  ISETP.NE.AND P0, PT, R10, R65, PT ;  /* 0x000000410a00720c */ /* 0x010fe20003f05270 */
[----:B------:R-:W-:-:S12]  /*5720*/  IMAD.MOV.U32 R10, RZ, RZ, RZ ;  /* 0x000000ffff0a7224 */ /* 0x000fd800078e00ff */
[----:B01-3--:R-:W-:Y:S05]  /*5730*/  @P0 BRA `(.L_x_66) ;  /* 0x0000000000140947 */ /* 0x00bfea0003800000 */
[----:B------:R-:W-:-:S05]  /*5740*/  IMAD.SHL.U32 R10, R57, 0x20, RZ ;  /* 0x00000020390a7824 */ /* 0x000fca00078e00ff */
[----:B------:R-:W-:-:S05]  /*5750*/  LOP3.LUT R59, R10, 0xfffffc00, RZ, 0xc0, !PT ;  /* 0xfffffc000a3b7812 */ /* 0x000fca00078ec0ff */
[----:B------:R-:W-:-:S04]  /*5760*/  IMAD.IADD R10, R26, 0x1, R59 ;  /* 0x000000011a0a7824 */ /* 0x000fc800078e023b */
[----:B------:R-:W-:-:S06]  /*5770*/  IMAD R10, R63, 0x4, R10 ;  /* 0x000000043f0a7824 */ /* 0x000fcc00078e020a */
[----:B------:R0:W1:Y:S02]  /*5780*/  ATOMS.ADD R10, [R10], R5 ;  /* 0x000000050a0a738c */ /* 0x0000640000000000 */
.L_x_66:
[----:B------:R-:W-:Y:S05]  /*5790*/  BSYNC B0 ;  /* 0x0000000000007941 */ /* 0x000fea0003800000 */
.L_x_65:
[----:B------:R-:W-:Y:S01]  /*57a0*/  BAR.SYNC.DEFER_BLOCKING 0x0 ;  /* 0x0000000000007b1d */ /* 0x000fe20000010000 */
[----:B------:R-:W-:Y:S02]  /*57b0*/  IADD3 R13, R4, -0x1, R13 ;  /* 0xffffffff040d7810 */ /* 0x000fe40007ffe00d */
[----:B------:R-:W-:Y:S02]  /*57c0*/  IADD3 R11, R11, -0x1, R12 ;  /* 0xffffffff0b0b7810 */ /* 0x000fe40007ffe00c */
[----:B------:R-:W-:Y:S01]  /*57d0*/  IADD3 R17, R14, -0x1, R17 ;  /* 0xffffffff0e117810 */ /* 0x000fe20007ffe011 */
[----:B------:R-:W-:Y:S01]  /*57e0*/  BSSY B1, `(.L_x_67) ;  /* 0x0000065000017945 */ /* 0x000fe20003800000 */
[----:B------:R-:W-:Y:S01]  /*57f0*/  IADD3 R15, R15, -0x1, R36 ;  /* 0xffffffff0f0f7810 */ /* 0x000fe20007ffe024 */
[----:B-1----:R-:W1:Y:S01]  /*5800*/  SHFL.IDX PT, R10, R10, R65, 0x1f ;  /* 0x00001f410a0a7589 */ /* 0x002e6200000e0000 */
[----:B------:R-:W-:Y:S01]  /*5810*/  IADD3 R59, R19, -0x1, R18 ;  /* 0xffffffff133b7810 */ /* 0x000fe20007ffe012 */
[--C-:B------:R-:W-:Y:S01]  /*5820*/  IMAD R19, R13, 0x4, R26.reuse ;  /* 0x000000040d137824 */ /* 0x100fe200078e021a */
[----:B------:R-:W-:Y:S01]  /*5830*/  IADD3 R41, R16, -0x1, R41 ;  /* 0xffffffff10297810 */ /* 0x000fe20007ffe029 */
[----:B------:R-:W-:Y:S01]  /*5840*/  IMAD R18, R11, 0x4, R26 ;  /* 0x000000040b127824 */ /* 0x000fe200078e021a */
[----:B------:R-:W-:Y:S01]  /*5850*/  IADD3 R39, R39, -0x1, R38 ;  /* 0xffffffff27277810 */ /* 0x000fe20007ffe026 */
[----:B------:R-:W-:Y:S01]  /*5860*/  IMAD R17, R17, 0x4, R26 ;  /* 0x0000000411117824 */ /* 0x000fe200078e021a */
[----:B------:R-:W-:Y:S01]  /*5870*/  IADD3 R63, R37, -0x1, R44 ;  /* 0xffffffff253f7810 */ /* 0x000fe20007ffe02c */
[----:B------:R-:W-:Y:S01]  /*5880*/  IMAD R16, R15, 0x4, R26 ;  /* 0x000000040f107824 */ /* 0x000fe200078e021a */
[----:B------:R-:W-:Y:S01]  /*5890*/  IADD3 R43, R43, -0x1, R42 ;  /* 0xffffffff2b2b7810 */ /* 0x000fe20007ffe02a */
[--C-:B------:R-:W-:Y:S01]  /*58a0*/  IMAD R15, R59, 0x4, R26.reuse ;  /* 0x000000043b0f7824 */ /* 0x100fe200078e021a */
[----:B------:R-:W-:Y:S01]  /*58b0*/  IADD3 R45, R40, -0x1, R45 ;  /* 0xffffffff282d7810 */ /* 0x000fe20007ffe02d */
[----:B------:R-:W-:Y:S01]  /*58c0*/  IMAD R14, R41, 0x4, R26 ;  /* 0x00000004290e7824 */ /* 0x000fe200078e021a */
[----:B------:R-:W-:Y:S01]  /*58d0*/  IADD3 R47, R47, -0x1, R48 ;  /* 0xffffffff2f2f7810 */ /* 0x000fe20007ffe030 */
[----:B------:R-:W-:Y:S01]  /*58e0*/  IMAD R13, R39, 0x4, R26 ;  /* 0x00000004270d7824 */ /* 0x000fe200078e021a */
[----:B------:R-:W-:Y:S01]  /*58f0*/  IADD3 R49, R49, -0x1, R50 ;  /* 0xffffffff31317810 */ /* 0x000fe20007ffe032 */
[----:B------:R3:W-:Y:S01]  /*5900*/  STS [R19], R8 ;  /* 0x0000000813007388 */ /* 0x0007e20000000800 */
[----:B------:R-:W-:Y:S01]  /*5910*/  IADD3 R55, R52, -0x1, R55 ;  /* 0xffffffff34377810 */ /* 0x000fe20007ffe037 */
[----:B------:R-:W-:Y:S01]  /*5920*/  IMAD R12, R63, 0x4, R26 ;  /* 0x000000043f0c7824 */ /* 0x000fe200078e021a */
[----:B------:R-:W-:Y:S01]  /*5930*/  IADD3 R51, R51, -0x1, R54 ;  /* 0xffffffff33337810 */ /* 0x000fe20007ffe036 */
[----:B------:R4:W-:Y:S01]  /*5940*/  STS [R18], R9 ;  /* 0x0000000912007388 */ /* 0x0009e20000000800 */
[----:B------:R-:W-:Y:S01]  /*5950*/  IMAD R11, R43, 0x4, R26 ;  /* 0x000000042b0b7824 */ /* 0x000fe200078e021a */
[----:B------:R-:W-:-:S02]  /*5960*/  IADD3 R61, R56, -0x1, R61 ;  /* 0xffffffff383d7810 */ /* 0x000fc40007ffe03d */
[----:B------:R5:W-:Y:S01]  /*5970*/  STS [R17], R6 ;  /* 0x0000000611007388 */ /* 0x000be20000000800 */
[----:B-1----:R-:W-:Y:S01]  /*5980*/  IMAD.IADD R37, R5, 0x1, R10 ;  /* 0x0000000105257824 */ /* 0x002fe200078e020a */
[----:B------:R-:W-:Y:S01]  /*5990*/  IADD3 R53, R53, -0x1, R58 ;  /* 0xffffffff35357810 */ /* 0x000fe20007ffe03a */
[--C-:B------:R-:W-:Y:S01]  /*59a0*/  IMAD R10, R45, 0x4, R26.reuse ;  /* 0x000000042d0a7824 */ /* 0x100fe200078e021a */
[----:B------:R1:W-:Y:S01]  /*59b0*/  STS [R16], R3 ;  /* 0x0000000310007388 */ /* 0x0003e20000000800 */
[--C-:B---3--:R-:W-:Y:S01]  /*59c0*/  IMAD R8, R49, 0x4, R26.reuse ;  /* 0x0000000431087824 */ /* 0x108fe200078e021a */
[----:B------:R-:W-:Y:S01]  /*59d0*/  ISETP.GT.AND P0, PT, R57, 0xff, PT ;  /* 0x000000ff3900780c */ /* 0x000fe20003f04270 */
[--C-:B----4-:R-:W-:Y:S01]  /*59e0*/  IMAD R9, R47, 0x4, R26.reuse ;  /* 0x000000042f097824 */ /* 0x110fe200078e021a */
[----:B------:R-:W-:Y:S01]  /*59f0*/  STS [R15], R32 ;  /* 0x000000200f007388 */ /* 0x000fe20000000800 */
[--C-:B0-----:R-:W-:Y:S02]  /*5a00*/  IMAD R5, R61, 0x4, R26.reuse ;  /* 0x000000043d057824 */ /* 0x101fe400078e021a */
[--C-:B-----5:R-:W-:Y:S01]  /*5a10*/  IMAD R6, R51, 0x4, R26.reuse ;  /* 0x0000000433067824 */ /* 0x120fe200078e021a */
[----:B------:R0:W-:Y:S01]  /*5a20*/  STS [R14], R7 ;  /* 0x000000070e007388 */ /* 0x0001e20000000800 */
[----:B------:R-:W-:-:S02]  /*5a30*/  IMAD R4, R53, 0x4, R26 ;  /* 0x0000000435047824 */ /* 0x000fc400078e021a */
[--C-:B-1----:R-:W-:Y:S01]  /*5a40*/  IMAD R3, R37, 0x4, R26.reuse ;  /* 0x0000000425037824 */ /* 0x102fe200078e021a */
[----:B------:R-:W-:Y:S04]  /*5a50*/  STS [R13], R34 ;  /* 0x000000220d007388 */ /* 0x000fe80000000800 */
[----:B------:R-:W-:Y:S01]  /*5a60*/  STS [R12], R29 ;  /* 0x0000001d0c007388 */ /* 0x000fe20000000800 */
[----:B0-----:R-:W-:-:S03]  /*5a70*/  IMAD R7, R55, 0x4, R26 ;  /* 0x0000000437077824 */ /* 0x001fc600078e021a */
[----:B------:R-:W-:Y:S04]  /*5a80*/  STS [R11], R28 ;  /* 0x0000001c0b007388 */ /* 0x000fe80000000800 */
[----:B------:R-:W-:Y:S04]  /*5a90*/  STS [R10], R31 ;  /* 0x0000001f0a007388 */ /* 0x000fe80000000800 */
[----:B------:R-:W-:Y:S04]  /*5aa0*/  STS [R9], R30 ;  /* 0x0000001e09007388 */ /* 0x000fe80000000800 */
[----:B------:R2:W-:Y:S04]  /*5ab0*/  STS [R8], R33 ;  /* 0x0000002108007388 */ /* 0x0005e80000000800 */
[----:B------:R0:W-:Y:S04]  /*5ac0*/  STS [R7], R2 ;  /* 0x0000000207007388 */ /* 0x0001e80000000800 */
[----:B------:R0:W-:Y:S01]  /*5ad0*/  STS [R6], R25 ;  /* 0x0000001906007388 */ /* 0x0001e20000000800 */
[----:B--2---:R-:W-:-:S03]  /*5ae0*/  SHF.R.S32.HI R33, RZ, 0x1f, R35 ;  /* 0x0000001fff217819 */ /* 0x004fc60000011423 */
[----:B------:R0:W-:Y:S04]  /*5af0*/  STS [R5], R22 ;  /* 0x0000001605007388 */ /* 0x0001e80000000800 */
[----:B------:R0:W-:Y:S04]  /*5b00*/  STS [R4], R27 ;  /* 0x0000001b04007388 */ /* 0x0001e80000000800 */
[----:B------:R0:W-:Y:S01]  /*5b10*/  STS [R3+-0x4], R24 ;  /* 0xfffffc1803007388 */ /* 0x0001e20000000800 */
[----:B------:R-:W-:Y:S05]  /*5b20*/  @P0 BRA `(.L_x_68) ;  /* 0x0000000000c00947 */ /* 0x000fea0003800000 */
[----:B0-----:R-:W0:Y:S02]  /*5b30*/  LDC.64 R24, c[0x0][0x228] ;  /* 0x00008a00ff187b82 */ /* 0x001e240000000a00 */
[----:B0-----:R-:W-:-:S05]  /*5b40*/  IMAD.WIDE R28, R57, 0x8, R24 ;  /* 0x00000008391c7825 */ /* 0x001fca00078e0218 */
[----:B------:R-:W2:Y:S01]  /*5b50*/  LDG.E.64 R24, desc[UR6][R28.64] ;  /* 0x000000061c187981 */ /* 0x000ea2000c1e1b00 */
[----:B------:R-:W-:Y:S02]  /*5b60*/  IMAD R37, R57, 0x8, R26 ;  /* 0x0000000839257824 */ /* 0x000fe400078e021a */
[----:B------:R-:W-:Y:S01]  /*5b70*/  IMAD.MOV.U32 R27, RZ, RZ, R0 ;  /* 0x000000ffff1b7224 */ /* 0x000fe200078e0000 */
[----:B--2---:R-:W-:-:S05]  /*5b80*/  IADD3 R24, P0, -R35, R24, RZ ;  /* 0x0000001823187210 */ /* 0x004fca0007f1e1ff */
[----:B------:R-:W-:Y:S01]  /*5b90*/  IMAD.X R25, R25, 0x1, ~R33, P0 ;  /* 0x0000000119197824 */ /* 0x000fe200000e0e21 */
[----:B------:R-:W-:-:S04]  /*5ba0*/  ISETP.GE.AND P0, PT, R73, 0x1, PT ;  /* 0x000000014900780c */ /* 0x000fc80003f06270 */
[----:B------:R0:W-:Y:S09]  /*5bb0*/  STS.64 [R37+0x6600], R24 ;  /* 0x0066001825007388 */ /* 0x0001f20000000a00 */
[----:B------:R-:W-:Y:S05]  /*5bc0*/  @!P0 BRA `(.L_x_69) ;  /* 0x0000000000708947 */ /* 0x000fea0003800000 */
[----:B------:R-:W-:Y:S01]  /*5bd0*/  BSSY B0, `(.L_x_69) ;  /* 0x000001b000007945 */ /* 0x000fe20003800000 */
[----:B------:R-:W-:Y:S02]  /*5be0*/  IMAD.MOV.U32 R2, RZ, RZ, -0x1 ;  /* 0xffffffffff027424 */ /* 0x000fe400078e00ff */
[----:B------:R-:W-:Y:S02]  /*5bf0*/  IMAD.MOV.U32 R22, RZ, RZ, R73 ;  /* 0x000000ffff167224 */ /* 0x000fe400078e0049 */
[----:B------:R-:W-:-:S07]  /*5c00*/  IMAD.MOV.U32 R27, RZ, RZ, R0 ;  /* 0x000000ffff1b7224 */ /* 0x000fce00078e0000 */
.L_x_74:
[----:B0-----:R-:W0:Y:S01]  /*5c10*/  LDC.64 R24, c[0x0][0x210] ;  /* 0x00008400ff187b82 */ /* 0x001e220000000a00 */
[----:B------:R-:W-:Y:S01]  /*5c20*/  IMAD R28, R22, 0x100, R57 ;  /* 0x00000100161c7824 */ /* 0x000fe200078e0239 */
[----:B------:R-:W-:Y:S03]  /*5c30*/  BSSY B2, `(.L_x_70) ;  /* 0x0000008000027945 */ /* 0x000fe60003800000 */
[----:B------:R-:W-:-:S04]  /*5c40*/  VIADD R29, R28, 0xffffff00 ;  /* 0xffffff001c1d7836 */ /* 0x000fc80000000000 */
[----:B0-----:R-:W-:-:S07]  /*5c50*/  IMAD.WIDE R24, R29, 0x4, R24 ;  /* 0x000000041d187825 */ /* 0x001fce00078e0218 */
.L_x_71:
[----:B------:R-:W-:Y:S05]  /*5c60*/  YIELD ;  /* 0x0000000000007946 */ /* 0x000fea0003800000 */
[----:B------:R0:W-:Y:S06]  /*5c70*/  MEMBAR.SC.CTA ;  /* 0x0000000000007992 */ /* 0x0001ec0000000000 */
[----:B0-----:R-:W2:Y:S02]  /*5c80*/  LDG.E.STRONG.SYS R28, desc[UR6][R24.64] ;  /* 0x00000006181c7981 */ /* 0x001ea4000c1f5900 */
[----:B--2---:R-:W-:-:S13]  /*5c90*/  ISETP.NE.AND P0, PT, R28, RZ, PT ;  /* 0x000000ff1c00720c */ /* 0x004fda0003f05270 */
[----:B------:R-:W-:Y:S05]  /*5ca0*/  @!P0 BRA `(.L_x_71) ;  /* 0xfffffffc00ec8947 */ /* 0x000fea000383ffff */
[----:B------:R-:W-:Y:S05]  /*5cb0*/  BSYNC B2 ;  /* 0x0000000000027941 */ /* 0x000fea0003800000 */
.L_x_70:
        /* <DEDUP_REMOVED lines=8> */
.L_x_72:
[----:B------:R-:W-:Y:S05]  /*5d40*/  @!P1 BRA `(.L_x_73) ;  /* 0x00000000000c9947 */ /* 0x000fea0003800000 */
[C---:B------:R-:W-:Y:S01]  /*5d50*/  ISETP.GT.AND P0, PT, R22.reuse, 0x1, PT ;  /* 0x000000011600780c */ /* 0x040fe20003f04270 */
[----:B------:R-:W-:-:S12]  /*5d60*/  VIADD R22, R22, 0xffffffff ;  /* 0xffffffff16167836 */ /* 0x000fd80000000000 */
[----:B------:R-:W-:Y:S05]  /*5d70*/  @P0 BRA `(.L_x_74) ;  /* 0xfffffffc00a40947 */ /* 0x000fea000383ffff */
.L_x_73:
[----:B------:R-:W-:Y:S05]  /*5d80*/  BSYNC B0 ;  /* 0x0000000000007941 */ /* 0x000fea0003800000 */
.L_x_69:
[----:B0-----:R-:W0:Y:S01]  /*5d90*/  LDS.64 R24, [R37+0x6600] ;  /* 0x0066000025187984 */ /* 0x001e220000000a00 */
[----:B------:R-:W1:Y:S01]  /*5da0*/  LDC.64 R28, c[0x0][0x210] ;  /* 0x00008400ff1c7b82 */ /* 0x000e620000000a00 */
[C---:B------:R-:W-:Y:S01]  /*5db0*/  IMAD.IADD R31, R27.reuse, 0x1, -R0 ;  /* 0x000000011b1f7824 */ /* 0x040fe200078e0a00 */
[----:B------:R-:W-:Y:S01]  /*5dc0*/  LOP3.LUT R27, R27, 0x80000000, RZ, 0xfc, !PT ;  /* 0x800000001b1b7812 */ /* 0x000fe200078efcff */
[----:B------:R-:W-:-:S04]  /*5dd0*/  IMAD R39, R73, 0x100, R57 ;  /* 0x0000010049277824 */ /* 0x000fc800078e0239 */
[----:B-1----:R-:W-:-:S05]  /*5de0*/  IMAD.WIDE R28, R39, 0x4, R28 ;  /* 0x00000004271c7825 */ /* 0x002fca00078e021c */
[----:B------:R1:W-:Y:S01]  /*5df0*/  STG.E.STRONG.SYS desc[UR6][R28.64], R27 ;  /* 0x0000001b1c007986 */ /* 0x0003e2000c115906 */
[----:B0-----:R-:W-:-:S04]  /*5e00*/  IADD3 R24, P0, R31, R24, RZ ;  /* 0x000000181f187210 */ /* 0x001fc80007f1e0ff */
[----:B------:R-:W-:-:S05]  /*5e10*/  LEA.HI.X.SX32 R25, R31, R25, 0x1, P0 ;  /* 0x000000191f197211 */ /* 0x000fca00000f0eff */
[----:B------:R1:W-:Y:S04]  /*5e20*/  STS.64 [R37+0x6600], R24 ;  /* 0x0066001825007388 */ /* 0x0003e80000000a00 */
.L_x_68:
[----:B------:R-:W-:Y:S05]  /*5e30*/  BSYNC B1 ;  /* 0x0000000000017941 */ /* 0x000fea0003800000 */
.L_x_67:
[----:B0-----:R-:W0:Y:S01]  /*5e40*/  LDC R2, c[0x0][0x250] ;  /* 0x00009400ff027b82 */ /* 0x001e220000000800 */
[----:B------:R-:W-:Y:S01]  /*5e50*/  ULDC.64 UR8, c[0x0][0x220] ;  /* 0x0000880000087ab9 */ /* 0x000fe20000000a00 */
[----:B-1----:R-:W-:Y:S01]  /*5e60*/  VIADD R27, R23, 0x1980 ;  /* 0x00001980171b7836 */ /* 0x002fe20000000000 */
[----:B------:R-:W-:-:S04]  /*5e70*/  ISETP.NE.U32.AND P0, PT, RZ, UR8, PT ;  /* 0x00000008ff007c0c */ /* 0x000fc8000bf05070 */
[----:B------:R-:W-:-:S04]  /*5e80*/  ISETP.NE.AND.EX P0, PT, RZ, UR9, PT, P0 ;  /* 0x00000009ff007c0c */ /* 0x000fc8000bf05300 */
[----:B0-----:R-:W-:-:S04]  /*5e90*/  ISETP.LT.OR P0, PT, R27, R2, !P0 ;  /* 0x000000021b00720c */ /* 0x001fc80004701670 */
[----:B------:R-:W-:-:S13]  /*5ea0*/  ISETP.GT.OR P0, PT, R57, 0xff, P0 ;  /* 0x000000ff3900780c */ /* 0x000fda0000704670 */
[----:B------:R-:W-:Y:S05]  /*5eb0*/  @P0 BRA `(.L_x_75) ;  /* 0x0000000000200947 */ /* 0x000fea0003800000 */
[----:B------:R-:W-:Y:S01]  /*5ec0*/  IMAD R28, R57, 0x8, R26 ;  /* 0x00000008391c7824 */ /* 0x000fe200078e021a */
[----:B------:R-:W0:Y:S01]  /*5ed0*/  LDC.64 R24, c[0x0][0x220] ;  /* 0x00008800ff187b82 */ /* 0x000e220000000a00 */
[----:B------:R-:W-:-:S03]  /*5ee0*/  SHF.R.S32.HI R29, RZ, 0x1f, R0 ;  /* 0x0000001fff1d7819 */ /* 0x000fc60000011400 */
[----:B------:R-:W1:Y:S01]  /*5ef0*/  LDS.64 R22, [R28+0x6600] ;  /* 0x006600001c167984 */ /* 0x000e620000000a00 */
[----:B0-----:R-:W-:Y:S01]  /*5f00*/  IMAD.WIDE R24, R57, 0x8, R24 ;  /* 0x0000000839187825 */ /* 0x001fe200078e0218 */
[----:B-1----:R-:W-:-:S04]  /*5f10*/  IADD3 R22, P0, P1, R22, R35, R0 ;  /* 0x0000002316167210 */ /* 0x002fc8000791e000 */
[----:B------:R-:W-:-:S05]  /*5f20*/  IADD3.X R23, R23, R33, R29, P0, P1 ;  /* 0x0000002117177210 */ /* 0x000fca00007e241d */
[----:B------:R0:W-:Y:S04]  /*5f30*/  STG.E.64 desc[UR6][R24.64], R22 ;  /* 0x0000001618007986 */ /* 0x0001e8000c101b06 */
.L_x_75:
[----:B------:R-:W-:Y:S01]  /*5f40*/  ISETP.GT.AND P0, PT, R27, R2, PT ;  /* 0x000000021b00720c */ /* 0x000fe20003f04270 */
[----:B------:R-:W-:Y:S05]  /*5f50*/  WARPSYNC.ALL ;  /* 0x0000000000007948 */ /* 0x000fea0003800000 */
[----:B------:R-:W-:Y:S07]  /*5f60*/  BAR.SYNC.DEFER_BLOCKING 0x0 ;  /* 0x0000000000007b1d */ /* 0x000fee0000010000 */
[----:B------:R-:W-:Y:S05]  /*5f70*/  @!P0 BRA `(.L_x_76) ;  /* 0x0000001400188947 */ /* 0x000fea0003800000 */
[----:B0-----:R-:W-:Y:S01]  /*5f80*/  IMAD R24, R73, -0x1980, R2 ;  /* 0xffffe68049187824 */ /* 0x001fe200078e0202 */
[----:B------:R-:W-:Y:S01]  /*5f90*/  BSSY B0, `(.L_x_77) ;  /* 0x000001d000007945 */ /* 0x000fe20003800000 */
[C---:B------:R-:W-:Y:S02]  /*5fa0*/  VIADD R72, R57.reuse, 0x180 ;  /* 0x0000018039487836 */ /* 0x040fe40000000000 */
[C---:B------:R-:W-:Y:S01]  /*5fb0*/  VIADD R71, R57.reuse, 0x300 ;  /* 0x0000030039477836 */ /* 0x040fe20000000000 */
[CC--:B------:R-:W-:Y:S01]  /*5fc0*/  ISETP.GE.AND P1, PT, R57.reuse, R24.reuse, PT ;  /* 0x000000183900720c */ /* 0x0c0fe20003f26270 */
[C---:B------:R-:W-:Y:S01]  /*5fd0*/  VIADD R70, R57.reuse, 0x480 ;  /* 0x0000048039467836 */ /* 0x040fe20000000000 */
[-C--:B------:R-:W-:Y:S01]  /*5fe0*/  ISETP.GE.AND P2, PT, R72, R24.reuse, PT ;  /* 0x000000184800720c */ /* 0x080fe20003f46270 */
[----:B------:R-:W-:Y:S01]  /*5ff0*/  VIADD R69, R57, 0x600 ;  /* 0x0000060039457836 */ /* 0x000fe20000000000 */
[-C--:B------:R-:W-:Y:S01]  /*6000*/  ISETP.GE.AND P3, PT, R71, R24.reuse, PT ;  /* 0x000000184700720c */ /* 0x080fe20003f66270 */
[C---:B------:R-:W-:Y:S01]  /*6010*/  VIADD R68, R57.reuse, 0x780 ;  /* 0x0000078039447836 */ /* 0x040fe20000000000 */
[-C--:B------:R-:W-:Y:S01]  /*6020*/  ISETP.GE.AND P4, PT, R70, R24.reuse, PT ;  /* 0x000000184600720c */ /* 0x080fe20003f86270 */
[----:B------:R-:W-:Y:S01]  /*6030*/  IMAD R0, R57, 0x4, R26 ;  /* 0x0000000439007824 */ /* 0x000fe200078e021a */
[-C--:B------:R-:W-:Y:S01]  /*6040*/  ISETP.GE.AND P5, PT, R69, R24.reuse, PT ;  /* 0x000000184500720c */ /* 0x080fe20003fa6270 */
[----:B------:R-:W-:Y:S01]  /*6050*/  VIADD R67, R57, 0x900 ;  /* 0x0000090039437836 */ /* 0x000fe20000000000 */
[----:B------:R-:W-:-:S03]  /*6060*/  ISETP.GE.AND P6, PT, R68, R24, PT ;  /* 0x000000184400720c */ /* 0x000fc60003fc6270 */
[----:B------:R-:W-:Y:S10]  /*6070*/  @P1 BRA `(.L_x_78) ;  /* 0x0000000000381947 */ /* 0x000ff40003800000 */
[----:B------:R-:W-:Y:S01]  /*6080*/  IMAD R25, R57, 0x4, R26 ;  /* 0x0000000439197824 */ /* 0x000fe200078e021a */
[----:B------:R-:W-:Y:S01]  /*6090*/  ULDC UR5, c[0x0][0x254] ;  /* 0x0000950000057ab9 */ /* 0x000fe20000000800 */
[----:B------:R-:W-:-:S04]  /*60a0*/  ULDC.64 UR8, c[0x0][0x230] ;  /* 0x00008c0000087ab9 */ /* 0x000fc80000000a00 */
[----:B------:R-:W0:Y:S02]  /*60b0*/  LDS R25, [R25] ;  /* 0x0000000019197984 */ /* 0x000e240000000800 */
[----:B0-----:R-:W-:Y:S02]  /*60c0*/  SHF.R.U32.HI R22, RZ, UR5, R25 ;  /* 0x00000005ff167c19 */ /* 0x001fe40008011619 */
[----:B------:R-:W-:Y:S02]  /*60d0*/  LOP3.LUT R25, R25, 0x80000000, RZ, 0x3c, !PT ;  /* 0x8000000019197812 */ /* 0x000fe400078e3cff */
[----:B------:R-:W-:-:S05]  /*60e0*/  LOP3.LUT R23, R22, UR4, RZ, 0x30, !PT ;  /* 0x0000000416177c12 */ /* 0x000fca000f8e30ff */
[----:B------:R-:W-:-:S05]  /*60f0*/  IMAD R27, R23, 0x8, R26 ;  /* 0x00000008171b7824 */ /* 0x000fca00078e021a */
[----:B------:R-:W0:Y:S02]  /*6100*/  LDS.64 R22, [R27+0x6600] ;  /* 0x006600001b167984 */ /* 0x000e240000000a00 */
[----:B0-----:R-:W-:-:S04]  /*6110*/  IADD3 R28, P1, R22, R57, RZ ;  /* 0x00000039161c7210 */ /* 0x001fc80007f3e0ff */
[----:B------:R-:W-:Y:S02]  /*6120*/  LEA.HI.X.SX32 R23, R57, R23, 0x1, P1 ;  /* 0x0000001739177211 */ /* 0x000fe400008f0eff */
[----:B------:R-:W-:-:S04]  /*6130*/  LEA R22, P1, R28, UR8, 0x2 ;  /* 0x000000081c167c11 */ /* 0x000fc8000f8210ff */
[----:B------:R-:W-:-:S05]  /*6140*/  LEA.HI.X R23, R28, UR9, R23, 0x2, P1 ;  /* 0x000000091c177c11 */ /* 0x000fca00088f1417 */
[----:B------:R0:W-:Y:S04]  /*6150*/  STG.E desc[UR6][R22.64], R25 ;  /* 0x0000001916007986 */ /* 0x0001e8000c101906 */
.L_x_78:
[----:B------:R-:W-:Y:S05]  /*6160*/  BSYNC B0 ;  /* 0x0000000000007941 */ /* 0x000fea0003800000 */
.L_x_77:
[----:B------:R-:W-:Y:S01]  /*6170*/  NOP ;  /* 0x0000000000007918 */ /* 0x000fe20000000000 */
[----:B------:R-:W-:Y:S01]  /*6180*/  BSSY B0, `(.L_x_79) ;  /* 0x0000011000007945 */ /* 0x000fe20003800000 */
[----:B------:R-:W-:Y:S01]  /*6190*/  ISETP.GE.AND P1, PT, R67, R24, PT ;  /* 0x000000184300720c */ /* 0x000fe20003f26270 */
[----:B------:R-:W-:Y:S02]  /*61a0*/  VIADD R66, R57, 0xa80 ;  /* 0x00000a8039427836 */ /* 0x000fe40000000000 */
[----:B------:R-:W-:Y:S10]  /*61b0*/  @P2 BRA `(.L_x_80) ;  /* 0x0000000000342947 */ /* 0x000ff40003800000 */
[----:B0-----:R-:W0:Y:S01]  /*61c0*/  LDS R25, [R0+0x600] ;  /* 0x0006000000197984 */ /* 0x001e220000000800 */
[----:B------:R-:W-:Y:S01]  /*61d0*/  ULDC UR5, c[0x0][0x254] ;  /* 0x0000950000057ab9 */ /* 0x000fe20000000800 */
[----:B------:R-:W-:Y:S01]  /*61e0*/  ULDC.64 UR8, c[0x0][0x230] ;  /* 0x00008c0000087ab9 */ /* 0x000fe20000000a00 */
        /* <DEDUP_REMOVED lines=10> */
.L_x_80:
[----:B------:R-:W-:Y:S05]  /*6290*/  BSYNC B0 ;  /* 0x0000000000007941 */ /* 0x000fea0003800000 */
.L_x_79:
[----:B------:R-:W-:Y:S01]  /*62a0*/  NOP ;  /* 0x0000000000007918 */ /* 0x000fe20000000000 */
[----:B------:R-:W-:Y:S01]  /*62b0*/  BSSY B0, `(.L_x_81) ;  /* 0x0000011000007945 */ /* 0x000fe20003800000 */
[----:B------:R-:W-:Y:S01]  /*62c0*/  ISETP.GE.AND P2, PT, R66, R24, PT ;  /* 0x000000184200720c */ /* 0x000fe20003f46270 */
[----:B------:R-:W-:Y:S02]  /*62d0*/  VIADD R65, R57, 0xc00 ;  /* 0x00000c0039417836 */ /* 0x000fe40000000000 */
[----:B------:R-:W-:Y:S10]  /*62e0*/  @P3 BRA `(.L_x_82) ;  /* 0x0000000000343947 */ /* 0x000ff40003800000 */
[----:B01----:R-:W0:Y:S01]  /*62f0*/  LDS R25, [R0+0xc00] ;  /* 0x000c000000197984 */ /* 0x003e220000000800 */
        /* <DEDUP_REMOVED lines=12> */
.L_x_82:
[----:B------:R-:W-:Y:S05]  /*63c0*/  BSYNC B0 ;  /* 0x0000000000007941 */ /* 0x000fea0003800000 */
.L_x_81:
[----:B------:R-:W-:Y:S01]  /*63d0*/  NOP ;  /* 0x0000000000007918 */ /* 0x000fe20000000000 */
[----:B------:R-:W-:Y:S01]  /*63e0*/  BSSY B0, `(.L_x_83) ;  /* 0x0000011000007945 */ /* 0x000fe20003800000 */
[----:B------:R-:W-:Y:S01]  /*63f0*/  ISETP.GE.AND P3, PT, R65, R24, PT ;  /* 0x000000184100720c */ /* 0x000fe20003f66270 */
[----:B------:R-:W-:Y:S02]  /*6400*/  VIADD R64, R57, 0xd80 ;  /* 0x00000d8039407836 */ /* 0x000fe40000000000 */
[----:B------:R-:W-:Y:S10]  /*6410*/  @P4 BRA `(.L_x_84) ;  /* 0x0000000000344947 */ /* 0x000ff40003800000 */
[----:B012---:R-:W0:Y:S01]  /*6420*/  LDS R25, [R0+0x1200] ;  /* 0x0012000000197984 */ /* 0x007e220000000800 */
        /* <DEDUP_REMOVED lines=12> */
.L_x_84:
[----:B------:R-:W-:Y:S05]  /*64f0*/  BSYNC B0 ;  /* 0x0000000000007941 */ /* 0x000fea0003800000 */
.L_x_83:
[----:B------:R-:W-:Y:S01]  /*6500*/  NOP ;  /* 0x0000000000007918 */ /* 0x000fe20000000000 */
[----:B------:R-:W-:Y:S01]  /*6510*/  BSSY B0, `(.L_x_85) ;  /* 0x0000011000007945 */ /* 0x000fe20003800000 */
[----:B------:R-:W-:Y:S01]  /*6520*/  ISETP.GE.AND P4, PT, R64, R24, PT ;  /* 0x000000184000720c */ /* 0x000fe20003f86270 */
[----:B------:R-:W-:Y:S02]  /*6530*/  VIADD R63, R57, 0xf00 ;  /* 0x00000f00393f7836 */ /* 0x000fe40000000000 */
[----:B------:R-:W-:Y:S10]  /*6540*/  @P5 BRA `(.L_x_86) ;  /* 0x0000000000345947 */ /* 0x000ff40003800000 */
[----:B0123--:R-:W0:Y:S01]  /*6550*/  LDS R25, [R0+0x1800] ;  /* 0x0018000000197984 */ /* 0x00fe220000000800 */
        /* <DEDUP_REMOVED lines=12> */
.L_x_86:
[----:B------:R-:W-:Y:S05]  /*6620*/  BSYNC B0 ;  /* 0x0000000000007941 */ /* 0x000fea0003800000 */
.L_x_85:
[----:B------:R-:W-:Y:S01]  /*6630*/  NOP ;  /* 0x0000000000007918 */ /* 0x000fe20000000000 */
[----:B------:R-:W-:Y:S01]  /*6640*/  BSSY B0, `(.L_x_87) ;  /* 0x0000011000007945 */ /* 0x000fe20003800000 */
[----:B------:R-:W-:Y:S01]  /*6650*/  ISETP.GE.AND P5, PT, R63, R24, PT ;  /* 0x000000183f00720c */ /* 0x000fe20003fa6270 */
[----:B------:R-:W-:Y:S02]  /*6660*/  VIADD R62, R57, 0x1080 ;  /* 0x00001080393e7836 */ /* 0x000fe40000000000 */
[----:B------:R-:W-:Y:S10]  /*6670*/  @P6 BRA `(.L_x_88) ;  /* 0x0000000000346947 */ /* 0x000ff40003800000 */
[----:B01234-:R-:W0:Y:S01]  /*6680*/  LDS R25, [R0+0x1e00] ;  /* 0x001e000000197984 */ /* 0x01fe220000000800 */
        /* <DEDUP_REMOVED lines=12> */
.L_x_88:
[----:B------:R-:W-:Y:S05]  /*6750*/  BSYNC B0 ;  /* 0x0000000000007941 */ /* 0x000fea0003800000 */
.L_x_87:
        /* <DEDUP_REMOVED lines=18> */
.L_x_90:
[----:B------:R-:W-:Y:S05]  /*6880*/  BSYNC B0 ;  /* 0x0000000000007941 */ /* 0x000fea0003800000 */
.L_x_89:
        /* <DEDUP_REMOVED lines=18> */
.L_x_92:
[----:B------:R-:W-:Y:S05]  /*69b0*/  BSYNC B0 ;  /* 0x0000000000007941 */ /* 0x000fea0003800000 */
.L_x_91:
        /* <DEDUP_REMOVED lines=18> */
.L_x_94:
[----:B------:R-:W-:Y:S05]  /*6ae0*/  BSYNC B0 ;  /* 0x0000000000007941 */ /* 0x000fea0003800000 */
.L_x_93:
        /* <DEDUP_REMOVED lines=18> */
.L_x_96:
[----:B------:R-:W-:Y:S05]  /*6c10*/  BSYNC B0 ;  /* 0x0000000000007941 */ /* 0x000fea0003800000 */
.L_x_95:
        /* <DEDUP_REMOVED lines=18> */
.L_x_98:
[----:B------:R-:W-:Y:S05]  /*6d40*/  BSYNC B0 ;  /* 0x0000000000007941 */ /* 0x000fea0003800000 */
.L_x_97:
[----:B------:R-:W-:Y:S01]  /*6d50*/  NOP ;  /* 0x0000000000007918 */ /* 0x000fe20000000000 */
[----:B------:R-:W-:Y:S01]  /*6d60*/  BSSY B0, `(.L_x_99) ;  /* 0x0000010000007945 */ /* 0x000fe20003800000 */
[----:B------:R-:W-:-:S03]  /*6d70*/  ISETP.GE.AND P5, PT, R57, R24, PT ;  /* 0x000000183900720c */ /* 0x000fc60003fa6270 */
[----:B------:R-:W-:Y:S10]  /*6d80*/  @P6 BRA `(.L_x_100) ;  /* 0x0000000000346947 */ /* 0x000ff40003800000 */
[----:B------:R-:W0:Y:S01]  /*6d90*/  LDS R24, [R0+0x4200] ;  /* 0x0042000000187984 */ /* 0x000e220000000800 */
[----:B------:R-:W-:Y:S01]  /*6da0*/  ULDC UR5, c[0x0][0x254] ;  /* 0x0000950000057ab9 */ /* 0x000fe20000000800 */
[----:B------:R-:W-:Y:S01]  /*6db0*/  ULDC.64 UR8, c[0x0][0x230] ;  /* 0x00008c0000087ab9 */ /* 0x000fe20000000a00 */
[----:B01234-:R-:W-:-:S04]  /*6dc0*/  SHF.R.U32.HI R22, RZ, UR5, R24 ;  /* 0x00000005ff167c19 */ /* 0x01ffc80008011618 */
[----:B------:R-:W-:-:S05]  /*6dd0*/  LOP3.LUT R23, R22, UR4, RZ, 0x30, !PT ;  /* 0x0000000416177c12 */ /* 0x000fca000f8e30ff */
[----:B------:R-:W-:-:S05]  /*6de0*/  IMAD R25, R23, 0x8, R26 ;  /* 0x0000000817197824 */ /* 0x000fca00078e021a */
[----:B------:R-:W0:Y:S02]  /*6df0*/  LDS.64 R22, [R25+0x6600] ;  /* 0x0066000019167984 */ /* 0x000e240000000a00 */
[----:B0-----:R-:W-:-:S04]  /*6e00*/  IADD3 R27, P6, R62, R22, RZ ;  /* 0x000000163e1b7210 */ /* 0x001fc80007fde0ff */
[----:B------:R-:W-:Y:S02]  /*6e10*/  LEA.HI.X.SX32 R28, R62, R23, 0x1, P6 ;  /* 0x000000173e1c7211 */ /* 0x000fe400030f0eff */
[----:B------:R-:W-:-:S04]  /*6e20*/  LEA R22, P6, R27, UR8, 0x2 ;  /* 0x000000081b167c11 */ /* 0x000fc8000f8c10ff */
[----:B------:R-:W-:Y:S02]  /*6e30*/  LEA.HI.X R23, R27, UR9, R28, 0x2, P6 ;  /* 0x000000091b177c11 */ /* 0x000fe4000b0f141c */
[----:B------:R-:W-:-:S05]  /*6e40*/  LOP3.LUT R27, R24, 0x80000000, RZ, 0x3c, !PT ;  /* 0x80000000181b7812 */ /* 0x000fca00078e3cff */
[----:B------:R0:W-:Y:S02]  /*6e50*/  STG.E desc[UR6][R22.64], R27 ;  /* 0x0000001b16007986 */ /* 0x0001e4000c101906 */
.L_x_100:
[----:B------:R-:W-:Y:S05]  /*6e60*/  BSYNC B0 ;  /* 0x0000000000007941 */ /* 0x000fea0003800000 */
.L_x_99:
[----:B------:R-:W-:Y:S01]  /*6e70*/  NOP ;  /* 0x0000000000007918 */ /* 0x000fe20000000000 */
[----:B------:R-:W-:Y:S04]  /*6e80*/  BSSY B0, `(.L_x_101) ;  /* 0x000000f000007945 */ /* 0x000fe80003800000 */
[----:B------:R-:W-:Y:S05]  /*6e90*/  @P1 BRA `(.L_x_102) ;  /* 0x0000000000341947 */ /* 0x000fea0003800000 */
        /* <DEDUP_REMOVED lines=13> */
.L_x_102:
[----:B------:R-:W-:Y:S05]  /*6f70*/  BSYNC B0 ;  /* 0x0000000000007941 */ /* 0x000fea0003800000 */
.L_x_101:
        /* <DEDUP_REMOVED lines=16> */
.L_x_104:
[----:B------:R-:W-:Y:S05]  /*7080*/  BSYNC B0 ;  /* 0x0000000000007941 */ /* 0x000fea0003800000 */
.L_x_103:
        /* <DEDUP_REMOVED lines=16> */
.L_x_106:
[----:B------:R-:W-:Y:S05]  /*7190*/  BSYNC B0 ;  /* 0x0000000000007941 */ /* 0x000fea0003800000 */
.L_x_105:
        /* <DEDUP_REMOVED lines=16> */
.L_x_108:
[----:B------:R-:W-:Y:S05]  /*72a0*/  BSYNC B0 ;  /* 0x0000000000007941 */ /* 0x000fea0003800000 */
.L_x_107:
        /* <DEDUP_REMOVED lines=16> */
.L_x_110:
[----:B------:R-:W-:Y:S05]  /*73b0*/  BSYNC B0 ;  /* 0x0000000000007941 */ /* 0x000fea0003800000 */
.L_x_109:
[----:B------:R-:W-:Y:S01]  /*73c0*/  NOP ;  /* 0x0000000000007918 */ /* 0x000fe20000000000 */
[----:B------:R-:W-:Y:S05]  /*73d0*/  BRA `(.L_x_111) ;  /* 0x0000000c00bc7947 */ /* 0x000fea0003800000 */
.L_x_76:
[C---:B------:R-:W-:Y:S01]  /*73e0*/  IMAD R0, R57.reuse, 0x4, R26 ;  /* 0x0000000439007824 */ /* 0x040fe200078e021a */
[----:B------:R-:W-:Y:S01]  /*73f0*/  ULDC UR5, c[0x0][0x254] ;  /* 0x0000950000057ab9 */ /* 0x000fe20000000800 */
[----:B------:R-:W-:Y:S01]  /*7400*/  ULDC.64 UR8, c[0x0][0x230] ;  /* 0x00008c0000087ab9 */ /* 0x000fe20000000a00 */
[C---:B------:R-:W-:Y:S02]  /*7410*/  VIADD R72, R57.reuse, 0x180 ;  /* 0x0000018039487836 */ /* 0x040fe40000000000 */
[----:B------:R-:W0:Y:S01]  /*7420*/  LDS R27, [R0] ;  /* 0x00000000001b7984 */ /* 0x000e220000000800 */
[C---:B------:R-:W-:Y:S02]  /*7430*/  VIADD R71, R57.reuse, 0x300 ;  /* 0x0000030039477836 */ /* 0x040fe40000000000 */
[----:B------:R-:W-:Y:S01]  /*7440*/  SHF.R.S32.HI R29, RZ, 0x1f, R72 ;  /* 0x0000001fff1d7819 */ /* 0x000fe20000011448 */
[C---:B------:R-:W-:Y:S02]  /*7450*/  VIADD R70, R57.reuse, 0x480 ;  /* 0x0000048039467836 */ /* 0x040fe40000000000 */
[----:B------:R-:W-:-:S02]  /*7460*/  VIADD R69, R57, 0x600 ;  /* 0x0000060039457836 */ /* 0x000fc40000000000 */
[C---:B------:R-:W-:Y:S02]  /*7470*/  VIADD R68, R57.reuse, 0x780 ;  /* 0x0000078039447836 */ /* 0x040fe40000000000 */
[C---:B------:R-:W-:Y:S02]  /*7480*/  VIADD R67, R57.reuse, 0x900 ;  /* 0x0000090039437836 */ /* 0x040fe40000000000 */
[C---:B------:R-:W-:Y:S02]  /*7490*/  VIADD R66, R57.reuse, 0xa80 ;  /* 0x00000a8039427836 */ /* 0x040fe40000000000 */
[C---:B------:R-:W-:Y:S02]  /*74a0*/  VIADD R65, R57.reuse, 0xc00 ;  /* 0x00000c0039417836 */ /* 0x040fe40000000000 */
[C---:B------:R-:W-:Y:S02]  /*74b0*/  VIADD R64, R57.reuse, 0xd80 ;  /* 0x00000d8039407836 */ /* 0x040fe40000000000 */
[----:B------:R-:W-:-:S02]  /*74c0*/  VIADD R63, R57, 0xf00 ;  /* 0x00000f00393f7836 */ /* 0x000fc40000000000 */
[C---:B------:R-:W-:Y:S01]  /*74d0*/  VIADD R62, R57.reuse, 0x1080 ;  /* 0x00001080393e7836 */ /* 0x040fe20000000000 */
[----:B------:R-:W-:Y:S01]  /*74e0*/  SHF.R.S32.HI R31, RZ, 0x1f, R64 ;  /* 0x0000001fff1f7819 */ /* 0x000fe20000011440 */
[C---:B------:R-:W-:Y:S02]  /*74f0*/  VIADD R61, R57.reuse, 0x1200 ;  /* 0x00001200393d7836 */ /* 0x040fe40000000000 */
[C---:B------:R-:W-:Y:S02]  /*7500*/  VIADD R60, R57.reuse, 0x1380 ;  /* 0x00001380393c7836 */ /* 0x040fe40000000000 */
[C---:B------:R-:W-:Y:S02]  /*7510*/  VIADD R59, R57.reuse, 0x1500 ;  /* 0x00001500393b7836 */ /* 0x040fe40000000000 */
[----:B------:R-:W-:Y:S01]  /*7520*/  VIADD R58, R57, 0x1680 ;  /* 0x00001680393a7836 */ /* 0x000fe20000000000 */
[----:B0-----:R-:W-:Y:S02]  /*7530*/  SHF.R.U32.HI R22, RZ, UR5, R27 ;  /* 0x00000005ff167c19 */ /* 0x001fe4000801161b */
[----:B------:R-:W-:-:S02]  /*7540*/  LOP3.LUT R27, R27, 0x80000000, RZ, 0x3c, !PT ;  /* 0x800000001b1b7812 */ /* 0x000fc400078e3cff */
[----:B------:R-:W-:-:S05]  /*7550*/  LOP3.LUT R23, R22, UR4, RZ, 0x30, !PT ;  /* 0x0000000416177c12 */ /* 0x000fca000f8e30ff */
[----:B------:R-:W-:-:S06]  /*7560*/  IMAD R23, R23, 0x8, R26 ;  /* 0x0000000817177824 */ /* 0x000fcc00078e021a */
[----:B------:R-:W0:Y:S02]  /*7570*/  LDS.64 R22, [R23+0x6600] ;  /* 0x0066000017167984 */ /* 0x000e240000000a00 */
[----:B0-----:R-:W-:-:S04]  /*7580*/  IADD3 R22, P1, R22, R57, RZ ;  /* 0x0000003916167210 */ /* 0x001fc80007f3e0ff */
[C---:B------:R-:W-:Y:S01]  /*7590*/  LEA.HI.X.SX32 R25, R57.reuse, R23, 0x1, P1 ;  /* 0x0000001739197211 */ /* 0x040fe200008f0eff */
[----:B------:R-:W-:Y:S01]  /*75a0*/  VIADD R57, R57, 0x1800 ;  /* 0x0000180039397836 */ /* 0x000fe20000000000 */
[----:B------:R-:W-:-:S04]  /*75b0*/  LEA R24, P1, R22, UR8, 0x2 ;  /* 0x0000000816187c11 */ /* 0x000fc8000f8210ff */
[----:B------:R-:W-:-:S05]  /*75c0*/  LEA.HI.X R25, R22, UR9, R25, 0x2, P1 ;  /* 0x0000000916197c11 */ /* 0x000fca00088f1419 */
[----:B------:R-:W-:Y:S01]  /*75d0*/  STG.E desc[UR6][R24.64], R27 ;  /* 0x0000001b18007986 */ /* 0x000fe2000c101906 */
[----:B------:R-:W-:-:S03]  /*75e0*/  NOP ;  /* 0x0000000000007918 */ /* 0x000fc60000000000 */
[----:B------:R-:W0:Y:S02]  /*75f0*/  LDS R28, [R0+0x600] ;  /* 0x00060000001c7984 */ /* 0x000e240000000800 */
[----:B0-----:R-:W-:Y:S02]  /*7600*/  SHF.R.U32.HI R22, RZ, UR5, R28 ;  /* 0x00000005ff167c19 */ /* 0x001fe4000801161c */
[----:B------:R-:W-:Y:S02]  /*7610*/  LOP3.LUT R27, R28, 0x80000000, RZ, 0x3c, !PT ;  /* 0x800000001c1b7812 */ /* 0x000fe400078e3cff */
[----:B------:R-:W-:-:S05]  /*7620*/  LOP3.LUT R23, R22, UR4, RZ, 0x30, !PT ;  /* 0x0000000416177c12 */ /* 0x000fca000f8e30ff */
[----:B------:R-:W-:-:S06]  /*7630*/  IMAD R23, R23, 0x8, R26 ;  /* 0x0000000817177824 */ /* 0x000fcc00078e021a */
[----:B------:R-:W0:Y:S02]  /*7640*/  LDS.64 R22, [R23+0x6600] ;  /* 0x0066000017167984 */ /* 0x000e240000000a00 */
[----:B0-----:R-:W-:-:S05]  /*7650*/  IADD3 R22, P1, R22, R72, RZ ;  /* 0x0000004816167210 */ /* 0x001fca0007f3e0ff */
[----:B------:R-:W-:Y:S01]  /*7660*/  IMAD.X R29, R23, 0x1, R29, P1 ;  /* 0x00000001171d7824 */ /* 0x000fe200008e061d */
[----:B------:R-:W-:-:S04]  /*7670*/  LEA R24, P1, R22, UR8, 0x2 ;  /* 0x0000000816187c11 */ /* 0x000fc8000f8210ff */
[----:B------:R-:W-:Y:S02]  /*7680*/  LEA.HI.X R25, R22, UR9, R29, 0x2, P1 ;  /* 0x0000000916197c11 */ /* 0x000fe400088f141d */
[----:B------:R-:W-:-:S03]  /*7690*/  SHF.R.S32.HI R29, RZ, 0x1f, R71 ;  /* 0x0000001fff1d7819 */ /* 0x000fc60000011447 */
        /* <DEDUP_REMOVED lines=96> */
[----:B------:R-:W-:-:S05]  /*7ca0*/  IMAD R29, R23, 0x8, R26 ;  /* 0x00000008171d7824 */ /* 0x000fca00078e021a */
[----:B------:R-:W0:Y:S02]  /*7cb0*/  LDS.64 R22, [R29+0x6600] ;  /* 0x006600001d167984 */ /* 0x000e240000000a00 */
[----:B0-----:R-:W-:-:S05]  /*7cc0*/  IADD3 R30, P1, R22, R64, RZ ;  /* 0x00000040161e7210 */ /* 0x001fca0007f3e0ff */
[----:B------:R-:W-:Y:S01]  /*7cd0*/  IMAD.X R23, R23, 0x1, R31, P1 ;  /* 0x0000000117177824 */ /* 0x000fe200008e061f */
[C---:B------:R-:W-:Y:S02]  /*7ce0*/  LEA R22, P1, R30.reuse, UR8, 0x2 ;  /* 0x000000081e167c11 */ /* 0x040fe4000f8210ff */
[----:B------:R-:W-:Y:S02]  /*7cf0*/  SHF.R.S32.HI R31, RZ, 0x1f, R63 ;  /* 0x0000001fff1f7819 */ /* 0x000fe4000001143f */
        /* <DEDUP_REMOVED lines=34> */
[----:B------:R0:W1:Y:S02]  /*7f20*/  LDS.64 R24, [R29+0x6600] ;  /* 0x006600001d187984 */ /* 0x0000640000000a00 */
[----:B0-----:R-:W-:Y:S02]  /*7f30*/  SHF.R.S32.HI R29, RZ, 0x1f, R60 ;  /* 0x0000001fff1d7819 */ /* 0x001fe4000001143c */
[----:B-1----:R-:W-:-:S05]  /*7f40*/  IADD3 R30, P1, R24, R61, RZ ;  /* 0x0000003d181e7210 */ /* 0x002fca0007f3e0ff */
        /* <DEDUP_REMOVED lines=52> */
[----:B------:R-:W-:-:S04]  /*8290*/  LEA R22, P1, R29, UR8, 0x2 ;  /* 0x000000081d167c11 */ /* 0x000fc8000f8210ff */
[----:B------:R-:W-:-:S05]  /*82a0*/  LEA.HI.X R23, R29, UR9, R30, 0x2, P1 ;  /* 0x000000091d177c11 */ /* 0x000fca00088f141e */
[----:B------:R0:W-:Y:S01]  /*82b0*/  STG.E desc[UR6][R22.64], R25 ;  /* 0x0000001916007986 */ /* 0x0001e2000c101906 */
[----:B------:R-:W-:-:S03]  /*82c0*/  NOP ;  /* 0x0000000000007918 */ /* 0x000fc60000000000 */
.L_x_111:
[----:B01234-:R-:W0:Y:S01]  /*82d0*/  LDS R22, [R0] ;  /* 0x0000000000167984 */ /* 0x01fe220000000800 */
[----:B------:R-:W-:Y:S01]  /*82e0*/  ULDC UR5, c[0x0][0x254] ;  /* 0x0000950000057ab9 */ /* 0x000fe20000000800 */
[----:B------:R-:W-:Y:S02]  /*82f0*/  BSSY B0, `(.L_x_112) ;  /* 0x00000b1000007945 */ /* 0x000fe40003800000 */
        /* <DEDUP_REMOVED lines=10> */
[----:B0-----:R-:W-:-:S03]  /*83a0*/  SHF.R.U32.HI R22, RZ, UR5, R22 ;  /* 0x00000005ff167c19 */ /* 0x001fc60008011616 */
[----:B------:R-:W0:Y:S01]  /*83b0*/  LDS R33, [R0+0x4200] ;  /* 0x0042000000217984 */ /* 0x000e220000000800 */
[----:B-1----:R-:W-:Y:S02]  /*83c0*/  SHF.R.U32.HI R23, RZ, UR5, R23 ;  /* 0x00000005ff177c19 */ /* 0x002fe40008011617 */
[----:B------:R-:W-:Y:S01]  /*83d0*/  LOP3.LUT R56, R22, UR4, RZ, 0x30, !PT ;  /* 0x0000000416387c12 */ /* 0x000fe2000f8e30ff */
[----:B------:R-:W1:Y:S01]  /*83e0*/  LDS R34, [R0+0x4800] ;  /* 0x0048000000227984 */ /* 0x000e620000000800 */
[----:B--2---:R-:W-:Y:S02]  /*83f0*/  SHF.R.U32.HI R24, RZ, UR5, R24 ;  /* 0x00000005ff187c19 */ /* 0x004fe40008011618 */
[----:B------:R-:W-:Y:S01]  /*8400*/  LOP3.LUT R55, R23, UR4, RZ, 0x30, !PT ;  /* 0x0000000417377c12 */ /* 0x000fe2000f8e30ff */
[----:B------:R-:W2:Y:S01]  /*8410*/  LDS R35, [R0+0x4e00] ;  /* 0x004e000000237984 */ /* 0x000ea20000000800 */
[----:B---3--:R-:W-:Y:S02]  /*8420*/  SHF.R.U32.HI R25, RZ, UR5, R25 ;  /* 0x00000005ff197c19 */ /* 0x008fe40008011619 */
[----:B------:R-:W-:Y:S01]  /*8430*/  LOP3.LUT R54, R24, UR4, RZ, 0x30, !PT ;  /* 0x0000000418367c12 */ /* 0x000fe2000f8e30ff */
[----:B------:R-:W3:Y:S01]  /*8440*/  LDS R36, [R0+0x5400] ;  /* 0x0054000000247984 */ /* 0x000ee20000000800 */
[----:B----4-:R-:W-:-:S02]  /*8450*/  SHF.R.U32.HI R26, RZ, UR5, R26 ;  /* 0x00000005ff1a7c19 */ /* 0x010fc4000801161a */
[----:B------:R-:W-:Y:S01]  /*8460*/  LOP3.LUT R53, R25, UR4, RZ, 0x30, !PT ;  /* 0x0000000419357c12 */ /* 0x000fe2000f8e30ff */
[----:B------:R-:W4:Y:S01]  /*8470*/  LDS R37, [R0+0x5a00] ;  /* 0x005a000000257984 */ /* 0x000f220000000800 */
[----:B-----5:R-:W-:Y:S02]  /*8480*/  SHF.R.U32.HI R27, RZ, UR5, R27 ;  /* 0x00000005ff1b7c19 */ /* 0x020fe4000801161b */
[----:B------:R-:W-:Y:S01]  /*8490*/  LOP3.LUT R52, R26, UR4, RZ, 0x30, !PT ;  /* 0x000000041a347c12 */ /* 0x000fe2000f8e30ff */
[----:B------:R-:W5:Y:S01]  /*84a0*/  LDS R38, [R0+0x6000] ;  /* 0x0060000000267984 */ /* 0x000f620000000800 */
[----:B------:R-:W-:Y:S02]  /*84b0*/  SHF.R.U32.HI R28, RZ, UR5, R28 ;  /* 0x00000005ff1c7c19 */ /* 0x000fe4000801161c */
[----:B------:R-:W-:Y:S02]  /*84c0*/  LOP3.LUT R51, R27, UR4, RZ, 0x30, !PT ;  /* 0x000000041b337c12 */ /* 0x000fe4000f8e30ff */
[----:B------:R-:W-:-:S02]  /*84d0*/  SHF.R.U32.HI R29, RZ, UR5, R29 ;  /* 0x00000005ff1d7c19 */ /* 0x000fc4000801161d */
[----:B------:R-:W-:Y:S02]  /*84e0*/  LOP3.LUT R50, R28, UR4, RZ, 0x30, !PT ;  /* 0x000000041c327c12 */ /* 0x000fe4000f8e30ff */
[----:B------:R-:W-:Y:S02]  /*84f0*/  SHF.R.U32.HI R30, RZ, UR5, R30 ;  /* 0x00000005ff1e7c19 */ /* 0x000fe4000801161e */
[----:B------:R-:W-:Y:S02]  /*8500*/  LOP3.LUT R49, R29, UR4, RZ, 0x30, !PT ;  /* 0x000000041d317c12 */ /* 0x000fe4000f8e30ff */
[----:B------:R-:W-:Y:S02]  /*8510*/  SHF.R.U32.HI R31, RZ, UR5, R31 ;  /* 0x00000005ff1f7c19 */ /* 0x000fe4000801161f */
[----:B------:R-:W-:Y:S02]  /*8520*/  LOP3.LUT R48, R30, UR4, RZ, 0x30, !PT ;  /* 0x000000041e307c12 */ /* 0x000fe4000f8e30ff */
[----:B------:R-:W-:-:S02]  /*8530*/  SHF.R.U32.HI R32, RZ, UR5, R32 ;  /* 0x00000005ff207c19 */ /* 0x000fc40008011620 */
[----:B------:R-:W-:Y:S02]  /*8540*/  LOP3.LUT R22, R31, UR4, RZ, 0x30, !PT ;  /* 0x000000041f167c12 */ /* 0x000fe4000f8e30ff */
[----:B0-----:R-:W-:Y:S02]  /*8550*/  SHF.R.U32.HI R33, RZ, UR5, R33 ;  /* 0x00000005ff217c19 */ /* 0x001fe40008011621 */
[----:B------:R-:W-:Y:S02]  /*8560*/  LOP3.LUT R23, R32, UR4, RZ, 0x30, !PT ;  /* 0x0000000420177c12 */ /* 0x000fe4000f8e30ff */
[----:B-1----:R-:W-:Y:S02]  /*8570*/  SHF.R.U32.HI R34, RZ, UR5, R34 ;  /* 0x00000005ff227c19 */ /* 0x002fe40008011622 */
[----:B------:R-:W-:Y:S02]  /*8580*/  LOP3.LUT R24, R33, UR4, RZ, 0x30, !PT ;  /* 0x0000000421187c12 */ /* 0x000fe4000f8e30ff */
[----:B--2---:R-:W-:-:S02]  /*8590*/  SHF.R.U32.HI R35, RZ, UR5, R35 ;  /* 0x00000005ff237c19 */ /* 0x004fc40008011623 */
[----:B------:R-:W-:Y:S02]  /*85a0*/  LOP3.LUT R25, R34, UR4, RZ, 0x30, !PT ;  /* 0x0000000422197c12 */ /* 0x000fe4000f8e30ff */
[----:B---3--:R-:W-:Y:S02]  /*85b0*/  SHF.R.U32.HI R36, RZ, UR5, R36 ;  /* 0x00000005ff247c19 */ /* 0x008fe40008011624 */
[----:B------:R-:W-:Y:S02]  /*85c0*/  LOP3.LUT R26, R35, UR4, RZ, 0x30, !PT ;  /* 0x00000004231a7c12 */ /* 0x000fe4000f8e30ff */
[----:B----4-:R-:W-:Y:S02]  /*85d0*/  SHF.R.U32.HI R37, RZ, UR5, R37 ;  /* 0x00000005ff257c19 */ /* 0x010fe40008011625 */
[----:B------:R-:W-:Y:S02]  /*85e0*/  LOP3.LUT R27, R36, UR4, RZ, 0x30, !PT ;  /* 0x00000004241b7c12 */ /* 0x000fe4000f8e30ff */
[----:B-----5:R-:W-:-:S02]  /*85f0*/  SHF.R.U32.HI R38, RZ, UR5, R38 ;  /* 0x00000005ff267c19 */ /* 0x020fc40008011626 */
[----:B------:R-:W-:Y:S02]  /*8600*/  LOP3.LUT R28, R37, UR4, RZ, 0x30, !PT ;  /* 0x00000004251c7c12 */ /* 0x000fe4000f8e30ff */
[----:B------:R-:W-:Y:S01]  /*8610*/  LOP3.LUT R29, R38, UR4, RZ, 0x30, !PT ;  /* 0x00000004261d7c12 */ /* 0x000fe2000f8e30ff */
[----:B------:R-:W-:Y:S06]  /*8620*/  @!P0 BRA `(.L_x_113) ;  /* 0x0000000400a48947 */ /* 0x000fec0003800000 */
[----:B------:R-:W-:Y:S02]  /*8630*/  IMAD R74, R73, -0x1980, R2 ;  /* 0xffffe680494a7824 */ /* 0x000fe400078e0202 */
[----:B------:R-:W-:-:S05]  /*8640*/  VIADD R39, R46, 0x20 ;  /* 0x000000202e277836 */ /* 0x000fca0000000000 */
[----:B------:R-:W-:-:S13]  /*8650*/  ISETP.GE.AND P1, PT, R39, R74, PT ;  /* 0x0000004a2700720c */ /* 0x000fda0003f26270 */
[----:B------:R-:W0:Y:S02]  /*8660*/  @!P1 LDC.64 R38, c[0x0][0x248] ;  /* 0x00009200ff269b82 */ /* 0x000e240000000a00 */
[----:B0-----:R-:W-:-:S05]  /*8670*/  @!P1 IADD3 R76, P2, R21, R38, RZ ;  /* 0x00000026154c9210 */ /* 0x001fca0007f5e0ff */
[----:B------:R-:W-:Y:S02]  /*8680*/  @!P1 IMAD.X R77, R20, 0x1, R39, P2 ;  /* 0x00000001144d9824 */ /* 0x000fe400010e0627 */
[----:B------:R-:W-:-:S03]  /*8690*/  VIADD R39, R46, 0x40 ;  /* 0x000000402e277836 */ /* 0x000fc60000000000 */
[----:B------:R0:W5:Y:S02]  /*86a0*/  @!P1 LDG.E R31, desc[UR6][R76.64+0x80] ;  /* 0x000080064c1f9981 */ /* 0x000164000c1e1900 */
        /* <DEDUP_REMOVED lines=65> */
[----:B------:R-:W5:Y:S02]  /*8ac0*/  @!P1 LDG.E R42, desc[UR6][R76.64+0x600] ;  /* 0x000600064c2a9981 */ /* 0x000f64000c1e1900 */
[----:B------:R-:W-:-:S13]  /*8ad0*/  ISETP.GE.AND P1, PT, R39, R74, PT ;  /* 0x0000004a2700720c */ /* 0x000fda0003f26270 */
[----:B------:R-:W0:Y:S01]  /*8ae0*/  @!P1 LDC.64 R38, c[0x0][0x248] ;  /* 0x00009200ff269b82 */ /* 0x000e220000000a00 */
[----:B------:R-:W-:Y:S01]  /*8af0*/  VIADD R75, R46, 0x1c0 ;  /* 0x000001c02e4b7836 */ /* 0x000fe20000000000 */
[----:B0-----:R-:W-:-:S05]  /*8b00*/  @!P1 IADD3 R38, P2, R21, R38, RZ ;  /* 0x0000002615269210 */ /* 0x001fca0007f5e0ff */
[----:B------:R-:W-:-:S05]  /*8b10*/  @!P1 IMAD.X R39, R20, 0x1, R39, P2 ;  /* 0x0000000114279824 */ /* 0x000fca00010e0627 */
[----:B------:R0:W5:Y:S01]  /*8b20*/  @!P1 LDG.E R45, desc[UR6][R38.64+0x680] ;  /* 0x00068006262d9981 */ /* 0x000162000c1e1900 */
[----:B------:R-:W-:-:S13]  /*8b30*/  ISETP.GE.AND P1, PT, R75, R74, PT ;  /* 0x0000004a4b00720c */ /* 0x000fda0003f26270 */
[----:B0-----:R-:W0:Y:S01]  /*8b40*/  @!P1 LDC.64 R38, c[0x0][0x248] ;  /* 0x00009200ff269b82 */ /* 0x001e220000000a00 */
[----:B------:R-:W-:Y:S01]  /*8b50*/  VIADD R75, R46, 0x1e0 ;  /* 0x000001e02e4b7836 */ /* 0x000fe20000000000 */
[----:B0-----:R-:W-:-:S05]  /*8b60*/  @!P1 IADD3 R76, P2, R21, R38, RZ ;  /* 0x00000026154c9210 */ /* 0x001fca0007f5e0ff */
[----:B------:R-:W-:-:S05]  /*8b70*/  @!P1 IMAD.X R77, R20, 0x1, R39, P2 ;  /* 0x00000001144d9824 */ /* 0x000fca00010e0627 */
[----:B------:R1:W5:Y:S01]  /*8b80*/  @!P1 LDG.E R44, desc[UR6][R76.64+0x700] ;  /* 0x000700064c2c9981 */ /* 0x000362000c1e1900 */
[----:B------:R-:W-:Y:S01]  /*8b90*/  ISETP.GE.AND P1, PT, R75, R74, PT ;  /* 0x0000004a4b00720c */ /* 0x000fe20003f26270 */
[----:B------:R-:W-:-:S05]  /*8ba0*/  VIADD R75, R46, 0x200 ;  /* 0x000002002e4b7836 */ /* 0x000fca0000000000 */
[----:B------:R-:W-:-:S07]  /*8bb0*/  ISETP.GE.AND P3, PT, R75, R74, PT ;  /* 0x0000004a4b00720c */ /* 0x000fce0003f66270 */
[----:B------:R-:W0:Y:S02]  /*8bc0*/  @!P1 LDC.64 R38, c[0x0][0x248] ;  /* 0x00009200ff269b82 */ /* 0x000e240000000a00 */
[----:B0-----:R-:W-:-:S05]  /*8bd0*/  @!P1 IADD3 R74, P2, R21, R38, RZ ;  /* 0x00000026154a9210 */ /* 0x001fca0007f5e0ff */
[----:B------:R-:W-:Y:S02]  /*8be0*/  @!P1 IMAD.X R75, R20, 0x1, R39, P2 ;  /* 0x00000001144b9824 */ /* 0x000fe400010e0627 */
[----:B------:R-:W-:-:S03]  /*8bf0*/  IMAD R39, R73, -0x1980, R2 ;  /* 0xffffe68049277824 */ /* 0x000fc600078e0202 */
[----:B------:R1:W5:Y:S02]  /*8c00*/  @!P1 LDG.E R47, desc[UR6][R74.64+0x780] ;  /* 0x000780064a2f9981 */ /* 0x000364000c1e1900 */
[----:B------:R-:W-:-:S13]  /*8c10*/  ISETP.GE.AND P1, PT, R46, R39, PT ;  /* 0x000000272e00720c */ /* 0x000fda0003f26270 */
[----:B------:R-:W0:Y:S02]  /*8c20*/  @!P1 LDC.64 R38, c[0x0][0x248] ;  /* 0x00009200ff269b82 */ /* 0x000e240000000a00 */
[----:B0-----:R-:W-:-:S05]  /*8c30*/  @!P1 IADD3 R38, P2, R21, R38, RZ ;  /* 0x0000002615269210 */ /* 0x001fca0007f5e0ff */
[----:B------:R-:W-:-:S05]  /*8c40*/  @!P1 IMAD.X R39, R20, 0x1, R39, P2 ;  /* 0x0000000114279824 */ /* 0x000fca00010e0627 */
[----:B------:R1:W5:Y:S01]  /*8c50*/  @!P1 LDG.E R46, desc[UR6][R38.64] ;  /* 0x00000006262e9981 */ /* 0x000362000c1e1900 */
[----:B------:R-:W-:Y:S05]  /*8c60*/  @P3 BRA `(.L_x_114) ;  /* 0x0000000000643947 */ /* 0x000fea0003800000 */
[----:B------:R-:W-:Y:S02]  /*8c70*/  ULDC.64 UR4, c[0x0][0x248] ;  /* 0x0000920000047ab9 */ /* 0x000fe40000000a00 */
[----:B-1----:R-:W-:-:S04]  /*8c80*/  IADD3 R38, P1, R21, UR4, RZ ;  /* 0x0000000415267c10 */ /* 0x002fc8000ff3e0ff */
[----:B------:R-:W-:-:S05]  /*8c90*/  IADD3.X R39, R20, UR5, RZ, P1, !PT ;  /* 0x0000000514277c10 */ /* 0x000fca0008ffe4ff */
[----:B------:R2:W5:Y:S01]  /*8ca0*/  LDG.E R74, desc[UR6][R38.64+0x800] ;  /* 0x00080006264a7981 */ /* 0x000562000c1e1900 */
[----:B------:R-:W-:Y:S05]  /*8cb0*/  BRA `(.L_x_114) ;  /* 0x0000000000507947 */ /* 0x000fea0003800000 */
.L_x_113:
[----:B------:R-:W-:Y:S02]  /*8cc0*/  ULDC.64 UR4, c[0x0][0x248] ;  /* 0x0000920000047ab9 */ /* 0x000fe40000000a00 */
[----:B------:R-:W-:-:S04]  /*8cd0*/  IADD3 R38, P1, R21, UR4, RZ ;  /* 0x0000000415267c10 */ /* 0x000fc8000ff3e0ff */
[----:B------:R-:W-:-:S05]  /*8ce0*/  IADD3.X R39, R20, UR5, RZ, P1, !PT ;  /* 0x0000000514277c10 */ /* 0x000fca0008ffe4ff */
        /* <DEDUP_REMOVED lines=17> */
.L_x_114:
[----:B------:R-:W-:Y:S05]  /*8e00*/  BSYNC B0 ;  /* 0x0000000000007941 */ /* 0x000fea0003800000 */
.L_x_112:
[----:B------:R-:W-:Y:S08]  /*8e10*/  BAR.SYNC.DEFER_BLOCKING 0x0 ;  /* 0x0000000000007b1d */ /* 0x000ff00000010000 */
[----:B------:R-:W3:Y:S01]  /*8e20*/  S2UR UR5, SR_CgaCtaId ;  /* 0x00000000000579c3 */ /* 0x000ee20000008800 */
[----:B------:R-:W-:Y:S01]  /*8e30*/  UMOV UR4, 0x400 ;  /* 0x0000040000047882 */ /* 0x000fe20000000000 */
[----:B------:R-:W4:Y:S01]  /*8e40*/  S2R R20, SR_TID.X ;  /* 0x0000000000147919 */ /* 0x000f220000002100 */
[----:B-----5:R0:W-:Y:S04]  /*8e50*/  STS [R19], R46 ;  /* 0x0000002e13007388 */ /* 0x0201e80000000800 */
[----:B------:R0:W-:Y:S01]  /*8e60*/  STS [R18], R31 ;  /* 0x0000001f12007388 */ /* 0x0001e20000000800 */
[----:B---3--:R-:W-:-:S03]  /*8e70*/  ULEA UR4, UR5, UR4, 0x18 ;  /* 0x0000000405047291 */ /* 0x008fc6000f8ec03f */
[----:B------:R0:W-:Y:S01]  /*8e80*/  STS [R17], R30 ;  /* 0x0000001e11007388 */ /* 0x0001e20000000800 */
[----:B------:R-:W-:-:S03]  /*8e90*/  UIADD3 UR5, UR4, 0x6600, URZ ;  /* 0x0000660004057890 */ /* 0x000fc6000fffe03f */
[----:B------:R0:W-:Y:S04]  /*8ea0*/  STS [R16], R33 ;  /* 0x0000002110007388 */ /* 0x0001e80000000800 */
[----:B------:R0:W-:Y:S01]  /*8eb0*/  STS [R15], R32 ;  /* 0x000000200f007388 */ /* 0x0001e20000000800 */
[----:B------:R-:W-:Y:S02]  /*8ec0*/  LEA R56, R56, UR5, 0x3 ;  /* 0x0000000538387c11 */ /* 0x000fe4000f8e18ff */
[----:B------:R-:W-:Y:S01]  /*8ed0*/  LEA R55, R55, UR5, 0x3 ;  /* 0x0000000537377c11 */ /* 0x000fe2000f8e18ff */
[----:B------:R0:W-:Y:S01]  /*8ee0*/  STS [R14], R35 ;  /* 0x000000230e007388 */ /* 0x0001e20000000800 */
[----:B------:R-:W-:Y:S02]  /*8ef0*/  LEA R54, R54, UR5, 0x3 ;  /* 0x0000000536367c11 */ /* 0x000fe4000f8e18ff */
[----:B------:R-:W-:Y:S01]  /*8f00*/  LEA R53, R53, UR5, 0x3 ;  /* 0x0000000535357c11 */ /* 0x000fe2000f8e18ff */
[----:B------:R0:W-:Y:S01]  /*8f10*/  STS [R13], R34 ;  /* 0x000000220d007388 */ /* 0x0001e20000000800 */
[----:B------:R-:W-:-:S02]  /*8f20*/  LEA R52, R52, UR5, 0x3 ;  /* 0x0000000534347c11 */ /* 0x000fc4000f8e18ff */
[----:B------:R-:W-:Y:S01]  /*8f30*/  LEA R51, R51, UR5, 0x3 ;  /* 0x0000000533337c11 */ /* 0x000fe2000f8e18ff */
[----:B------:R0:W-:Y:S01]  /*8f40*/  STS [R12], R37 ;  /* 0x000000250c007388 */ /* 0x0001e20000000800 */
[----:B------:R-:W-:Y:S02]  /*8f50*/  LEA R50, R50, UR5, 0x3 ;  /* 0x0000000532327c11 */ /* 0x000fe4000f8e18ff */
[----:B------:R-:W-:Y:S01]  /*8f60*/  LEA R49, R49, UR5, 0x3 ;  /* 0x0000000531317c11 */ /* 0x000fe2000f8e18ff */
[----:B------:R0:W-:Y:S04]  /*8f70*/  STS [R11], R36 ;  /* 0x000000240b007388 */ /* 0x0001e80000000800 */
[----:B------:R0:W-:Y:S04]  /*8f80*/  STS [R10], R41 ;  /* 0x000000290a007388 */ /* 0x0001e80000000800 */
[----:B------:R0:W-:Y:S04]  /*8f90*/  STS [R9], R40 ;  /* 0x0000002809007388 */ /* 0x0001e80000000800 */
[----:B------:R0:W-:Y:S04]  /*8fa0*/  STS [R8], R43 ;  /* 0x0000002b08007388 */ /* 0x0001e80000000800 */
[----:B------:R0:W-:Y:S04]  /*8fb0*/  STS [R7], R42 ;  /* 0x0000002a07007388 */ /* 0x0001e80000000800 */
[----:B------:R0:W-:Y:S04]  /*8fc0*/  STS [R6], R45 ;  /* 0x0000002d06007388 */ /* 0x0001e80000000800 */
[----:B------:R0:W-:Y:S04]  /*8fd0*/  STS [R5], R44 ;  /* 0x0000002c05007388 */ /* 0x0001e80000000800 */
[----:B------:R0:W-:Y:S04]  /*8fe0*/  STS [R4], R47 ;  /* 0x0000002f04007388 */ /* 0x0001e80000000800 */
[----:B------:R0:W-:Y:S01]  /*8ff0*/  STS [R3+-0x4], R74 ;  /* 0xfffffc4a03007388 */ /* 0x0001e20000000800 */
[----:B------:R-:W-:Y:S06]  /*9000*/  BAR.SYNC.DEFER_BLOCKING 0x0 ;  /* 0x0000000000007b1d */ /* 0x000fec0000010000 */
[----:B----4-:R-:W-:Y:S05]  /*9010*/  @!P0 BRA `(.L_x_115) ;  /* 0x0000000800d48947 */ /* 0x010fea0003800000 */
[----:B------:R-:W-:Y:S01]  /*9020*/  IMAD R73, R73, -0x1980, R2 ;  /* 0xffffe68049497824 */ /* 0x000fe200078e0202 */
[----:B0-----:R-:W0:Y:S01]  /*9030*/  LDS.64 R4, [R56] ;  /* 0x0000000038047984 */ /* 0x001e220000000a00 */
[----:B------:R-:W-:-:S03]  /*9040*/  LEA R29, R29, UR4, 0x3 ;  /* 0x000000041d1d7c11 */ /* 0x000fc6000f8e18ff */
[----:B------:R-:W-:-:S13]  /*9050*/  ISETP.GE.AND P1, PT, R20, R73, PT ;  /* 0x000000491400720c */ /* 0x000fda0003f26270 */
[----:B------:R-:W3:Y:S01]  /*9060*/  @!P1 LDS R9, [R0] ;  /* 0x0000000000099984 */ /* 0x000ee20000000800 */
[----:B------:R-:W4:Y:S01]  /*9070*/  @!P1 LDC.64 R2, c[0x0][0x240] ;  /* 0x00009000ff029b82 */ /* 0x000f220000000a00 */
[----:B0-----:R-:W-:-:S04]  /*9080*/  IADD3 R6, P0, R4, R20, RZ ;  /* 0x0000001404067210 */ /* 0x001fc80007f1e0ff */
[----:B------:R-:W-:Y:S02]  /*9090*/  LEA.HI.X.SX32 R5, R20, R5, 0x1, P0 ;  /* 0x0000000514057211 */ /* 0x000fe400000f0eff */
[----:B----4-:R-:W-:-:S04]  /*90a0*/  @!P1 LEA R4, P0, R6, R2, 0x2 ;  /* 0x0000000206049211 */ /* 0x010fc800078010ff */
[----:B------:R-:W-:-:S05]  /*90b0*/  @!P1 LEA.HI.X R5, R6, R3, R5, 0x2, P0 ;  /* 0x0000000306059211 */ /* 0x000fca00000f1405 */
[----:B---3--:R-:W-:Y:S01]  /*90c0*/  @!P1 STG.E desc[UR6][R4.64], R9 ;  /* 0x0000000904009986 */ /* 0x008fe2000c101906 */
[----:B------:R-:W-:-:S03]  /*90d0*/  NOP ;  /* 0x0000000000007918 */ /* 0x000fc60000000000 */
[----:B------:R-:W0:Y:S01]  /*90e0*/  LDS.64 R6, [R55] ;  /* 0x0000000037067984 */ /* 0x000e220000000a00 */
[----:B------:R-:W-:-:S13]  /*90f0*/  ISETP.GE.AND P1, PT, R72, R73, PT ;  /* 0x000000494800720c */ /* 0x000fda0003f26270 */
[----:B------:R-:W3:Y:S01]  /*9100*/  @!P1 LDS R11, [R0+0x600] ;  /* 0x00060000000b9984 */ /* 0x000ee20000000800 */
        /* <DEDUP_REMOVED lines=64> */
[----:B------:R-:W-:Y:S02]  /*9510*/  @!P1 LEA.HI.X R7, R2, R7, R3, 0x2, P0 ;  /* 0x0000000702079211 */ /* 0x000fe400000f1403 */
[----:B------:R-:W-:-:S03]  /*9520*/  LEA R2, R48, UR4, 0x3 ;  /* 0x0000000430027c11 */ /* 0x000fc6000f8e18ff */
[----:B---3--:R-:W-:Y:S01]  /*9530*/  @!P1 STG.E desc[UR6][R6.64], R11 ;  /* 0x0000000b06009986 */ /* 0x008fe2000c101906 */
[----:B------:R-:W-:-:S03]  /*9540*/  NOP ;  /* 0x0000000000007918 */ /* 0x000fc60000000000 */
[----:B------:R-:W0:Y:S01]  /*9550*/  LDS.64 R2, [R2+0x6600] ;  /* 0x0066000002027984 */ /* 0x000e220000000a00 */
[----:B------:R-:W-:-:S13]  /*9560*/  ISETP.GE.AND P1, PT, R65, R73, PT ;  /* 0x000000494100720c */ /* 0x000fda0003f26270 */
[----:B------:R-:W3:Y:S01]  /*9570*/  @!P1 LDS R9, [R0+0x3000] ;  /* 0x0030000000099984 */ /* 0x000ee20000000800 */
[----:B------:R-:W4:Y:S01]  /*9580*/  @!P1 LDC.64 R12, c[0x0][0x240] ;  /* 0x00009000ff0c9b82 */ /* 0x000f220000000a00 */
[----:B0-----:R-:W-:-:S04]  /*9590*/  IADD3 R5, P0, R65, R2, RZ ;  /* 0x0000000241057210 */ /* 0x001fc80007f1e0ff */
[----:B------:R-:W-:Y:S02]  /*95a0*/  LEA.HI.X.SX32 R8, R65, R3, 0x1, P0 ;  /* 0x0000000341087211 */ /* 0x000fe400000f0eff */
[C---:B----4-:R-:W-:Y:S02]  /*95b0*/  @!P1 LEA R4, P0, R5.reuse, R12, 0x2 ;  /* 0x0000000c05049211 */ /* 0x050fe400078010ff */
[----:B------:R-:W-:Y:S02]  /*95c0*/  LEA R3, R22, UR4, 0x3 ;  /* 0x0000000416037c11 */ /* 0x000fe4000f8e18ff */
[----:B------:R-:W-:-:S05]  /*95d0*/  @!P1 LEA.HI.X R5, R5, R13, R8, 0x2, P0 ;  /* 0x0000000d05059211 */ /* 0x000fca00000f1408 */
        /* <DEDUP_REMOVED lines=87> */
[----:B------:R-:W-:Y:S01]  /*9b50*/  NOP ;  /* 0x0000000000007918 */ /* 0x000fe20000000000 */
[----:B------:R-:W-:Y:S05]  /*9b60*/  EXIT ;  /* 0x000000000000794d */ /* 0x000fea0003800000 */
.L_x_115:
[----:B0-----:R-:W0:Y:S01]  /*9b70*/  LDS.64 R2, [R56] ;  /* 0x0000000038027984 */ /* 0x001e220000000a00 */
[----:B------:R-:W-:Y:S01]  /*9b80*/  ULDC.64 UR8, c[0x0][0x240] ;  /* 0x0000900000087ab9 */ /* 0x000fe20000000a00 */
[----:B------:R-:W-:Y:S02]  /*9b90*/  LEA R48, R48, UR4, 0x3 ;  /* 0x0000000430307c11 */ /* 0x000fe4000f8e18ff */
[----:B------:R-:W3:Y:S01]  /*9ba0*/  LDS R9, [R0] ;  /* 0x0000000000097984 */ /* 0x000ee20000000800 */
[----:B------:R-:W-:Y:S02]  /*9bb0*/  LEA R22, R22, UR4, 0x3 ;  /* 0x0000000416167c11 */ /* 0x000fe4000f8e18ff */
[----:B------:R-:W-:Y:S02]  /*9bc0*/  LEA R23, R23, UR4, 0x3 ;  /* 0x0000000417177c11 */ /* 0x000fe4000f8e18ff */
[----:B------:R-:W-:Y:S02]  /*9bd0*/  LEA R24, R24, UR4, 0x3 ;  /* 0x0000000418187c11 */ /* 0x000fe4000f8e18ff */
[----:B------:R-:W-:-:S02]  /*9be0*/  LEA R25, R25, UR4, 0x3 ;  /* 0x0000000419197c11 */ /* 0x000fc4000f8e18ff */
[----:B------:R-:W-:Y:S02]  /*9bf0*/  LEA R26, R26, UR4, 0x3 ;  /* 0x000000041a1a7c11 */ /* 0x000fe4000f8e18ff */
[----:B------:R-:W-:Y:S02]  /*9c00*/  LEA R27, R27, UR4, 0x3 ;  /* 0x000000041b1b7c11 */ /* 0x000fe4000f8e18ff */
[----:B------:R-:W-:Y:S02]  /*9c10*/  LEA R28, R28, UR4, 0x3 ;  /* 0x000000041c1c7c11 */ /* 0x000fe4000f8e18ff */
[----:B------:R-:W-:Y:S02]  /*9c20*/  LEA R29, R29, UR4, 0x3 ;  /* 0x000000041d1d7c11 */ /* 0x000fe4000f8e18ff */
[----:B0-----:R-:W-:-:S04]  /*9c30*/  IADD3 R2, P0, R2, R20, RZ ;  /* 0x0000001402027210 */ /* 0x001fc80007f1e0ff */
[----:B------:R-:W-:Y:S02]  /*9c40*/  LEA.HI.X.SX32 R3, R20, R3, 0x1, P0 ;  /* 0x0000000314037211 */ /* 0x000fe400000f0eff */
[----:B------:R-:W-:-:S04]  /*9c50*/  LEA R4, P0, R2, UR8, 0x2 ;  /* 0x0000000802047c11 */ /* 0x000fc8000f8010ff */
[----:B------:R-:W-:-:S05]  /*9c60*/  LEA.HI.X R5, R2, UR9, R3, 0x2, P0 ;  /* 0x0000000902057c11 */ /* 0x000fca00080f1403 */
[----:B---3--:R-:W-:Y:S01]  /*9c70*/  STG.E desc[UR6][R4.64], R9 ;  /* 0x0000000904007986 */ /* 0x008fe2000c101906 */
[----:B------:R-:W-:-:S03]  /*9c80*/  NOP ;  /* 0x0000000000007918 */ /* 0x000fc60000000000 */
[----:B------:R-:W0:Y:S04]  /*9c90*/  LDS.64 R2, [R55] ;  /* 0x0000000037027984 */ /* 0x000e280000000a00 */
[----:B------:R-:W3:Y:S01]  /*9ca0*/  LDS R11, [R0+0x600] ;  /* 0x00060000000b7984 */ /* 0x000ee20000000800 */
        /* <DEDUP_REMOVED lines=54> */
[----:B------:R-:W0:Y:S04]  /*a010*/  LDS.64 R2, [R48+0x6600] ;  /* 0x0066000030027984 */ /* 0x000e280000000a00 */
        /* <DEDUP_REMOVED lines=53> */
[----:B---3--:R0:W-:Y:S01]  /*a370*/  STG.E desc[UR6][R4.64], R9 ;  /* 0x0000000904007986 */ /* 0x0081e2000c101906 */
[----:B------:R-:W-:-:S03]  /*a380*/  NOP ;  /* 0x0000000000007918 */ /* 0x000fc60000000000 */
[----:B------:R-:W3:Y:S04]  /*a390*/  LDS.64 R2, [R28+0x6600] ;  /* 0x006600001c027984 */ /* 0x000ee80000000a00 */
[----:B------:R-:W4:Y:S01]  /*a3a0*/  LDS R11, [R0+0x5a00] ;  /* 0x005a0000000b7984 */ /* 0x000f220000000800 */
[----:B0-----:R-:W-:Y:S01]  /*a3b0*/  VIADD R9, R20, 0x1800 ;  /* 0x0000180014097836 */ /* 0x001fe20000000000 */
[----:B---3--:R-:W-:-:S04]  /*a3c0*/  IADD3 R2, P0, R58, R2, RZ ;  /* 0x000000023a027210 */ /* 0x008fc80007f1e0ff */
[----:B------:R-:W-:Y:S02]  /*a3d0*/  LEA.HI.X.SX32 R3, R58, R3, 0x1, P0 ;  /* 0x000000033a037211 */ /* 0x000fe400000f0eff */
[----:B------:R-:W-:-:S04]  /*a3e0*/  LEA R6, P0, R2, UR8, 0x2 ;  /* 0x0000000802067c11 */ /* 0x000fc8000f8010ff */
[----:B------:R-:W-:-:S05]  /*a3f0*/  LEA.HI.X R7, R2, UR9, R3, 0x2, P0 ;  /* 0x0000000902077c11 */ /* 0x000fca00080f1403 */
[----:B----4-:R-:W-:Y:S01]  /*a400*/  STG.E desc[UR6][R6.64], R11 ;  /* 0x0000000b06007986 */ /* 0x010fe2000c101906 */
        /* <DEDUP_REMOVED lines=8> */
[----:B------:R-:W-:Y:S01]  /*a490*/  NOP ;  /* 0x0000000000007918 */ /* 0x000fe20000000000 */
[----:B------:R-:W-:Y:S05]  /*a4a0*/  EXIT ;  /* 0x000000000000794d */ /* 0x000fea0003800000 */
.L_x_30:
[----:B------:R-:W-:Y:S02]  /*a4b0*/  IMAD.MOV.U32 R49, RZ, RZ, R14 ;  /* 0x000000ffff317224 */ /* 0x000fe400078e000e */
[----:B------:R-:W-:Y:S02]  /*a4c0*/  IMAD.MOV.U32 R44, RZ, RZ, 0x1 ;  /* 0x00000001ff2c7424 */ /* 0x000fe400078e00ff */
[----:B------:R-:W-:Y:S02]  /*a4d0*/  IMAD.MOV.U32 R51, RZ, RZ, RZ ;  /* 0x000000ffff337224 */ /* 0x000fe400078e00ff */
[----:B------:R-:W-:-:S07]  /*a4e0*/  IMAD.MOV.U32 R42, RZ, RZ, -0x1 ;  /* 0xffffffffff2a7424 */ /* 0x000fce00078e00ff */
[----:B------:R-:W-:Y:S05]  /*a4f0*/  WARPSYNC.COLLECTIVE R42, `(.L_x_116) ;  /* 0x000000002a087348 */ /* 0x000fea0003c00000 */
[----:B------:R0:W1:Y:S02]  /*a500*/  SHFL.UP P0, R45, R49, R44, R51 ;  /* 0x0400002c312d7389 */ /* 0x0000640000000033 */
[----:B01----:R-:W-:Y:S01]  /*a510*/  ENDCOLLECTIVE ;  /* 0x000000000000791b */ /* 0x003fe20003800000 */
.L_x_116:
[----:B------:R-:W-:Y:S02]  /*a520*/  IMAD.MOV.U32 R44, RZ, RZ, 0x2 ;  /* 0x00000002ff2c7424 */ /* 0x000fe400078e00ff */
[----:B------:R-:W-:-:S04]  /*a530*/  IMAD.MOV.U32 R39, RZ, RZ, R45 ;  /* 0x000000ffff277224 */ /* 0x000fc800078e002d */
[----:B------:R-:W-:-:S04]  /*a540*/  @P0 IMAD.IADD R39, R14, 0x1, R39 ;  /* 0x000000010e270824 */ /* 0x000fc800078e0227 */
[----:B------:R-:W-:-:S07]  /*a550*/  IMAD.MOV.U32 R49, RZ, RZ, R39 ;  /* 0x000000ffff317224 */ /* 0x000fce00078e0027 */
[----:B------:R-:W-:Y:S05]  /*a560*/  WARPSYNC.COLLECTIVE R42, `(.L_x_117) ;  /* 0x000000002a087348 */ /* 0x000fea0003c00000 */
[----:B------:R0:W1:Y:S02]  /*a570*/  SHFL.UP P0, R45, R49, R44, R51 ;  /* 0x0400002c312d7389 */ /* 0x0000640000000033 */
[----:B01----:R-:W-:Y:S01]  /*a580*/  ENDCOLLECTIVE ;  /* 0x000000000000791b */ /* 0x003fe20003800000 */
.L_x_117:
[----:B------:R-:W-:Y:S02]  /*a590*/  IMAD.MOV.U32 R44, RZ, RZ, 0x4 ;  /* 0x00000004ff2c7424 */ /* 0x000fe400078e00ff */
[----:B------:R-:W-:-:S04]  /*a5a0*/  IMAD.MOV.U32 R38, RZ, RZ, R45 ;  /* 0x000000ffff267224 */ /* 0x000fc800078e002d */
[----:B------:R-:W-:-:S04]  /*a5b0*/  @P0 IMAD.IADD R38, R39, 0x1, R38 ;  /* 0x0000000127260824 */ /* 0x000fc800078e0226 */
[----:B------:R-:W-:-:S07]  /*a5c0*/  IMAD.MOV.U32 R49, RZ, RZ, R38 ;  /* 0x000000ffff317224 */ /* 0x000fce00078e0026 */
[----:B------:R-:W-:Y:S05]  /*a5d0*/  WARPSYNC.COLLECTIVE R42, `(.L_x_118) ;  /* 0x000000002a087348 */ /* 0x000fea0003c00000 */
[----:B------:R0:W1:Y:S02]  /*a5e0*/  SHFL.UP P0, R45, R49, R44, R51 ;  /* 0x0400002c312d7389 */ /* 0x0000640000000033 */
[----:B01----:R-:W-:Y:S01]  /*a5f0*/  ENDCOLLECTIVE ;  /* 0x000000000000791b */ /* 0x003fe20003800000 */
.L_x_118:
[----:B------:R-:W-:Y:S02]  /*a600*/  IMAD.MOV.U32 R44, RZ, RZ, 0x8 ;  /* 0x00000008ff2c7424 */ /* 0x000fe400078e00ff */
[----:B------:R-:W-:-:S04]  /*a610*/  IMAD.MOV.U32 R41, RZ, RZ, R45 ;  /* 0x000000ffff297224 */ /* 0x000fc800078e002d */
[----:B------:R-:W-:-:S04]  /*a620*/  @P0 IMAD.IADD R41, R38, 0x1, R41 ;  /* 0x0000000126290824 */ /* 0x000fc800078e0229 */
[----:B------:R-:W-:-:S07]  /*a630*/  IMAD.MOV.U32 R49, RZ, RZ, R41 ;  /* 0x000000ffff317224 */ /* 0x000fce00078e0029 */
[----:B------:R-:W-:Y:S05]  /*a640*/  WARPSYNC.COLLECTIVE R42, `(.L_x_119) ;  /* 0x000000002a087348 */ /* 0x000fea0003c00000 */
[----:B------:R0:W1:Y:S02]  /*a650*/  SHFL.UP P0, R45, R49, R44, R51 ;  /* 0x0400002c312d7389 */ /* 0x0000640000000033 */
[----:B01----:R-:W-:Y:S01]  /*a660*/  ENDCOLLECTIVE ;  /* 0x000000000000791b */ /* 0x003fe20003800000 */
.L_x_119:
[----:B------:R-:W-:Y:S02]  /*a670*/  IMAD.MOV.U32 R44, RZ, RZ, 0x10 ;  /* 0x00000010ff2c7424 */ /* 0x000fe400078e00ff */
[----:B------:R-:W-:-:S04]  /*a680*/  IMAD.MOV.U32 R40, RZ, RZ, R45 ;  /* 0x000000ffff287224 */ /* 0x000fc800078e002d */
[----:B------:R-:W-:-:S04]  /*a690*/  @P0 IMAD.IADD R40, R41, 0x1, R40 ;  /* 0x0000000129280824 */ /* 0x000fc800078e0228 */
[----:B------:R-:W-:-:S07]  /*a6a0*/  IMAD.MOV.U32 R49, RZ, RZ, R40 ;  /* 0x000000ffff317224 */ /* 0x000fce00078e0028 */
[----:B------:R-:W-:Y:S05]  /*a6b0*/  WARPSYNC.COLLECTIVE R42, `(.L_x_120) ;  /* 0x000000002a087348 */ /* 0x000fea0003c00000 */
[----:B------:R0:W1:Y:S02]  /*a6c0*/  SHFL.UP P0, R45, R49, R44, R51 ;  /* 0x0400002c312d7389 */ /* 0x0000640000000033 */
[----:B01----:R-:W-:Y:S01]  /*a6d0*/  ENDCOLLECTIVE ;  /* 0x000000000000791b */ /* 0x003fe20003800000 */
.L_x_120:
[----:B------:R-:W-:Y:S05]  /*a6e0*/  BRA `(.L_x_121) ;  /* 0xffffff80004c7947 */ /* 0x000fea000383ffff */
.L_x_122:
[----:B------:R-:W-:-:S00]  /*a6f0*/  BRA `(.L_x_122) ;  /* 0xfffffffc00fc7947 */ /* 0x000fc0000383ffff */
[----:B------:R-:W-:-:S00]  /*a700*/  NOP ;  /* 0x0000000000007918 */ /* 0x000fc00000000000 */
[----:B------:R-:W-:-:S00]  /*a710*/  NOP ;  /* 0x0000000000007918 */ /* 0x000fc00000000000 */
[----:B------:R-:W-:-:S00]  /*a720*/  NOP ;  /* 0x0000000000007918 */ /* 0x000fc00000000000 */
[----:B------:R-:W-:-:S00]  /*a730*/  NOP ;  /* 0x0000000000007918 */ /* 0x000fc00000000000 */
[----:B------:R-:W-:-:S00]  /*a740*/  NOP ;  /* 0x0000000000007918 */ /* 0x000fc00000000000 */
[----:B------:R-:W-:-:S00]  /*a750*/  NOP ;  /* 0x0000000000007918 */ /* 0x000fc00000000000 */
[----:B------:R-:W-:-:S00]  /*a760*/  NOP ;  /* 0x0000000000007918 */ /* 0x000fc00000000000 */
[----:B------:R-:W-:-:S00]  /*a770*/  NOP ;  /* 0x0000000000007918 */ /* 0x000fc00000000000 */
.L_x_188:


//--------------------- .text._ZN3cub17CUB_300001_SM_9006detail10radix_sort33DeviceRadixSortExclusiveSumKernelINS1_5radix10policy_hubIiiyE10Policy1000EyEEvPT0_ --------------------------
	.section	.text._ZN3cub17CUB_300001_SM_9006detail10radix_sort33DeviceRadixSortExclusiveSumKernelINS1_5radix10policy_hubIiiyE10Policy1000EyEEvPT0_,"ax",@progbits
	.align	128
        .global         _ZN3cub17CUB_300001_SM_9006detail10radix_sort33DeviceRadixSortExclusiveSumKernelINS1_5radix10policy_hubIiiyE10Policy1000EyEEvPT0_
        .type           _ZN3cub17CUB_300001_SM_9006detail10radix_sort33DeviceRadixSortExclusiveSumKernelINS1_5radix10policy_hubIiiyE10Policy1000EyEEvPT0_,@function
        .size           _ZN3cub17CUB_300001_SM_9006detail10radix_sort33DeviceRadixSortExclusiveSumKernelINS1_5radix10policy_hubIiiyE10Policy1000EyEEvPT0_,(.L_x_189 - _ZN3cub17CUB_300001_SM_9006detail10radix_sort33DeviceRadixSortExclusiveSumKernelINS1_5radix10policy_hubIiiyE10Policy1000EyEEvPT0_)
        .other          _ZN3cub17CUB_300001_SM_9006detail10radix_sort33DeviceRadixSortExclusiveSumKernelINS1_5radix10policy_hubIiiyE10Policy1000EyEEvPT0_,@"STO_CUDA_ENTRY STV_DEFAULT"
_ZN3cub17CUB_300001_SM_9006detail10radix_sort33DeviceRadixSortExclusiveSumKernelINS1_5radix10policy_hubIiiyE10Policy1000EyEEvPT0_:
.text._ZN3cub17CUB_300001_SM_9006detail10radix_sort33DeviceRadixSortExclusiveSumKernelINS1_5radix10policy_hubIiiyE10Policy1000EyEEvPT0_:
[----:B------:R-:W-:Y:S01]  /*0000*/  LDC R1, c[0x0][0x28] ;  /* 0x00000a00ff017b82 */ /* 0x000fe20000000800 */
[----:B------:R-:W0:Y:S07]  /*0010*/  S2R R18, SR_TID.X ;  /* 0x0000000000127919 */ /* 0x000e2e0000002100 */
[----:B------:R-:W1:Y:S01]  /*0020*/  LDC.64 R16, c[0x0][0x210] ;  /* 0x00008400ff107b82 */ /* 0x000e620000000a00 */
[----:B------:R-:W-:Y:S01]  /*0030*/  ULDC.64 UR4, c[0x0][0x208] ;  /* 0x0000820000047ab9 */ /* 0x000fe20000000a00 */
[----:B------:R-:W2:Y:S01]  /*0040*/  S2R R5, SR_CTAID.X ;  /* 0x0000000000057919 */ /* 0x000ea20000002500 */
[----:B0-----:R-:W-:Y:S01]  /*0050*/  ISETP.GT.AND P1, PT, R18, 0xff, PT ;  /* 0x000000ff1200780c */ /* 0x001fe20003f24270 */
[----:B--2---:R-:W-:-:S04]  /*0060*/  IMAD R5, R5, 0x100, R18 ;  /* 0x0000010005057824 */ /* 0x004fc800078e0212 */
[----:B-1----:R-:W-:-:S08]  /*0070*/  IMAD.WIDE R16, R5, 0x8, R16 ;  /* 0x0000000805107825 */ /* 0x002fd000078e0210 */
[----:B------:R-:W2:Y:S01]  /*0080*/  @!P1 LDG.E.64 R2, desc[UR4][R16.64] ;  /* 0x0000000410029981 */ /* 0x000ea2000c1e1b00 */
[----:B------:R-:W-:Y:S02]  /*0090*/  MOV R0, 0x400 ;  /* 0x0000040000007802 */ /* 0x000fe40000000f00 */
[C---:B------:R-:W-:Y:S01]  /*00a0*/  ISETP.GT.U32.AND P0, PT, R18.reuse, 0x1f, PT ;  /* 0x0000001f1200780c */ /* 0x040fe20003f04070 */
[----:B------:R-:W0:Y:S02]  /*00b0*/  S2R R5, SR_CgaCtaId ;  /* 0x0000000000057919 */ /* 0x000e240000008800 */
[----:B0-----:R-:W-:Y:S02]  /*00c0*/  LEA R5, R5, R0, 0x18 ;  /* 0x0000000005057211 */ /* 0x001fe400078ec0ff */
[----:B------:R-:W-:-:S05]  /*00d0*/  LEA.HI R0, R18, R18, RZ, 0x1d ;  /* 0x0000001212007211 */ /* 0x000fca00078fe8ff */
[----:B------:R-:W-:-:S05]  /*00e0*/  IMAD R0, R0, 0x8, R5 ;  /* 0x0000000800007824 */ /* 0x000fca00078e0205 */
[----:B--2---:R0:W-:Y:S01]  /*00f0*/  STS.64 [R0+0x10], R2 ;  /* 0x0000100200007388 */ /* 0x0041e20000000a00 */
[----:B------:R-:W-:Y:S06]  /*0100*/  BAR.SYNC.DEFER_BLOCKING 0x0 ;  /* 0x0000000000007b1d */ /* 0x000fec0000010000 */
[----:B------:R-:W-:Y:S05]  /*0110*/  @P0 BRA `(.L_x_123) ;  /* 0x0000000400240947 */ /* 0x000fea0003800000 */
[----:B------:R-:W-:Y:S01]  /*0120*/  IMAD R18, R18, 0x48, R5 ;  /* 0x0000004812127824 */ /* 0x000fe200078e0205 */
[----:B------:R-:W-:-:S04]  /*0130*/  UMOV UR6, 0xffffffff ;  /* 0xffffffff00067882 */ /* 0x000fc80000000000 */
[----:B------:R-:W-:Y:S04]  /*0140*/  LDS.64 R14, [R18+0x18] ;  /* 0x00001800120e7984 */ /* 0x000fe80000000a00 */
[----:B------:R-:W-:Y:S04]  /*0150*/  LDS.64 R12, [R18+0x10] ;  /* 0x00001000120c7984 */ /* 0x000fe80000000a00 */
[----:B------:R-:W1:Y:S04]  /*0160*/  LDS.64 R10, [R18+0x20] ;  /* 0x00002000120a7984 */ /* 0x000e680000000a00 */
[----:B------:R-:W-:Y:S04]  /*0170*/  LDS.64 R8, [R18+0x28] ;  /* 0x0000280012087984 */ /* 0x000fe80000000a00 */
[----:B------:R-:W2:Y:S04]  /*0180*/  LDS.64 R6, [R18+0x30] ;  /* 0x0000300012067984 */ /* 0x000ea80000000a00 */
[----:B------:R-:W-:Y:S04]  /*0190*/  LDS.64 R4, [R18+0x38] ;  /* 0x0000380012047984 */ /* 0x000fe80000000a00 */
[----:B0-----:R-:W0:Y:S04]  /*01a0*/  LDS.64 R2, [R18+0x40] ;  /* 0x0000400012027984 */ /* 0x001e280000000a00 */
[----:B------:R-:W3:Y:S01]  /*01b0*/  LDS.64 R20, [R18+0x48] ;  /* 0x0000480012147984 */ /* 0x000ee20000000a00 */
[----:B-1----:R-:W-:-:S04]  /*01c0*/  IADD3 R19, P3, P4, R10, R14, R12 ;  /* 0x0000000e0a137210 */ /* 0x002fc80007c7e00c */
[----:B------:R-:W-:Y:S02]  /*01d0*/  IADD3.X R23, R11, R15, R13, P3, P4 ;  /* 0x0000000f0b177210 */ /* 0x000fe40001fe840d */
[----:B--2---:R-:W-:-:S04]  /*01e0*/  IADD3 R19, P0, P2, R6, R19, R8 ;  /* 0x0000001306137210 */ /* 0x004fc80007a1e008 */
[----:B------:R-:W-:Y:S02]  /*01f0*/  IADD3.X R23, R7, R23, R9, P0, P2 ;  /* 0x0000001707177210 */ /* 0x000fe400007e4409 */
[----:B0-----:R-:W-:-:S04]  /*0200*/  IADD3 R19, P3, P4, R2, R19, R4 ;  /* 0x0000001302137210 */ /* 0x001fc80007c7e004 */
[----:B---3--:R-:W-:Y:S02]  /*0210*/  IADD3 R20, P0, R20, R19, RZ ;  /* 0x0000001314147210 */ /* 0x008fe40007f1e0ff */
[----:B------:R-:W-:-:S05]  /*0220*/  IADD3.X R19, R3, R23, R5, P3, P4 ;  /* 0x0000001703137210 */ /* 0x000fca0001fe8405 */
[----:B------:R-:W-:Y:S01]  /*0230*/  IMAD.X R19, R21, 0x1, R19, P0 ;  /* 0x0000000115137824 */ /* 0x000fe200000e0613 */
[----:B------:R-:W-:Y:S06]  /*0240*/  BRA.DIV UR6, `(.L_x_124) ;  /* 0x0000000206f07947 */ /* 0x000fec000b800000 */
[----:B------:R-:W0:Y:S04]  /*0250*/  SHFL.UP PT, R27, R20, 0x1, RZ ;  /* 0x04200000141b7989 */ /* 0x000e2800000e00ff */
[----:B------:R-:W1:Y:S01]  /*0260*/  SHFL.UP P0, R25, R19, 0x1, RZ ;  /* 0x0420000013197989 */ /* 0x000e6200000000ff */
[----:B0-----:R-:W-:-:S04]  /*0270*/  IADD3 R22, P2, R27, R20, RZ ;  /* 0x000000141b167210 */ /* 0x001fc80007f5e0ff */
[----:B-1----:R-:W-:Y:S01]  /*0280*/  SEL R27, R22, R27, P0 ;  /* 0x0000001b161b7207 */ /* 0x002fe20000000000 */
[----:B------:R-:W-:-:S04]  /*0290*/  IMAD.X R26, R25, 0x1, R19, P2 ;  /* 0x00000001191a7824 */ /* 0x000fc800010e0613 */
[----:B------:R-:W0:Y:S01]  /*02a0*/  SHFL.UP PT, R28, R27, 0x2, RZ ;  /* 0x044000001b1c7989 */ /* 0x000e2200000e00ff */
[----:B------:R-:W-:-:S05]  /*02b0*/  SEL R26, R26, R25, P0 ;  /* 0x000000191a1a7207 */ /* 0x000fca0000000000 */
[----:B------:R-:W1:Y:S01]  /*02c0*/  SHFL.UP P0, R25, R26, 0x2, RZ ;  /* 0x044000001a197989 */ /* 0x000e6200000000ff */
[----:B0-----:R-:W-:-:S05]  /*02d0*/  IADD3 R21, P2, R28, R27, RZ ;  /* 0x0000001b1c157210 */ /* 0x001fca0007f5e0ff */
[----:B-1----:R-:W-:Y:S01]  /*02e0*/  IMAD.X R22, R25, 0x1, R26, P2 ;  /* 0x0000000119167824 */ /* 0x002fe200010e061a */
[----:B------:R-:W-:-:S04]  /*02f0*/  SEL R28, R21, R28, P0 ;  /* 0x0000001c151c7207 */ /* 0x000fc80000000000 */
[----:B------:R-:W-:Y:S01]  /*0300*/  SEL R29, R22, R25, P0 ;  /* 0x00000019161d7207 */ /* 0x000fe20000000000 */
        /* <DEDUP_REMOVED lines=12> */
[----:B------:R0:W1:Y:S04]  /*03d0*/  SHFL.UP PT, R28, R27, 0x10, RZ ;  /* 0x060000001b1c7989 */ /* 0x00006800000e00ff */
[----:B------:R0:W2:Y:S02]  /*03e0*/  SHFL.UP P0, R25, R26, 0x10, RZ ;  /* 0x060000001a197989 */ /* 0x0000a400000000ff */
.L_x_135:
[----:B-1----:R-:W-:-:S04]  /*03f0*/  IADD3 R21, P2, R28, R27, RZ ;  /* 0x0000001b1c157210 */ /* 0x002fc80007f5e0ff */
[----:B--2---:R-:W-:Y:S01]  /*0400*/  SEL R21, R21, R28, P0 ;  /* 0x0000001c15157207 */ /* 0x004fe20000000000 */
[----:B------:R-:W-:-:S05]  /*0410*/  IMAD.X R22, R25, 0x1, R26, P2 ;  /* 0x0000000119167824 */ /* 0x000fca00010e061a */
[----:B------:R-:W-:Y:S02]  /*0420*/  SEL R22, R22, R25, P0 ;  /* 0x0000001916167207 */ /* 0x000fe40000000000 */
[----:B------:R-:W-:-:S05]  /*0430*/  IADD3 R20, P0, R21, -R20, RZ ;  /* 0x8000001415147210 */ /* 0x000fca0007f1e0ff */
[----:B------:R-:W-:Y:S01]  /*0440*/  IMAD.X R21, R22, 0x1, ~R19, P0 ;  /* 0x0000000116157824 */ /* 0x000fe200000e0e13 */
[----:B------:R-:W-:-:S04]  /*0450*/  IADD3 R12, P0, R12, R20, RZ ;  /* 0x000000140c0c7210 */ /* 0x000fc80007f1e0ff */
[----:B------:R1:W-:Y:S01]  /*0460*/  STS.64 [R18+0x10], R20 ;  /* 0x0000101412007388 */ /* 0x0003e20000000a00 */
[----:B------:R-:W-:Y:S01]  /*0470*/  IMAD.X R13, R13, 0x1, R21, P0 ;  /* 0x000000010d0d7824 */ /* 0x000fe200000e0615 */
        /* <DEDUP_REMOVED lines=17> */
[----:B------:R-:W-:-:S05]  /*0590*/  IMAD.X R3, R3, 0x1, R5, P0 ;  /* 0x0000000103037824 */ /* 0x000fca00000e0605 */
[----:B------:R1:W-:Y:S03]  /*05a0*/  STS.64 [R18+0x48], R2 ;  /* 0x0000480212007388 */ /* 0x0003e60000000a00 */
.L_x_123:
[----:B------:R-:W-:Y:S05]  /*05b0*/  WARPSYNC.ALL ;  /* 0x0000000000007948 */ /* 0x000fea0003800000 */
[----:B------:R-:W-:Y:S06]  /*05c0*/  BAR.SYNC.DEFER_BLOCKING 0x0 ;  /* 0x0000000000007b1d */ /* 0x000fec0000010000 */
[----:B------:R-:W-:Y:S05]  /*05d0*/  @P1 EXIT ;  /* 0x000000000000194d */ /* 0x000fea0003800000 */
[----:B01----:R-:W0:Y:S04]  /*05e0*/  LDS.64 R2, [R0+0x10] ;  /* 0x0000100000027984 */ /* 0x003e280000000a00 */
[----:B0-----:R-:W-:Y:S01]  /*05f0*/  STG.E.64 desc[UR4][R16.64], R2 ;  /* 0x0000000210007986 */ /* 0x001fe2000c101b04 */
[----:B------:R-:W-:Y:S05]  /*0600*/  EXIT ;  /* 0x000000000000794d */ /* 0x000fea0003800000 */
.L_x_124:
[----:B------:R-:W-:Y:S02]  /*0610*/  IMAD.MOV.U32 R24, RZ, RZ, R20 ;  /* 0x000000ffff187224 */ /* 0x000fe400078e0014 */
[----:B------:R-:W-:Y:S02]  /*0620*/  IMAD.MOV.U32 R23, RZ, RZ, 0x1 ;  /* 0x00000001ff177424 */ /* 0x000fe400078e00ff */
[----:B------:R-:W-:Y:S02]  /*0630*/  IMAD.MOV.U32 R22, RZ, RZ, RZ ;  /* 0x000000ffff167224 */ /* 0x000fe400078e00ff */
[----:B------:R-:W-:-:S07]  /*0640*/  IMAD.MOV.U32 R21, RZ, RZ, -0x1 ;  /* 0xffffffffff157424 */ /* 0x000fce00078e00ff */
[----:B------:R-:W-:Y:S05]  /*0650*/  WARPSYNC.COLLECTIVE R21, `(.L_x_125) ;  /* 0x0000000015087348 */ /* 0x000fea0003c00000 */
[----:B------:R0:W1:Y:S02]  /*0660*/  SHFL.UP P0, R25, R24, R23, R22 ;  /* 0x0400001718197389 */ /* 0x0000640000000016 */
[----:B01----:R-:W-:Y:S01]  /*0670*/  ENDCOLLECTIVE ;  /* 0x000000000000791b */ /* 0x003fe20003800000 */
.L_x_125:
[----:B------:R-:W-:Y:S02]  /*0680*/  IMAD.MOV.U32 R24, RZ, RZ, R19 ;  /* 0x000000ffff187224 */ /* 0x000fe400078e0013 */
[----:B------:R-:W-:-:S07]  /*0690*/  IMAD.MOV.U32 R27, RZ, RZ, R25 ;  /* 0x000000ffff1b7224 */ /* 0x000fce00078e0019 */
[----:B------:R-:W-:Y:S05]  /*06a0*/  WARPSYNC.COLLECTIVE R21, `(.L_x_126) ;  /* 0x0000000015087348 */ /* 0x000fea0003c00000 */
[----:B------:R0:W1:Y:S02]  /*06b0*/  SHFL.UP P0, R25, R24, R23, R22 ;  /* 0x0400001718197389 */ /* 0x0000640000000016 */
[----:B01----:R-:W-:Y:S01]  /*06c0*/  ENDCOLLECTIVE ;  /* 0x000000000000791b */ /* 0x003fe20003800000 */
.L_x_126:
[----:B------:R-:W-:Y:S01]  /*06d0*/  IADD3 R26, P2, R27, R20, RZ ;  /* 0x000000141b1a7210 */ /* 0x000fe20007f5e0ff */
[----:B------:R-:W-:-:S03]  /*06e0*/  IMAD.MOV.U32 R23, RZ, RZ, 0x2 ;  /* 0x00000002ff177424 */ /* 0x000fc600078e00ff */
[----:B------:R-:W-:Y:S01]  /*06f0*/  SEL R27, R26, R27, P0 ;  /* 0x0000001b1a1b7207 */ /* 0x000fe20000000000 */
[----:B------:R-:W-:-:S04]  /*0700*/  IMAD.X R26, R25, 0x1, R19, P2 ;  /* 0x00000001191a7824 */ /* 0x000fc800010e0613 */
[----:B------:R-:W-:Y:S01]  /*0710*/  IMAD.MOV.U32 R24, RZ, RZ, R27 ;  /* 0x000000ffff187224 */ /* 0x000fe200078e001b */
[----:B------:R-:W-:-:S07]  /*0720*/  SEL R26, R26, R25, P0 ;  /* 0x000000191a1a7207 */ /* 0x000fce0000000000 */
[----:B------:R-:W-:Y:S05]  /*0730*/  WARPSYNC.COLLECTIVE R21, `(.L_x_127) ;  /* 0x0000000015087348 */ /* 0x000fea0003c00000 */
[----:B------:R0:W1:Y:S02]  /*0740*/  SHFL.UP P0, R25, R24, R23, R22 ;  /* 0x0400001718197389 */ /* 0x0000640000000016 */
[----:B01----:R-:W-:Y:S01]  /*0750*/  ENDCOLLECTIVE ;  /* 0x000000000000791b */ /* 0x003fe20003800000 */
.L_x_127:
[----:B------:R-:W-:Y:S02]  /*0760*/  IMAD.MOV.U32 R24, RZ, RZ, R26 ;  /* 0x000000ffff187224 */ /* 0x000fe400078e001a */
[----:B------:R-:W-:-:S07]  /*0770*/  IMAD.MOV.U32 R28, RZ, RZ, R25 ;  /* 0x000000ffff1c7224 */ /* 0x000fce00078e0019 */
[----:B------:R-:W-:Y:S05]  /*0780*/  WARPSYNC.COLLECTIVE R21, `(.L_x_128) ;  /* 0x0000000015087348 */ /* 0x000fea0003c00000 */
[----:B------:R0:W1:Y:S02]  /*0790*/  SHFL.UP P0, R25, R24, R23, R22 ;  /* 0x0400001718197389 */ /* 0x0000640000000016 */
[----:B01----:R-:W-:Y:S01]  /*07a0*/  ENDCOLLECTIVE ;  /* 0x000000000000791b */ /* 0x003fe20003800000 */
.L_x_128:
        /* <DEDUP_REMOVED lines=9> */
.L_x_129:
[----:B------:R-:W-:Y:S02]  /*0840*/  IMAD.MOV.U32 R24, RZ, RZ, R29 ;  /* 0x000000ffff187224 */ /* 0x000fe400078e001d */
[----:B------:R-:W-:-:S07]  /*0850*/  IMAD.MOV.U32 R27, RZ, RZ, R25 ;  /* 0x000000ffff1b7224 */ /* 0x000fce00078e0019 */
[----:B------:R-:W-:Y:S05]  /*0860*/  WARPSYNC.COLLECTIVE R21, `(.L_x_130) ;  /* 0x0000000015087348 */ /* 0x000fea0003c00000 */
[----:B------:R0:W1:Y:S02]  /*0870*/  SHFL.UP P0, R25, R24, R23, R22 ;  /* 0x0400001718197389 */ /* 0x0000640000000016 */
[----:B01----:R-:W-:Y:S01]  /*0880*/  ENDCOLLECTIVE ;  /* 0x000000000000791b */ /* 0x003fe20003800000 */
.L_x_130:
        /* <DEDUP_REMOVED lines=9> */
.L_x_131:
[----:B------:R-:W-:Y:S02]  /*0920*/  IMAD.MOV.U32 R24, RZ, RZ, R29 ;  /* 0x000000ffff187224 */ /* 0x000fe400078e001d */
[----:B------:R-:W-:-:S07]  /*0930*/  IMAD.MOV.U32 R27, RZ, RZ, R25 ;  /* 0x000000ffff1b7224 */ /* 0x000fce00078e0019 */
[----:B------:R-:W-:Y:S05]  /*0940*/  WARPSYNC.COLLECTIVE R21, `(.L_x_132) ;  /* 0x0000000015087348 */ /* 0x000fea0003c00000 */
[----:B------:R0:W1:Y:S02]  /*0950*/  SHFL.UP P0, R25, R24, R23, R22 ;  /* 0x0400001718197389 */ /* 0x0000640000000016 */
[----:B01----:R-:W-:Y:S01]  /*0960*/  ENDCOLLECTIVE ;  /* 0x000000000000791b */ /* 0x003fe20003800000 */
.L_x_132:
        /* <DEDUP_REMOVED lines=9> */
.L_x_133:
[----:B------:R-:W-:Y:S02]  /*0a00*/  IMAD.MOV.U32 R24, RZ, RZ, R26 ;  /* 0x000000ffff187224 */ /* 0x000fe400078e001a */
[----:B------:R-:W-:-:S07]  /*0a10*/  IMAD.MOV.U32 R28, RZ, RZ, R25 ;  /* 0x000000ffff1c7224 */ /* 0x000fce00078e0019 */
[----:B------:R-:W-:Y:S05]  /*0a20*/  WARPSYNC.COLLECTIVE R21, `(.L_x_134) ;  /* 0x0000000015087348 */ /* 0x000fea0003c00000 */
[----:B------:R0:W1:Y:S02]  /*0a30*/  SHFL.UP P0, R25, R24, R23, R22 ;  /* 0x0400001718197389 */ /* 0x0000640000000016 */
[----:B01----:R-:W-:Y:S01]  /*0a40*/  ENDCOLLECTIVE ;  /* 0x000000000000791b */ /* 0x003fe20003800000 */
.L_x_134:
[----:B------:R-:W-:Y:S05]  /*0a50*/  BRA `(.L_x_135) ;  /* 0xfffffff800647947 */ /* 0x000fea000383ffff */
.L_x_136:
        /* <DEDUP_REMOVED lines=10> */
.L_x_189:


//--------------------- .text._ZN3cub17CUB_300001_SM_9006detail10radix_sort30DeviceRadixSortHistogramKernelINS1_5radix10policy_hubIiiyE10Policy1000ELNS0_9SortOrderE0EiyNS1_21identity_decomposer_tEEEvPT2_PKT1_SA_iiT3_ --------------------------
	.section	.text._ZN3cub17CUB_300001_SM_9006detail10radix_sort30DeviceRadixSortHistogramKernelINS1_5radix10policy_hubIiiyE10Policy1000ELNS0_9SortOrderE0EiyNS1_21identity_decomposer_tEEEvPT2_PKT1_SA_iiT3_,"ax",@progbits
	.align	128
        .global         _ZN3cub17CUB_300001_SM_9006detail10radix_sort30DeviceRadixSortHistogramKernelINS1_5radix10policy_hubIiiyE10Policy1000ELNS0_9SortOrderE0EiyNS1_21identity_decomposer_tEEEvPT2_PKT1_SA_iiT3_
        .type           _ZN3cub17CUB_300001_SM_9006detail10radix_sort30DeviceRadixSortHistogramKernelINS1_5radix10policy_hubIiiyE10Policy1000ELNS0_9SortOrderE0EiyNS1_21identity_decomposer_tEEEvPT2_PKT1_SA_iiT3_,@function
        .size           _ZN3cub17CUB_300001_SM_9006detail10radix_sort30DeviceRadixSortHistogramKernelINS1_5radix10policy_hubIiiyE10Policy1000ELNS0_9SortOrderE0EiyNS1_21identity_decomposer_tEEEvPT2_PKT1_SA_iiT3_,(.L_x_190 - _ZN3cub17CUB_300001_SM_9006detail10radix_sort30DeviceRadixSortHistogramKernelINS1_5radix10policy_hubIiiyE10Policy1000ELNS0_9SortOrderE0EiyNS1_21identity_decomposer_tEEEvPT2_PKT1_SA_iiT3_)
        .other          _ZN3cub17CUB_300001_SM_9006detail10radix_sort30DeviceRadixSortHistogramKernelINS1_5radix10policy_hubIiiyE10Policy1000ELNS0_9SortOrderE0EiyNS1_21identity_decomposer_tEEEvPT2_PKT1_SA_iiT3_,@"STO_CUDA_ENTRY STV_DEFAULT"
_ZN3cub17CUB_300001_SM_9006detail10radix_sort30DeviceRadixSortHistogramKernelINS1_5radix10policy_hubIiiyE10Policy1000ELNS0_9SortOrderE0EiyNS1_21identity_decomposer_tEEEvPT2_PKT1_SA_iiT3_:
.text._ZN3cub17CUB_300001_SM_9006detail10radix_sort30DeviceRadixSortHistogramKernelINS1_5radix10policy_hubIiiyE10Policy1000ELNS0_9SortOrderE0EiyNS1_21identity_decomposer_tEEEvPT2_PKT1_SA_iiT3_:
[----:B------:R-:W-:Y:S01]  /*0000*/  LDC R1, c[0x0][0x28] ;  /* 0x00000a00ff017b82 */ /* 0x000fe20000000800 */
[----:B------:R-:W-:Y:S02]  /*0010*/  ULDC.64 UR6, c[0x0][0x220] ;  /* 0x0000880000067ab9 */ /* 0x000fe40000000a00 */
[----:B------:R-:W-:-:S04]  /*0020*/  UIADD3 UR4, UP0, UR6, -0x1, URZ ;  /* 0xffffffff06047890 */ /* 0x000fc8000ff1e03f */
[----:B------:R-:W-:-:S04]  /*0030*/  UIADD3.X UR5, UR7, -0x1, URZ, UP0, !UPT ;  /* 0xffffffff07057890 */ /* 0x000fc800087fe43f */
[----:B------:R-:W-:-:S04]  /*0040*/  USHF.R.U64 UR4, UR4, 0x1e, UR5 ;  /* 0x0000001e04047899 */ /* 0x000fc80008001205 */
[----:B------:R-:W-:-:S04]  /*0050*/  UIADD3 UR4, UP0, UR4, 0x1, URZ ;  /* 0x0000000104047890 */ /* 0x000fc8000ff1e03f */
[----:B------:R-:W-:Y:S02]  /*0060*/  ULEA.HI.X UR5, UR5, URZ, URZ, 0x2, UP0 ;  /* 0x0000003f05057291 */ /* 0x000fe400080f143f */
[----:B------:R-:W-:-:S04]  /*0070*/  UISETP.LT.U32.AND UP0, UPT, UR4, UR6, UPT ;  /* 0x000000060400728c */ /* 0x000fc8000bf01070 */
[----:B------:R-:W-:-:S04]  /*0080*/  UISETP.LT.U32.AND.EX UP0, UPT, UR5, UR7, UPT, UP0 ;  /* 0x000000070500728c */ /* 0x000fc8000bf01100 */
[----:B------:R-:W-:Y:S02]  /*0090*/  USEL UR4, UR4, UR6, UP0 ;  /* 0x0000000604047287 */ /* 0x000fe40008000000 */
[----:B------:R-:W-:-:S04]  /*00a0*/  USEL UR5, UR5, UR7, UP0 ;  /* 0x0000000705057287 */ /* 0x000fc80008000000 */
[----:B------:R-:W-:-:S04]  /*00b0*/  ISETP.NE.U32.AND P0, PT, RZ, UR4, PT ;  /* 0x00000004ff007c0c */ /* 0x000fc8000bf05070 */
[----:B------:R-:W-:-:S13]  /*00c0*/  ISETP.NE.AND.EX P0, PT, RZ, UR5, PT, P0 ;  /* 0x00000005ff007c0c */ /* 0x000fda000bf05300 */
[----:B------:R-:W-:Y:S05]  /*00d0*/  @!P0 EXIT ;  /* 0x000000000000894d */ /* 0x000fea0003800000 */
[----:B------:R-:W0:Y:S01]  /*00e0*/  S2R R0, SR_TID.X ;  /* 0x0000000000007919 */ /* 0x000e220000002100 */
[----:B------:R-:W1:Y:S01]  /*00f0*/  S2UR UR8, SR_CTAID.X ;  /* 0x00000000000879c3 */ /* 0x000e620000002500 */
[----:B------:R-:W-:Y:S01]  /*0100*/  ULDC.64 UR6, c[0x0][0x228] ;  /* 0x00008a0000067ab9 */ /* 0x000fe20000000a00 */
[----:B------:R-:W-:Y:S01]  /*0110*/  ULDC UR21, c[0x0][0xc] ;  /* 0x0000030000157ab9 */ /* 0x000fe20000000800 */
[----:B------:R-:W-:Y:S02]  /*0120*/  ULOP3.LUT UR4, URZ, UR6, URZ, 0x33, !UPT ;  /* 0x000000063f047292 */ /* 0x000fe4000f8e333f */
[----:B------:R-:W-:Y:S02]  /*0130*/  UIADD3 UR6, UR7, 0x7, -UR6 ;  /* 0x0000000707067890 */ /* 0x000fe4000fffe806 */
[----:B------:R-:W-:Y:S02]  /*0140*/  UIADD3 UR9, UR4, UR7, URZ ;  /* 0x0000000704097290 */ /* 0x000fe4000fffe03f */
[----:B------:R-:W-:Y:S01]  /*0150*/  USHF.R.S32.HI UR5, URZ, 0x1f, UR6 ;  /* 0x0000001f3f057899 */ /* 0x000fe20008011406 */
[----:B------:R-:W-:Y:S01]  /*0160*/  UMOV UR4, URZ ;  /* 0x0000003f00047c82 */ /* 0x000fe20008000000 */
[----:B------:R-:W-:-:S02]  /*0170*/  USHF.R.U32.HI UR9, URZ, 0x3, UR9 ;  /* 0x000000033f097899 */ /* 0x000fc40008011609 */
[----:B------:R-:W-:Y:S01]  /*0180*/  ULEA.HI UR5, UR5, UR6, URZ, 0x3 ;  /* 0x0000000605057291 */ /* 0x000fe2000f8f183f */
[----:B------:R-:W-:-:S03]  /*0190*/  ULDC.64 UR16, c[0x0][0x208] ;  /* 0x0000820000107ab9 */ /* 0x000fc60000000a00 */
[----:B------:R-:W-:-:S04]  /*01a0*/  USHF.R.S32.HI UR5, URZ, 0x3, UR5 ;  /* 0x000000033f057899 */ /* 0x000fc80008011405 */
[----:B------:R-:W-:Y:S02]  /*01b0*/  ULOP3.LUT UR22, UR5, 0x3, URZ, 0xc0, !UPT ;  /* 0x0000000305167892 */ /* 0x000fe4000f8ec03f */
[----:B------:R-:W-:Y:S02]  /*01c0*/  UIADD3 UR23, UR5, -0x1, URZ ;  /* 0xffffffff05177890 */ /* 0x000fe4000fffe03f */
[----:B------:R-:W-:Y:S02]  /*01d0*/  UIADD3 UR10, UR5, -UR22, URZ ;  /* 0x80000016050a7290 */ /* 0x000fe4000fffe03f */
[----:B-1----:R-:W-:Y:S01]  /*01e0*/  USHF.L.U32 UR8, UR8, 0xb, URZ ;  /* 0x0000000b08087899 */ /* 0x002fe2000800063f */
[----:B------:R-:W-:Y:S01]  /*01f0*/  UMOV UR5, URZ ;  /* 0x0000003f00057c82 */ /* 0x000fe20008000000 */
[----:B0-----:R-:W-:Y:S01]  /*0200*/  SHF.R.S32.HI R2, RZ, 0x1f, R0 ;  /* 0x0000001fff027819 */ /* 0x001fe20000011400 */
        /* <DEDUP_REMOVED lines=8> */
[C---:B------:R-:W-:Y:S02]  /*0290*/  VIADD R11, R0.reuse, 0x680 ;  /* 0x00000680000b7836 */ /* 0x040fe40000000000 */
[C---:B------:R-:W-:Y:S02]  /*02a0*/  VIADD R12, R0.reuse, 0x700 ;  /* 0x00000700000c7836 */ /* 0x040fe40000000000 */
[----:B------:R-:W-:-:S07]  /*02b0*/  VIADD R13, R0, 0x780 ;  /* 0x00000780000d7836 */ /* 0x000fce0000000000 */
.L_x_170:
[----:B------:R-:W-:Y:S01]  /*02c0*/  UISETP.GE.AND UP0, UPT, UR6, 0x8, UPT ;  /* 0x000000080600788c */ /* 0x000fe2000bf06270 */
[----:B------:R-:W-:Y:S05]  /*02d0*/  BSSY B0, `(.L_x_137) ;  /* 0x000002c000007945 */ /* 0x000fea0003800000 */
[----:B------:R-:W-:-:S04]  /*02e0*/  PLOP3.LUT P0, PT, PT, PT, UP0, 0x80, 0x0 ;  /* 0x000000000000781c */ /* 0x000fc80003f0f008 */
[----:B------:R-:W-:-:S13]  /*02f0*/  ISETP.GT.OR P0, PT, R0, 0xff, !P0 ;  /* 0x000000ff0000780c */ /* 0x000fda0004704670 */
[----:B0123--:R-:W-:Y:S05]  /*0300*/  @P0 BRA `(.L_x_138) ;  /* 0x0000000000a00947 */ /* 0x00ffea0003800000 */
[----:B------:R-:W0:Y:S02]  /*0310*/  S2R R0, SR_TID.X ;  /* 0x0000000000007919 */ /* 0x000e240000002100 */
[----:B0-----:R-:W-:-:S07]  /*0320*/  IMAD.MOV.U32 R14, RZ, RZ, R0 ;  /* 0x000000ffff0e7224 */ /* 0x001fce00078e0000 */
.L_x_142:
[----:B------:R-:W-:Y:S01]  /*0330*/  UISETP.GE.U32.AND UP0, UPT, UR23, 0x3, UPT ;  /* 0x000000031700788c */ /* 0x000fe2000bf06070 */
[----:B------:R-:W-:Y:S01]  /*0340*/  ISETP.NE.AND P1, PT, RZ, UR22, PT ;  /* 0x00000016ff007c0c */ /* 0x000fe2000bf25270 */
[----:B01----:R-:W-:-:S04]  /*0350*/  IMAD.MOV.U32 R15, RZ, RZ, RZ ;  /* 0x000000ffff0f7224 */ /* 0x003fc800078e00ff */
[----:B------:R-:W-:-:S13]  /*0360*/  PLOP3.LUT P0, PT, PT, PT, UP0, 0x80, 0x0 ;  /* 0x000000000000781c */ /* 0x000fda0003f0f008 */
[----:B------:R-:W-:Y:S05]  /*0370*/  @!P0 BRA `(.L_x_139) ;  /* 0x0000000000408947 */ /* 0x000fea0003800000 */
[----:B------:R-:W0:Y:S01]  /*0380*/  S2UR UR7, SR_CgaCtaId ;  /* 0x00000000000779c3 */ /* 0x000e220000008800 */
[----:B------:R-:W-:Y:S01]  /*0390*/  UMOV UR6, 0x400 ;  /* 0x0000040000067882 */ /* 0x000fe20000000000 */
[----:B------:R-:W-:Y:S02]  /*03a0*/  IMAD.MOV.U32 R15, RZ, RZ, RZ ;  /* 0x000000ffff0f7224 */ /* 0x000fe400078e00ff */
[----:B------:R-:W-:Y:S01]  /*03b0*/  IMAD.U32 R17, RZ, RZ, UR10 ;  /* 0x0000000aff117e24 */ /* 0x000fe2000f8e00ff */
[----:B0-----:R-:W-:-:S06]  /*03c0*/  ULEA UR6, UR7, UR6, 0x18 ;  /* 0x0000000607067291 */ /* 0x001fcc000f8ec03f */
[----:B------:R-:W-:-:S05]  /*03d0*/  LEA R16, R14, UR6, 0x2 ;  /* 0x000000060e107c11 */ /* 0x000fca000f8e10ff */
[----:B------:R-:W-:-:S07]  /*03e0*/  VIADD R16, R16, 0x800 ;  /* 0x0000080010107836 */ /* 0x000fce0000000000 */
.L_x_140:
[----:B------:R-:W-:Y:S01]  /*03f0*/  VIADD R17, R17, 0xfffffffc ;  /* 0xfffffffc11117836 */ /* 0x000fe20000000000 */
[----:B------:R-:W-:Y:S01]  /*0400*/  STS [R16+-0x800], RZ ;  /* 0xfff800ff10007388 */ /* 0x000fe20000000800 */
[----:B------:R-:W-:-:S03]  /*0410*/  VIADD R15, R15, 0x4 ;  /* 0x000000040f0f7836 */ /* 0x000fc60000000000 */
[----:B------:R-:W-:Y:S01]  /*0420*/  ISETP.NE.AND P0, PT, R17, RZ, PT ;  /* 0x000000ff1100720c */ /* 0x000fe20003f05270 */
[----:B------:R-:W-:Y:S04]  /*0430*/  STS [R16+-0x400], RZ ;  /* 0xfffc00ff10007388 */ /* 0x000fe80000000800 */
[----:B------:R-:W-:Y:S04]  /*0440*/  STS [R16], RZ ;  /* 0x000000ff10007388 */ /* 0x000fe80000000800 */
[----:B------:R0:W-:Y:S02]  /*0450*/  STS [R16+0x400], RZ ;  /* 0x000400ff10007388 */ /* 0x0001e40000000800 */
[----:B0-----:R-:W-:-:S02]  /*0460*/  VIADD R16, R16, 0x1000 ;  /* 0x0000100010107836 */ /* 0x001fc40000000000 */
[----:B------:R-:W-:Y:S05]  /*0470*/  @P0 BRA `(.L_x_140) ;  /* 0xfffffffc00dc0947 */ /* 0x000fea000383ffff */
.L_x_139:
[----:B------:R-:W-:Y:S05]  /*0480*/  @!P1 BRA `(.L_x_141) ;  /* 0x0000000000349947 */ /* 0x000fea0003800000 */
[----:B------:R-:W0:Y:S01]  /*0490*/  S2UR UR7, SR_CgaCtaId ;  /* 0x00000000000779c3 */ /* 0x000e220000008800 */
[----:B------:R-:W-:Y:S01]  /*04a0*/  UMOV UR6, 0x400 ;  /* 0x0000040000067882 */ /* 0x000fe20000000000 */
[----:B------:R-:W-:-:S06]  /*04b0*/  UISETP.NE.AND UP0, UPT, UR22, 0x1, UPT ;  /* 0x000000011600788c */ /* 0x000fcc000bf05270 */
[----:B------:R-:W-:Y:S01]  /*04c0*/  PLOP3.LUT P0, PT, PT, PT, UP0, 0x80, 0x0 ;  /* 0x000000000000781c */ /* 0x000fe20003f0f008 */
[----:B0-----:R-:W-:-:S06]  /*04d0*/  ULEA UR6, UR7, UR6, 0x18 ;  /* 0x0000000607067291 */ /* 0x001fcc000f8ec03f */
[----:B------:R-:W-:-:S05]  /*04e0*/  LEA R15, R15, UR6, 0xa ;  /* 0x000000060f0f7c11 */ /* 0x000fca000f8e50ff */
[----:B------:R-:W-:-:S05]  /*04f0*/  IMAD R15, R14, 0x4, R15 ;  /* 0x000000040e0f7824 */ /* 0x000fca00078e020f */
[----:B------:R0:W-:Y:S01]  /*0500*/  STS [R15], RZ ;  /* 0x000000ff0f007388 */ /* 0x0001e20000000800 */
[----:B------:R-:W-:Y:S05]  /*0510*/  @!P0 BRA `(.L_x_141) ;  /* 0x0000000000108947 */ /* 0x000fea0003800000 */
[----:B------:R-:W-:Y:S01]  /*0520*/  UISETP.NE.AND UP0, UPT, UR22, 0x2, UPT ;  /* 0x000000021600788c */ /* 0x000fe2000bf05270 */
[----:B------:R1:W-:Y:S05]  /*0530*/  STS [R15+0x400], RZ ;  /* 0x000400ff0f007388 */ /* 0x0003ea0000000800 */
[----:B------:R-:W-:-:S13]  /*0540*/  PLOP3.LUT P0, PT, PT, PT, UP0, 0x80, 0x0 ;  /* 0x000000000000781c */ /* 0x000fda0003f0f008 */
[----:B------:R1:W-:Y:S02]  /*0550*/  @P0 STS [R15+0x800], RZ ;  /* 0x000800ff0f000388 */ /* 0x0003e40000000800 */
.L_x_141:
[C---:B------:R-:W-:Y:S01]  /*0560*/  ISETP.GE.AND P0, PT, R14.reuse, 0x80, PT ;  /* 0x000000800e00780c */ /* 0x040fe20003f06270 */
[----:B------:R-:W-:-:S12]  /*0570*/  VIADD R14, R14, 0x80 ;  /* 0x000000800e0e7836 */ /* 0x000fd80000000000 */
[----:B------:R-:W-:Y:S05]  /*0580*/  @!P0 BRA `(.L_x_142) ;  /* 0xfffffffc00688947 */ /* 0x000fea000383ffff */
.L_x_138:
[----:B------:R-:W-:Y:S05]  /*0590*/  BSYNC B0 ;  /* 0x0000000000007941 */ /* 0x000fea0003800000 */
.L_x_137:
[----:B------:R-:W-:Y:S01]  /*05a0*/  ULDC.64 UR12, c[0x0][0x220] ;  /* 0x00008800000c7ab9 */ /* 0x000fe20000000a00 */
[----:B------:R-:W-:Y:S02]  /*05b0*/  USHF.L.U64.HI UR7, UR4, 0x1e, UR5 ;  /* 0x0000001e04077899 */ /* 0x000fe40008010205 */
[----:B------:R-:W-:-:S04]  /*05c0*/  ULEA UR6, UP0, -UR4, UR12, 0x1e ;  /* 0x0000000c04067291 */ /* 0x000fc8000f80f13f */
[----:B------:R-:W-:Y:S02]  /*05d0*/  UIADD3.X UR7, ~UR7, UR13, URZ, UP0, !UPT ;  /* 0x0000000d07077290 */ /* 0x000fe400087fe53f */
[----:B------:R-:W-:-:S04]  /*05e0*/  UISETP.LT.U32.AND UP0, UPT, UR6, 0x40000000, UPT ;  /* 0x400000000600788c */ /* 0x000fc8000bf01070 */
[----:B------:R-:W-:-:S04]  /*05f0*/  UISETP.LT.U32.AND.EX UP0, UPT, UR7, URZ, UPT, UP0 ;  /* 0x0000003f0700728c */ /* 0x000fc8000bf01100 */
[----:B------:R-:W-:Y:S02]  /*0600*/  USEL UR6, UR6, 0x40000000, UP0 ;  /* 0x4000000006067887 */ /* 0x000fe40008000000 */
[----:B------:R-:W-:Y:S02]  /*0610*/  USEL UR7, UR7, URZ, UP0 ;  /* 0x0000003f07077287 */ /* 0x000fe40008000000 */
[----:B------:R-:W-:-:S04]  /*0620*/  UISETP.GT.U32.AND UP0, UPT, UR6, UR8, UPT ;  /* 0x000000080600728c */ /* 0x000fc8000bf04070 */
[----:B------:R-:W-:-:S03]  /*0630*/  UISETP.GT.U32.AND.EX UP0, UPT, UR7, URZ, UPT, UP0 ;  /* 0x0000003f0700728c */ /* 0x000fc6000bf04100 */
[----:B------:R-:W-:Y:S02]  /*0640*/  ULDC.64 UR6, c[0x0][0x228] ;  /* 0x00008a0000067ab9 */ /* 0x000fe40000000a00 */
[----:B------:R-:W-:Y:S01]  /*0650*/  UISETP.GE.OR UP0, UPT, UR6, UR7, !UP0 ;  /* 0x000000070600728c */ /* 0x000fe2000c706670 */
[----:B------:R-:W-:Y:S08]  /*0660*/  BAR.SYNC.DEFER_BLOCKING 0x0 ;  /* 0x0000000000007b1d */ /* 0x000ff00000010000 */
[----:B------:R-:W-:Y:S01]  /*0670*/  BAR.SYNC.DEFER_BLOCKING 0x0 ;  /* 0x0000000000007b1d */ /* 0x000fe20000010000 */
[----:B------:R-:W-:-:S13]  /*0680*/  PLOP3.LUT P0, PT, PT, PT, UP0, 0x80, 0x0 ;  /* 0x000000000000781c */ /* 0x000fda0003f0f008 */
[----:B------:R-:W-:Y:S05]  /*0690*/  @P0 BRA `(.L_x_143) ;  /* 0x0000001400780947 */ /* 0x000fea0003800000 */
[----:B------:R-:W-:Y:S01]  /*06a0*/  UMOV UR15, UR8 ;  /* 0x00000008000f7c82 */ /* 0x000fe20008000000 */
[----:B------:R-:W-:-:S05]  /*06b0*/  UMOV UR7, URZ ;  /* 0x0000003f00077c82 */ /* 0x000fca0008000000 */
.L_x_150:
[----:B------:R-:W-:Y:S01]  /*06c0*/  ULEA UR11, UP0, UR4, UR15, 0x1e ;  /* 0x0000000f040b7291 */ /* 0x000fe2000f80f03f */
[----:B------:R-:W-:Y:S01]  /*06d0*/  BSSY B0, `(.L_x_144) ;  /* 0x0000055000007945 */ /* 0x000fe20003800000 */
[----:B------:R-:W-:Y:S01]  /*06e0*/  ULDC.64 UR12, c[0x0][0x220] ;  /* 0x00008800000c7ab9 */ /* 0x000fe20000000a00 */
[----:B------:R-:W-:Y:S01]  /*06f0*/  ULDC.64 UR18, c[0x0][0x218] ;  /* 0x0000860000127ab9 */ /* 0x000fe20000000a00 */
[----:B------:R-:W-:Y:S02]  /*0700*/  ULEA.HI.X UR14, UR4, UR7, UR5, 0x1e, UP0 ;  /* 0x00000007040e7291 */ /* 0x000fe400080ff405 */
[----:B------:R-:W-:Y:S02]  /*0710*/  UIADD3 UR20, UP0, -UR11, UR12, URZ ;  /* 0x0000000c0b147290 */ /* 0x000fe4000ff1e13f */
[----:B01----:R-:W-:Y:S02]  /*0720*/  IADD3 R15, P0, R0, UR11, RZ ;  /* 0x0000000b000f7c10 */ /* 0x003fe4000ff1e0ff */
[----:B------:R-:W-:-:S02]  /*0730*/  UIADD3.X UR6, ~UR14, UR13, URZ, UP0, !UPT ;  /* 0x0000000d0e067290 */ /* 0x000fc400087fe53f */
[----:B------:R-:W-:Y:S01]  /*0740*/  IADD3.X R16, R2, UR14, RZ, P0, !PT ;  /* 0x0000000e02107c10 */ /* 0x000fe200087fe4ff */
[----:B------:R-:W-:Y:S01]  /*0750*/  UISETP.GT.U32.AND UP0, UPT, UR20, 0x7ff, UPT ;  /* 0x000007ff1400788c */ /* 0x000fe2000bf04070 */
[----:B------:R-:W-:-:S03]  /*0760*/  LEA R14, P0, R15, UR18, 0x2 ;  /* 0x000000120f0e7c11 */ /* 0x000fc6000f8010ff */
[----:B------:R-:W-:Y:S01]  /*0770*/  UISETP.GT.U32.AND.EX UP0, UPT, UR6, URZ, UPT, UP0 ;  /* 0x0000003f0600728c */ /* 0x000fe2000bf04100 */
[----:B------:R-:W-:-:S05]  /*0780*/  LEA.HI.X R15, R15, UR19, R16, 0x2, P0 ;  /* 0x000000130f0f7c11 */ /* 0x000fca00080f1410 */
[----:B------:R-:W-:-:S13]  /*0790*/  PLOP3.LUT P1, PT, PT, PT, UP0, 0x80, 0x0 ;  /* 0x000000000000781c */ /* 0x000fda0003f2f008 */
[----:B------:R-:W-:Y:S05]  /*07a0*/  @P1 BRA `(.L_x_145) ;  /* 0x0000000000dc1947 */ /* 0x000fea0003800000 */
[----:B------:R-:W0:Y:S01]  /*07b0*/  S2R R0, SR_TID.X ;  /* 0x0000000000007919 */ /* 0x000e220000002100 */
[----:B------:R-:W-:Y:S01]  /*07c0*/  ISETP.GE.AND P5, PT, R3, UR20, PT ;  /* 0x0000001403007c0c */ /* 0x000fe2000bfa6270 */
[----:B------:R-:W-:Y:S01]  /*07d0*/  IMAD.MOV.U32 R29, RZ, RZ, 0x7fffffff ;  /* 0x7fffffffff1d7424 */ /* 0x000fe200078e00ff */
[----:B------:R-:W-:Y:S01]  /*07e0*/  ISETP.GE.AND P4, PT, R4, UR20, PT ;  /* 0x0000001404007c0c */ /* 0x000fe2000bf86270 */
[----:B------:R-:W-:Y:S01]  /*07f0*/  IMAD.MOV.U32 R31, RZ, RZ, 0x7fffffff ;  /* 0x7fffffffff1f7424 */ /* 0x000fe200078e00ff */
[----:B------:R-:W-:Y:S01]  /*0800*/  ISETP.GE.AND P1, PT, R5, UR20, PT ;  /* 0x0000001405007c0c */ /* 0x000fe2000bf26270 */
[----:B------:R-:W-:Y:S01]  /*0810*/  IMAD.MOV.U32 R33, RZ, RZ, 0x7fffffff ;  /* 0x7fffffffff217424 */ /* 0x000fe200078e00ff */
[----:B------:R-:W-:Y:S02]  /*0820*/  ISETP.GE.AND P6, PT, R7, UR20, PT ;  /* 0x0000001407007c0c */ /* 0x000fe4000bfc6270 */
[----:B------:R-:W-:-:S05]  /*0830*/  ISETP.GE.AND P0, PT, R6, UR20, PT ;  /* 0x0000001406007c0c */ /* 0x000fca000bf06270 */
[----:B------:R1:W5:Y:S01]  /*0840*/  @!P5 LDG.E R29, desc[UR16][R14.64+0xa00] ;  /* 0x000a00100e1dd981 */ /* 0x000362000c1e1900 */
[----:B------:R-:W-:-:S03]  /*0850*/  ISETP.GE.AND P5, PT, R8, UR20, PT ;  /* 0x0000001408007c0c */ /* 0x000fc6000bfa6270 */
[----:B------:R1:W5:Y:S01]  /*0860*/  @!P4 LDG.E R31, desc[UR16][R14.64+0xc00] ;  /* 0x000c00100e1fc981 */ /* 0x000362000c1e1900 */
[----:B------:R-:W-:-:S03]  /*0870*/  ISETP.GE.AND P4, PT, R9, UR20, PT ;  /* 0x0000001409007c0c */ /* 0x000fc6000bf86270 */
[----:B------:R1:W5:Y:S01]  /*0880*/  @!P1 LDG.E R33, desc[UR16][R14.64+0xe00] ;  /* 0x000e00100e219981 */ /* 0x000362000c1e1900 */
[----:B------:R-:W-:Y:S01]  /*0890*/  ISETP.GE.AND P1, PT, R10, UR20, PT ;  /* 0x000000140a007c0c */ /* 0x000fe2000bf26270 */
[----:B0-----:R-:W-:-:S05]  /*08a0*/  VIADD R16, R0, 0x80 ;  /* 0x0000008000107836 */ /* 0x001fca0000000000 */
[----:B------:R-:W-:Y:S01]  /*08b0*/  ISETP.GE.AND P3, PT, R16, UR20, PT ;  /* 0x0000001410007c0c */ /* 0x000fe2000bf66270 */
[----:B------:R-:W-:Y:S02]  /*08c0*/  VIADD R16, R0, 0x100 ;  /* 0x0000010000107836 */ /* 0x000fe40000000000 */
[----:B------:R-:W-:Y:S02]  /*08d0*/  IMAD.MOV.U32 R24, RZ, RZ, 0x7fffffff ;  /* 0x7fffffffff187424 */ /* 0x000fe400078e00ff */
[----:B------:R-:W-:Y:S01]  /*08e0*/  IMAD.MOV.U32 R22, RZ, RZ, 0x7fffffff ;  /* 0x7fffffffff167424 */ /* 0x000fe200078e00ff */
[----:B------:R-:W-:Y:S01]  /*08f0*/  ISETP.GE.AND P2, PT, R16, UR20, PT ;  /* 0x0000001410007c0c */ /* 0x000fe2000bf46270 */
[----:B------:R-:W-:Y:S02]  /*0900*/  IMAD.MOV.U32 R20, RZ, RZ, 0x7fffffff ;  /* 0x7fffffffff147424 */ /* 0x000fe400078e00ff */
[----:B------:R-:W-:Y:S01]  /*0910*/  IMAD.MOV.U32 R18, RZ, RZ, 0x7fffffff ;  /* 0x7fffffffff127424 */ /* 0x000fe200078e00ff */
[----:B------:R1:W5:Y:S01]  /*0920*/  @!P6 LDG.E R24, desc[UR16][R14.64+0x1200] ;  /* 0x001200100e18e981 */ /* 0x000362000c1e1900 */
[----:B------:R-:W-:-:S02]  /*0930*/  VIADD R16, R0, 0x180 ;  /* 0x0000018000107836 */ /* 0x000fc40000000000 */
[----:B------:R-:W-:Y:S01]  /*0940*/  VIADD R17, R0, 0x200 ;  /* 0x0000020000117836 */ /* 0x000fe20000000000 */
[----:B------:R1:W5:Y:S01]  /*0950*/  @!P5 LDG.E R22, desc[UR16][R14.64+0x1400] ;  /* 0x001400100e16d981 */ /* 0x000362000c1e1900 */
[----:B------:R-:W-:Y:S02]  /*0960*/  ISETP.GE.AND P6, PT, R12, UR20, PT ;  /* 0x000000140c007c0c */ /* 0x000fe4000bfc6270 */
[----:B------:R-:W-:Y:S01]  /*0970*/  ISETP.GE.AND P5, PT, R0, UR20, PT ;  /* 0x0000001400007c0c */ /* 0x000fe2000bfa6270 */
[----:B------:R1:W5:Y:S01]  /*0980*/  @!P4 LDG.E R20, desc[UR16][R14.64+0x1600] ;  /* 0x001600100e14c981 */ /* 0x000362000c1e1900 */
[----:B------:R-:W-:-:S03]  /*0990*/  ISETP.GE.AND P4, PT, R16, UR20, PT ;  /* 0x0000001410007c0c */ /* 0x000fc6000bf86270 */
[----:B------:R1:W5:Y:S01]  /*09a0*/  @!P1 LDG.E R18, desc[UR16][R14.64+0x1800] ;  /* 0x001800100e129981 */ /* 0x000362000c1e1900 */
[----:B------:R-:W-:Y:S01]  /*09b0*/  ISETP.GE.AND P1, PT, R17, UR20, PT ;  /* 0x0000001411007c0c */ /* 0x000fe2000bf26270 */
[----:B------:R-:W-:Y:S02]  /*09c0*/  IMAD.MOV.U32 R25, RZ, RZ, 0x7fffffff ;  /* 0x7fffffffff197424 */ /* 0x000fe400078e00ff */
[----:B------:R-:W-:Y:S02]  /*09d0*/  IMAD.MOV.U32 R19, RZ, RZ, 0x7fffffff ;  /* 0x7fffffffff137424 */ /* 0x000fe400078e00ff */
[----:B------:R-:W-:Y:S02]  /*09e0*/  IMAD.MOV.U32 R16, RZ, RZ, 0x7fffffff ;  /* 0x7fffffffff107424 */ /* 0x000fe400078e00ff */
[----:B------:R-:W-:Y:S01]  /*09f0*/  IMAD.MOV.U32 R23, RZ, RZ, 0x7fffffff ;  /* 0x7fffffffff177424 */ /* 0x000fe200078e00ff */
[----:B------:R1:W5:Y:S01]  /*0a00*/  @!P5 LDG.E R25, desc[UR16][R14.64] ;  /* 0x000000100e19d981 */ /* 0x000362000c1e1900 */
[----:B------:R-:W-:-:S02]  /*0a10*/  IMAD.MOV.U32 R21, RZ, RZ, 0x7fffffff ;  /* 0x7fffffffff157424 */ /* 0x000fc400078e00ff */
[----:B------:R-:W-:Y:S01]  /*0a20*/  IMAD.MOV.U32 R27, RZ, RZ, 0x7fffffff ;  /* 0x7fffffffff1b7424 */ /* 0x000fe200078e00ff */
[----:B------:R1:W5:Y:S04]  /*0a30*/  @!P6 LDG.E R16, desc[UR16][R14.64+0x1c00] ;  /* 0x001c00100e10e981 */ /* 0x000368000c1e1900 */
[----:B------:R1:W5:Y:S04]  /*0a40*/  @!P3 LDG.E R19, desc[UR16][R14.64+0x200] ;  /* 0x000200100e13b981 */ /* 0x000368000c1e1900 */
[----:B------:R1:W5:Y:S04]  /*0a50*/  @!P2 LDG.E R23, desc[UR16][R14.64+0x400] ;  /* 0x000400100e17a981 */ /* 0x000368000c1e1900 */
[----:B------:R1:W5:Y:S04]  /*0a60*/  @!P4 LDG.E R21, desc[UR16][R14.64+0x600] ;  /* 0x000600100e15c981 */ /* 0x000368000c1e1900 */
[----:B------:R1:W5:Y:S01]  /*0a70*/  @!P1 LDG.E R27, desc[UR16][R14.64+0x800] ;  /* 0x000800100e1b9981 */ /* 0x000362000c1e1900 */
[----:B------:R-:W-:-:S06]  /*0a80*/  IMAD.MOV.U32 R26, RZ, RZ, 0x7fffffff ;  /* 0x7fffffffff1a7424 */ /* 0x000fcc00078e00ff */
[----:B------:R1:W5:Y:S01]  /*0a90*/  @!P0 LDG.E R26, desc[UR16][R14.64+0x1000] ;  /* 0x001000100e1a8981 */ /* 0x000362000c1e1900 */
[----:B------:R-:W-:Y:S01]  /*0aa0*/  ISETP.GE.AND P0, PT, R11, UR20, PT ;  /* 0x000000140b007c0c */ /* 0x000fe2000bf06270 */
[----:B------:R-:W-:-:S12]  /*0ab0*/  IMAD.MOV.U32 R28, RZ, RZ, 0x7fffffff ;  /* 0x7fffffffff1c7424 */ /* 0x000fd800078e00ff */
[----:B------:R1:W5:Y:S01]  /*0ac0*/  @!P0 LDG.E R28, desc[UR16][R14.64+0x1a00] ;  /* 0x001a00100e1c8981 */ /* 0x000362000c1e1900 */
[----:B------:R-:W-:Y:S01]  /*0ad0*/  ISETP.GE.AND P0, PT, R13, UR20, PT ;  /* 0x000000140d007c0c */ /* 0x000fe2000bf06270 */
[----:B------:R-:W-:-:S12]  /*0ae0*/  IMAD.MOV.U32 R17, RZ, RZ, 0x7fffffff ;  /* 0x7fffffffff117424 */ /* 0x000fd800078e00ff */
[----:B-1----:R-:W-:Y:S05]  /*0af0*/  @P0 BRA `(.L_x_146) ;  /* 0x0000000000480947 */ /* 0x002fea0003800000 */
[----:B------:R1:W5:Y:S01]  /*0b00*/  LDG.E R17, desc[UR16][R14.64+0x1e00] ;  /* 0x001e00100e117981 */ /* 0x000362000c1e1900 */
[----:B------:R-:W-:Y:S05]  /*0b10*/  BRA `(.L_x_146) ;  /* 0x0000000000407947 */ /* 0x000fea0003800000 */
.L_x_145:
        /* <DEDUP_REMOVED lines=16> */
.L_x_146:
[----:B------:R-:W-:Y:S05]  /*0c20*/  BSYNC B0 ;  /* 0x0000000000007941 */ /* 0x000fea0003800000 */
.L_x_144:
[----:B------:R-:W-:Y:S01]  /*0c30*/  ISETP.NE.AND P0, PT, RZ, UR9, PT ;  /* 0x00000009ff007c0c */ /* 0x000fe2000bf05270 */
[----:B------:R-:W-:Y:S01]  /*0c40*/  UIADD3 UR6, UR9, 0x1, URZ ;  /* 0x0000000109067890 */ /* 0x000fe2000fffe03f */
[----:B-----5:R-:W-:Y:S01]  /*0c50*/  LOP3.LUT R25, R25, 0x80000000, RZ, 0x3c, !PT ;  /* 0x8000000019197812 */ /* 0x020fe200078e3cff */
[----:B------:R-:W-:Y:S01]  /*0c60*/  ULDC UR11, c[0x0][0x228] ;  /* 0x00008a00000b7ab9 */ /* 0x000fe20000000800 */
[----:B------:R-:W-:Y:S01]  /*0c70*/  LOP3.LUT R19, R19, 0x80000000, RZ, 0x3c, !PT ;  /* 0x8000000013137812 */ /* 0x000fe200078e3cff */
[----:B------:R-:W-:Y:S01]  /*0c80*/  ULOP3.LUT UR6, UR6, 0x1, URZ, 0xc0, !UPT ;  /* 0x0000000106067892 */ /* 0x000fe2000f8ec03f */
[----:B------:R-:W-:Y:S02]  /*0c90*/  LOP3.LUT R23, R23, 0x80000000, RZ, 0x3c, !PT ;  /* 0x8000000017177812 */ /* 0x000fe400078e3cff */
[----:B------:R-:W-:Y:S02]  /*0ca0*/  LOP3.LUT R21, R21, 0x80000000, RZ, 0x3c, !PT ;  /* 0x8000000015157812 */ /* 0x000fe400078e3cff */
[----:B------:R-:W-:-:S02]  /*0cb0*/  LOP3.LUT R27, R27, 0x80000000, RZ, 0x3c, !PT ;  /* 0x800000001b1b7812 */ /* 0x000fc400078e3cff */
[----:B------:R-:W-:Y:S01]  /*0cc0*/  ISETP.NE.AND P1, PT, RZ, UR6, PT ;  /* 0x00000006ff007c0c */ /* 0x000fe2000bf25270 */
[----:B------:R-:W-:Y:S01]  /*0cd0*/  UMOV UR6, URZ ;  /* 0x0000003f00067c82 */ /* 0x000fe20008000000 */
[----:B------:R-:W-:Y:S02]  /*0ce0*/  LOP3.LUT R29, R29, 0x80000000, RZ, 0x3c, !PT ;  /* 0x800000001d1d7812 */ /* 0x000fe400078e3cff */
[----:B------:R-:W-:Y:S02]  /*0cf0*/  LOP3.LUT R31, R31, 0x80000000, RZ, 0x3c, !PT ;  /* 0x800000001f1f7812 */ /* 0x000fe400078e3cff */
[----:B------:R-:W-:Y:S02]  /*0d00*/  LOP3.LUT R33, R33, 0x80000000, RZ, 0x3c, !PT ;  /* 0x8000000021217812 */ /* 0x000fe400078e3cff */
[----:B------:R-:W-:Y:S02]  /*0d10*/  LOP3.LUT R26, R26, 0x80000000, RZ, 0x3c, !PT ;  /* 0x800000001a1a7812 */ /* 0x000fe400078e3cff */
[----:B------:R-:W-:-:S02]  /*0d20*/  LOP3.LUT R24, R24, 0x80000000, RZ, 0x3c, !PT ;  /* 0x8000000018187812 */ /* 0x000fc400078e3cff */
[----:B------:R-:W-:Y:S02]  /*0d30*/  LOP3.LUT R22, R22, 0x80000000, RZ, 0x3c, !PT ;  /* 0x8000000016167812 */ /* 0x000fe400078e3cff */
[----:B------:R-:W-:Y:S02]  /*0d40*/  LOP3.LUT R20, R20, 0x80000000, RZ, 0x3c, !PT ;  /* 0x8000000014147812 */ /* 0x000fe400078e3cff */
[----:B------:R-:W-:Y:S02]  /*0d50*/  LOP3.LUT R18, R18, 0x80000000, RZ, 0x3c, !PT ;  /* 0x8000000012127812 */ /* 0x000fe400078e3cff */
[----:B01----:R-:W-:Y:S02]  /*0d60*/  LOP3.LUT R15, R28, 0x80000000, RZ, 0x3c, !PT ;  /* 0x800000001c0f7812 */ /* 0x003fe400078e3cff */
[----:B------:R-:W-:Y:S02]  /*0d70*/  LOP3.LUT R14, R16, 0x80000000, RZ, 0x3c, !PT ;  /* 0x80000000100e7812 */ /* 0x000fe400078e3cff */
[----:B------:R-:W-:Y:S01]  /*0d80*/  LOP3.LUT R17, R17, 0x80000000, RZ, 0x3c, !PT ;  /* 0x8000000011117812 */ /* 0x000fe200078e3cff */
[----:B------:R-:W-:Y:S06]  /*0d90*/  @!P0 BRA `(.L_x_147) ;  /* 0x00000008005c8947 */ /* 0x000fec0003800000 */
[----:B------:R-:W0:Y:S01]  /*0da0*/  S2UR UR14, SR_CgaCtaId ;  /* 0x00000000000e79c3 */ /* 0x000e220000008800 */
[----:B------:R-:W-:Y:S01]  /*0db0*/  UIADD3 UR19, UR9, 0x1, URZ ;  /* 0x0000000109137890 */ /* 0x000fe2000fffe03f */
[----:B------:R-:W-:-:S03]  /*0dc0*/  UMOV UR6, 0x400 ;  /* 0x0000040000067882 */ /* 0x000fc60000000000 */
[----:B------:R-:W-:Y:S02]  /*0dd0*/  ULOP3.LUT UR20, UR19, 0x1, URZ, 0xc0, !UPT ;  /* 0x0000000113147892 */ /* 0x000fe4000f8ec03f */
[----:B0-----:R-:W-:Y:S02]  /*0de0*/  ULEA UR18, UR14, UR6, 0x18 ;  /* 0x000000060e127291 */ /* 0x001fe4000f8ec03f */
[----:B------:R-:W-:Y:S01]  /*0df0*/  UIADD3 UR14, UR19, -UR20, URZ ;  /* 0x80000014130e7290 */ /* 0x000fe2000fffe03f */
[----:B------:R-:W-:-:S11]  /*0e00*/  UMOV UR6, URZ ;  /* 0x0000003f00067c82 */ /* 0x000fd60008000000 */
.L_x_148:
[----:B0-----:R-:W0:Y:S01]  /*0e10*/  LDC R16, c[0x0][0x22c] ;  /* 0x00008b00ff107b82 */ /* 0x001e220000000800 */
[----:B------:R-:W-:Y:S01]  /*0e20*/  IMAD R35, RZ, RZ, -UR11 ;  /* 0x8000000bff237e24 */ /* 0x000fe2000f8e02ff */
[----:B------:R-:W-:Y:S01]  /*0e30*/  SHF.R.U32.HI R37, RZ, UR11, R19 ;  /* 0x0000000bff257c19 */ /* 0x000fe20008011613 */
[----:B------:R-:W-:Y:S01]  /*0e40*/  IMAD.MOV.U32 R28, RZ, RZ, -0x1 ;  /* 0xffffffffff1c7424 */ /* 0x000fe200078e00ff */
[----:B------:R-:W-:Y:S01]  /*0e50*/  ULEA UR19, UR6, UR18, 0xa ;  /* 0x0000001206137291 */ /* 0x000fe2000f8e503f */
[----:B------:R-:W-:Y:S01]  /*0e60*/  SHF.R.U32.HI R32, RZ, UR11, R23 ;  /* 0x0000000bff207c19 */ /* 0x000fe20008011617 */
[----:B------:R-:W-:Y:S02]  /*0e70*/  UIADD3 UR20, UR11, 0x8, URZ ;  /* 0x000000080b147890 */ /* 0x000fe4000fffe03f */
[----:B------:R-:W-:Y:S01]  /*0e80*/  SHF.R.U32.HI R34, RZ, UR11, R21 ;  /* 0x0000000bff227c19 */ /* 0x000fe20008011615 */
[----:B------:R-:W-:Y:S01]  /*0e90*/  UIADD3 UR24, UR19, 0x400, URZ ;  /* 0x0000040013187890 */ /* 0x000fe2000fffe03f */
[----:B------:R-:W-:Y:S01]  /*0ea0*/  SHF.R.U32.HI R36, RZ, UR11, R27 ;  /* 0x0000000bff247c19 */ /* 0x000fe2000801161b */
[----:B------:R-:W-:-:S02]  /*0eb0*/  UIADD3 UR14, UR14, -0x2, URZ ;  /* 0xfffffffe0e0e7890 */ /* 0x000fc4000fffe03f */
[----:B------:R-:W-:-:S04]  /*0ec0*/  UIADD3 UR6, UR6, 0x2, URZ ;  /* 0x0000000206067890 */ /* 0x000fc8000fffe03f */
[----:B------:R-:W-:Y:S02]  /*0ed0*/  ISETP.NE.AND P0, PT, RZ, UR14, PT ;  /* 0x0000000eff007c0c */ /* 0x000fe4000bf05270 */
[----:B0-----:R-:W-:-:S04]  /*0ee0*/  VIADDMNMX R35, R35, R16, 0x8, PT ;  /* 0x0000000823237446 */ /* 0x001fc80003800110 */
[----:B------:R-:W-:Y:S02]  /*0ef0*/  SHF.L.U32 R30, R28, R35, RZ ;  /* 0x000000231c1e7219 */ /* 0x000fe400000006ff */
[----:B------:R-:W-:Y:S02]  /*0f00*/  SHF.R.U32.HI R35, RZ, UR11, R25 ;  /* 0x0000000bff237c19 */ /* 0x000fe40008011619 */
[-C--:B------:R-:W-:Y:S02]  /*0f10*/  LOP3.LUT R37, R37, R30.reuse, RZ, 0x30, !PT ;  /* 0x0000001e25257212 */ /* 0x080fe400078e30ff */
[----:B------:R-:W-:Y:S02]  /*0f20*/  LOP3.LUT R35, R35, R30, RZ, 0x30, !PT ;  /* 0x0000001e23237212 */ /* 0x000fe400078e30ff */
[----:B------:R-:W-:Y:S02]  /*0f30*/  LEA R37, R37, UR19, 0x2 ;  /* 0x0000001325257c11 */ /* 0x000fe4000f8e10ff */
[----:B------:R-:W-:-:S02]  /*0f40*/  LEA R35, R35, UR19, 0x2 ;  /* 0x0000001323237c11 */ /* 0x000fc4000f8e10ff */
[-C--:B------:R-:W-:Y:S02]  /*0f50*/  LOP3.LUT R32, R32, R30.reuse, RZ, 0x30, !PT ;  /* 0x0000001e20207212 */ /* 0x080fe400078e30ff */
[-C--:B------:R-:W-:Y:S01]  /*0f60*/  LOP3.LUT R34, R34, R30.reuse, RZ, 0x30, !PT ;  /* 0x0000001e22227212 */ /* 0x080fe200078e30ff */
[----:B------:R0:W-:Y:S01]  /*0f70*/  ATOMS.POPC.INC.32 RZ, [R35+URZ] ;  /* 0x0000000023ff7f8c */ /* 0x0001e2000d80003f */
[----:B------:R-:W-:Y:S02]  /*0f80*/  LOP3.LUT R36, R36, R30, RZ, 0x30, !PT ;  /* 0x0000001e24247212 */ /* 0x000fe400078e30ff */
[----:B------:R-:W-:Y:S01]  /*0f90*/  LEA R32, R32, UR19, 0x2 ;  /* 0x0000001320207c11 */ /* 0x000fe2000f8e10ff */
[----:B------:R1:W-:Y:S01]  /*0fa0*/  ATOMS.POPC.INC.32 RZ, [R37+URZ] ;  /* 0x0000000025ff7f8c */ /* 0x0003e2000d80003f */
[----:B------:R-:W-:Y:S02]  /*0fb0*/  LEA R34, R34, UR19, 0x2 ;  /* 0x0000001322227c11 */ /* 0x000fe4000f8e10ff */
[----:B------:R-:W-:Y:S01]  /*0fc0*/  LEA R36, R36, UR19, 0x2 ;  /* 0x0000001324247c11 */ /* 0x000fe2000f8e10ff */
[----:B------:R2:W-:Y:S01]  /*0fd0*/  ATOMS.POPC.INC.32 RZ, [R32+URZ] ;  /* 0x0000000020ff7f8c */ /* 0x0005e2000d80003f */
[----:B0-----:R-:W-:-:S02]  /*0fe0*/  SHF.R.U32.HI R35, RZ, UR11, R29 ;  /* 0x0000000bff237c19 */ /* 0x001fc4000801161d */
[----:B-1----:R-:W-:Y:S01]  /*0ff0*/  SHF.R.U32.HI R37, RZ, UR11, R31 ;  /* 0x0000000bff257c19 */ /* 0x002fe2000801161f */
[----:B------:R0:W-:Y:S01]  /*1000*/  ATOMS.POPC.INC.32 RZ, [R34+URZ] ;  /* 0x0000000022ff7f8c */ /* 0x0001e2000d80003f */
[-C--:B------:R-:W-:Y:S02]  /*1010*/  LOP3.LUT R35, R35, R30.reuse, RZ, 0x30, !PT ;  /* 0x0000001e23237212 */ /* 0x080fe400078e30ff */
[----:B------:R-:W-:Y:S01]  /*1020*/  LOP3.LUT R37, R37, R30, RZ, 0x30, !PT ;  /* 0x0000001e25257212 */ /* 0x000fe200078e30ff */
[----:B------:R1:W-:Y:S01]  /*1030*/  ATOMS.POPC.INC.32 RZ, [R36+URZ] ;  /* 0x0000000024ff7f8c */ /* 0x0003e2000d80003f */
[----:B------:R-:W-:Y:S02]  /*1040*/  LEA R35, R35, UR19, 0x2 ;  /* 0x0000001323237c11 */ /* 0x000fe4000f8e10ff */
[----:B------:R-:W-:Y:S02]  /*1050*/  LEA R37, R37, UR19, 0x2 ;  /* 0x0000001325257c11 */ /* 0x000fe4000f8e10ff */
[----:B--2---:R-:W-:Y:S01]  /*1060*/  SHF.R.U32.HI R32, RZ, UR11, R33 ;  /* 0x0000000bff207c19 */ /* 0x004fe20008011621 */
[----:B------:R2:W-:Y:S01]  /*1070*/  ATOMS.POPC.INC.32 RZ, [R35+URZ] ;  /* 0x0000000023ff7f8c */ /* 0x0005e2000d80003f */
[----:B0-----:R-:W-:-:S02]  /*1080*/  SHF.R.U32.HI R34, RZ, UR11, R26 ;  /* 0x0000000bff227c19 */ /* 0x001fc4000801161a */
[----:B-1----:R-:W-:Y:S01]  /*1090*/  SHF.R.U32.HI R36, RZ, UR11, R24 ;  /* 0x0000000bff247c19 */ /* 0x002fe20008011618 */
[----:B------:R0:W-:Y:S01]  /*10a0*/  ATOMS.POPC.INC.32 RZ, [R37+URZ] ;  /* 0x0000000025ff7f8c */ /* 0x0001e2000d80003f */
[-C--:B------:R-:W-:Y:S02]  /*10b0*/  LOP3.LUT R32, R32, R30.reuse, RZ, 0x30, !PT ;  /* 0x0000001e20207212 */ /* 0x080fe400078e30ff */
[-C--:B------:R-:W-:Y:S02]  /*10c0*/  LOP3.LUT R34, R34, R30.reuse, RZ, 0x30, !PT ;  /* 0x0000001e22227212 */ /* 0x080fe400078e30ff */
[----:B--2---:R-:W-:Y:S02]  /*10d0*/  SHF.R.U32.HI R35, RZ, UR11, R22 ;  /* 0x0000000bff237c19 */ /* 0x004fe40008011616 */
[----:B------:R-:W-:Y:S02]  /*10e0*/  LOP3.LUT R36, R36, R30, RZ, 0x30, !PT ;  /* 0x0000001e24247212 */ /* 0x000fe400078e30ff */
[----:B0-----:R-:W-:-:S02]  /*10f0*/  SHF.R.U32.HI R37, RZ, UR11, R20 ;  /* 0x0000000bff257c19 */ /* 0x001fc40008011614 */
[-C--:B------:R-:W-:Y:S02]  /*1100*/  LOP3.LUT R35, R35, R30.reuse, RZ, 0x30, !PT ;  /* 0x0000001e23237212 */ /* 0x080fe400078e30ff */
[----:B------:R-:W-:Y:S02]  /*1110*/  LEA R32, R32, UR19, 0x2 ;  /* 0x0000001320207c11 */ /* 0x000fe4000f8e10ff */
[----:B------:R-:W-:Y:S02]  /*1120*/  LOP3.LUT R37, R37, R30, RZ, 0x30, !PT ;  /* 0x0000001e25257212 */ /* 0x000fe400078e30ff */
[----:B------:R-:W-:Y:S01]  /*1130*/  LEA R34, R34, UR19, 0x2 ;  /* 0x0000001322227c11 */ /* 0x000fe2000f8e10ff */
[----:B------:R0:W-:Y:S01]  /*1140*/  ATOMS.POPC.INC.32 RZ, [R32+URZ] ;  /* 0x0000000020ff7f8c */ /* 0x0001e2000d80003f */
[----:B------:R-:W-:Y:S02]  /*1150*/  LEA R36, R36, UR19, 0x2 ;  /* 0x0000001324247c11 */ /* 0x000fe4000f8e10ff */
[----:B------:R-:W-:Y:S01]  /*1160*/  LEA R35, R35, UR19, 0x2 ;  /* 0x0000001323237c11 */ /* 0x000fe2000f8e10ff */
[----:B------:R1:W-:Y:S01]  /*1170*/  ATOMS.POPC.INC.32 RZ, [R34+URZ] ;  /* 0x0000000022ff7f8c */ /* 0x0003e2000d80003f */
[----:B------:R-:W-:-:S03]  /*1180*/  LEA R37, R37, UR19, 0x2 ;  /* 0x0000001325257c11 */ /* 0x000fc6000f8e10ff */
[----:B------:R-:W-:Y:S01]  /*1190*/  ATOMS.POPC.INC.32 RZ, [R36+URZ] ;  /* 0x0000000024ff7f8c */ /* 0x000fe2000d80003f */
[----:B0-----:R-:W-:-:S03]  /*11a0*/  SHF.R.U32.HI R32, RZ, UR11, R18 ;  /* 0x0000000bff207c19 */ /* 0x001fc60008011612 */
[----:B------:R0:W-:Y:S01]  /*11b0*/  ATOMS.POPC.INC.32 RZ, [R35+URZ] ;  /* 0x0000000023ff7f8c */ /* 0x0001e2000d80003f */
[----:B-1----:R-:W-:Y:S02]  /*11c0*/  SHF.R.U32.HI R34, RZ, UR11, R15 ;  /* 0x0000000bff227c19 */ /* 0x002fe4000801160f */
[-C--:B------:R-:W-:Y:S01]  /*11d0*/  LOP3.LUT R32, R32, R30.reuse, RZ, 0x30, !PT ;  /* 0x0000001e20207212 */ /* 0x080fe200078e30ff */
[----:B------:R1:W-:Y:S01]  /*11e0*/  ATOMS.POPC.INC.32 RZ, [R37+URZ] ;  /* 0x0000000025ff7f8c */ /* 0x0003e2000d80003f */
[-C--:B------:R-:W-:Y:S02]  /*11f0*/  LOP3.LUT R34, R34, R30.reuse, RZ, 0x30, !PT ;  /* 0x0000001e22227212 */ /* 0x080fe400078e30ff */
[----:B------:R-:W-:Y:S02]  /*1200*/  LEA R32, R32, UR19, 0x2 ;  /* 0x0000001320207c11 */ /* 0x000fe4000f8e10ff */
[----:B0-----:R-:W-:Y:S02]  /*1210*/  SHF.R.U32.HI R35, RZ, UR11, R14 ;  /* 0x0000000bff237c19 */ /* 0x001fe4000801160e */
[----:B------:R-:W-:Y:S01]  /*1220*/  LEA R34, R34, UR19, 0x2 ;  /* 0x0000001322227c11 */ /* 0x000fe2000f8e10ff */
[----:B------:R0:W-:Y:S01]  /*1230*/  ATOMS.POPC.INC.32 RZ, [R32+URZ] ;  /* 0x0000000020ff7f8c */ /* 0x0001e2000d80003f */
[----:B-1----:R-:W-:Y:S01]  /*1240*/  SHF.R.U32.HI R37, RZ, UR11, R17 ;  /* 0x0000000bff257c19 */ /* 0x002fe20008011611 */
[----:B------:R-:W-:Y:S01]  /*1250*/  UIADD3 UR11, UR11, 0x10, URZ ;  /* 0x000000100b0b7890 */ /* 0x000fe2000fffe03f */
[-C--:B------:R-:W-:Y:S01]  /*1260*/  LOP3.LUT R35, R35, R30.reuse, RZ, 0x30, !PT ;  /* 0x0000001e23237212 */ /* 0x080fe200078e30ff */
[----:B------:R-:W-:Y:S01]  /*1270*/  ATOMS.POPC.INC.32 RZ, [R34+URZ] ;  /* 0x0000000022ff7f8c */ /* 0x000fe2000d80003f */
[----:B------:R-:W-:Y:S01]  /*1280*/  LOP3.LUT R30, R37, R30, RZ, 0x30, !PT ;  /* 0x0000001e251e7212 */ /* 0x000fe200078e30ff */
[----:B------:R-:W-:Y:S01]  /*1290*/  IMAD R37, RZ, RZ, -UR20 ;  /* 0x80000014ff257e24 */ /* 0x000fe2000f8e02ff */
[----:B------:R-:W-:-:S02]  /*12a0*/  LEA R35, R35, UR19, 0x2 ;  /* 0x0000001323237c11 */ /* 0x000fc4000f8e10ff */
[----:B------:R-:W-:Y:S02]  /*12b0*/  LEA R30, R30, UR19, 0x2 ;  /* 0x000000131e1e7c11 */ /* 0x000fe4000f8e10ff */
[----:B------:R-:W-:Y:S01]  /*12c0*/  VIADDMNMX R37, R37, R16, 0x8, PT ;  /* 0x0000000825257446 */ /* 0x000fe20003800110 */
[----:B------:R1:W-:Y:S01]  /*12d0*/  ATOMS.POPC.INC.32 RZ, [R35+URZ] ;  /* 0x0000000023ff7f8c */ /* 0x0003e2000d80003f */
[----:B------:R-:W-:Y:S02]  /*12e0*/  SHF.R.U32.HI R16, RZ, UR20, R19 ;  /* 0x00000014ff107c19 */ /* 0x000fe40008011613 */
[----:B------:R-:W-:Y:S01]  /*12f0*/  SHF.L.U32 R28, R28, R37, RZ ;  /* 0x000000251c1c7219 */ /* 0x000fe200000006ff */
[----:B------:R2:W-:Y:S01]  /*1300*/  ATOMS.POPC.INC.32 RZ, [R30+URZ] ;  /* 0x000000001eff7f8c */ /* 0x0005e2000d80003f */
[----:B------:R-:W-:Y:S02]  /*1310*/  SHF.R.U32.HI R37, RZ, UR20, R25 ;  /* 0x00000014ff257c19 */ /* 0x000fe40008011619 */
[----:B0-----:R-:W-:-:S02]  /*1320*/  SHF.R.U32.HI R32, RZ, UR20, R23 ;  /* 0x00000014ff207c19 */ /* 0x001fc40008011617 */
[----:B-1----:R-:W-:Y:S02]  /*1330*/  SHF.R.U32.HI R35, RZ, UR20, R21 ;  /* 0x00000014ff237c19 */ /* 0x002fe40008011615 */
[-C--:B------:R-:W-:Y:S02]  /*1340*/  LOP3.LUT R37, R37, R28.reuse, RZ, 0x30, !PT ;  /* 0x0000001c25257212 */ /* 0x080fe400078e30ff */
[----:B--2---:R-:W-:Y:S02]  /*1350*/  SHF.R.U32.HI R30, RZ, UR20, R27 ;  /* 0x00000014ff1e7c19 */ /* 0x004fe4000801161b */
[-C--:B------:R-:W-:Y:S02]  /*1360*/  LOP3.LUT R16, R16, R28.reuse, RZ, 0x30, !PT ;  /* 0x0000001c10107212 */ /* 0x080fe400078e30ff */
[-C--:B------:R-:W-:Y:S02]  /*1370*/  LOP3.LUT R32, R32, R28.reuse, RZ, 0x30, !PT ;  /* 0x0000001c20207212 */ /* 0x080fe400078e30ff */
[----:B------:R-:W-:-:S02]  /*1380*/  LOP3.LUT R35, R35, R28, RZ, 0x30, !PT ;  /* 0x0000001c23237212 */ /* 0x000fc400078e30ff */
[----:B------:R-:W-:Y:S02]  /*1390*/  LEA R37, R37, UR24, 0x2 ;  /* 0x0000001825257c11 */ /* 0x000fe4000f8e10ff */
[----:B------:R-:W-:Y:S02]  /*13a0*/  LOP3.LUT R30, R30, R28, RZ, 0x30, !PT ;  /* 0x0000001c1e1e7212 */ /* 0x000fe400078e30ff */
[----:B------:R-:W-:Y:S01]  /*13b0*/  LEA R16, R16, UR24, 0x2 ;  /* 0x0000001810107c11 */ /* 0x000fe2000f8e10ff */
[----:B------:R0:W-:Y:S01]  /*13c0*/  ATOMS.POPC.INC.32 RZ, [R37+URZ] ;  /* 0x0000000025ff7f8c */ /* 0x0001e2000d80003f */
[----:B------:R-:W-:Y:S02]  /*13d0*/  LEA R32, R32, UR24, 0x2 ;  /* 0x0000001820207c11 */ /* 0x000fe4000f8e10ff */
[----:B------:R-:W-:Y:S01]  /*13e0*/  LEA R35, R35, UR24, 0x2 ;  /* 0x0000001823237c11 */ /* 0x000fe2000f8e10ff */
[----:B------:R1:W-:Y:S01]  /*13f0*/  ATOMS.POPC.INC.32 RZ, [R16+URZ] ;  /* 0x0000000010ff7f8c */ /* 0x0003e2000d80003f */
[----:B------:R-:W-:-:S02]  /*1400*/  LEA R30, R30, UR24, 0x2 ;  /* 0x000000181e1e7c11 */ /* 0x000fc4000f8e10ff */
[----:B------:R-:W-:Y:S01]  /*1410*/  SHF.R.U32.HI R34, RZ, UR20, R17 ;  /* 0x00000014ff227c19 */ /* 0x000fe20008011611 */
[----:B------:R2:W-:Y:S01]  /*1420*/  ATOMS.POPC.INC.32 RZ, [R32+URZ] ;  /* 0x0000000020ff7f8c */ /* 0x0005e2000d80003f */
[----:B0-----:R-:W-:Y:S02]  /*1430*/  SHF.R.U32.HI R37, RZ, UR20, R29 ;  /* 0x00000014ff257c19 */ /* 0x001fe4000801161d */
[-C--:B------:R-:W-:Y:S01]  /*1440*/  LOP3.LUT R34, R34, R28.reuse, RZ, 0x30, !PT ;  /* 0x0000001c22227212 */ /* 0x080fe200078e30ff */
[----:B------:R0:W-:Y:S01]  /*1450*/  ATOMS.POPC.INC.32 RZ, [R35+URZ] ;  /* 0x0000000023ff7f8c */ /* 0x0001e2000d80003f */
[----:B-1----:R-:W-:Y:S02]  /*1460*/  SHF.R.U32.HI R16, RZ, UR20, R31 ;  /* 0x00000014ff107c19 */ /* 0x002fe4000801161f */
[----:B------:R-:W-:Y:S01]  /*1470*/  LOP3.LUT R37, R37, R28, RZ, 0x30, !PT ;  /* 0x0000001c25257212 */ /* 0x000fe200078e30ff */
[----:B------:R1:W-:Y:S01]  /*1480*/  ATOMS.POPC.INC.32 RZ, [R30+URZ] ;  /* 0x000000001eff7f8c */ /* 0x0003e2000d80003f */
[----:B--2---:R-:W-:-:S02]  /*1490*/  SHF.R.U32.HI R32, RZ, UR20, R33 ;  /* 0x00000014ff207c19 */ /* 0x004fc40008011621 */
[-C--:B------:R-:W-:Y:S02]  /*14a0*/  LOP3.LUT R16, R16, R28.reuse, RZ, 0x30, !PT ;  /* 0x0000001c10107212 */ /* 0x080fe400078e30ff */
[----:B0-----:R-:W-:Y:S02]  /*14b0*/  SHF.R.U32.HI R35, RZ, UR20, R26 ;  /* 0x00000014ff237c19 */ /* 0x001fe4000801161a */
[-C--:B------:R-:W-:Y:S02]  /*14c0*/  LOP3.LUT R32, R32, R28.reuse, RZ, 0x30, !PT ;  /* 0x0000001c20207212 */ /* 0x080fe400078e30ff */
[----:B-1----:R-:W-:Y:S02]  /*14d0*/  SHF.R.U32.HI R30, RZ, UR20, R24 ;  /* 0x00000014ff1e7c19 */ /* 0x002fe40008011618 */
[----:B------:R-:W-:Y:S02]  /*14e0*/  LOP3.LUT R35, R35, R28, RZ, 0x30, !PT ;  /* 0x0000001c23237212 */ /* 0x000fe400078e30ff */
[----:B------:R-:W-:-:S02]  /*14f0*/  LEA R37, R37, UR24, 0x2 ;  /* 0x0000001825257c11 */ /* 0x000fc4000f8e10ff */
[----:B------:R-:W-:Y:S02]  /*1500*/  LOP3.LUT R30, R30, R28, RZ, 0x30, !PT ;  /* 0x0000001c1e1e7212 */ /* 0x000fe400078e30ff */
[----:B------:R-:W-:Y:S01]  /*1510*/  LEA R16, R16, UR24, 0x2 ;  /* 0x0000001810107c11 */ /* 0x000fe2000f8e10ff */
[----:B------:R0:W-:Y:S01]  /*1520*/  ATOMS.POPC.INC.32 RZ, [R37+URZ] ;  /* 0x0000000025ff7f8c */ /* 0x0001e2000d80003f */
[----:B------:R-:W-:Y:S02]  /*1530*/  LEA R32, R32, UR24, 0x2 ;  /* 0x0000001820207c11 */ /* 0x000fe4000f8e10ff */
        /* <DEDUP_REMOVED lines=9> */
[----:B--2---:R-:W-:Y:S01]  /*15d0*/  SHF.R.U32.HI R32, RZ, UR20, R18 ;  /* 0x00000014ff207c19 */ /* 0x004fe20008011612 */
[----:B------:R1:W-:Y:S01]  /*15e0*/  ATOMS.POPC.INC.32 RZ, [R30+URZ] ;  /* 0x000000001eff7f8c */ /* 0x0003e2000d80003f */
[-C--:B------:R-:W-:Y:S02]  /*15f0*/  LOP3.LUT R16, R16, R28.reuse, RZ, 0x30, !PT ;  /* 0x0000001c10107212 */ /* 0x080fe400078e30ff */
[----:B------:R-:W-:Y:S02]  /*1600*/  LOP3.LUT R32, R32, R28, RZ, 0x30, !PT ;  /* 0x0000001c20207212 */ /* 0x000fe400078e30ff */
[----:B0-----:R-:W-:-:S02]  /*1610*/  SHF.R.U32.HI R35, RZ, UR20, R15 ;  /* 0x00000014ff237c19 */ /* 0x001fc4000801160f */
[----:B------:R-:W-:Y:S02]  /*1620*/  LEA R37, R37, UR24, 0x2 ;  /* 0x0000001825257c11 */ /* 0x000fe4000f8e10ff */
[----:B-1----:R-:W-:Y:S02]  /*1630*/  SHF.R.U32.HI R30, RZ, UR20, R14 ;  /* 0x00000014ff1e7c19 */ /* 0x002fe4000801160e */
[-C--:B------:R-:W-:Y:S01]  /*1640*/  LOP3.LUT R35, R35, R28.reuse, RZ, 0x30, !PT ;  /* 0x0000001c23237212 */ /* 0x080fe200078e30ff */
[----:B------:R0:W-:Y:S01]  /*1650*/  ATOMS.POPC.INC.32 RZ, [R37+URZ] ;  /* 0x0000000025ff7f8c */ /* 0x0001e2000d80003f */
[----:B------:R-:W-:Y:S02]  /*1660*/  LOP3.LUT R30, R30, R28, RZ, 0x30, !PT ;  /* 0x0000001c1e1e7212 */ /* 0x000fe400078e30ff */
[----:B------:R-:W-:Y:S02]  /*1670*/  LEA R16, R16, UR24, 0x2 ;  /* 0x0000001810107c11 */ /* 0x000fe4000f8e10ff */
[----:B------:R-:W-:-:S02]  /*1680*/  LEA R32, R32, UR24, 0x2 ;  /* 0x0000001820207c11 */ /* 0x000fc4000f8e10ff */
[----:B------:R-:W-:Y:S01]  /*1690*/  LEA R35, R35, UR24, 0x2 ;  /* 0x0000001823237c11 */ /* 0x000fe2000f8e10ff */
[----:B------:R0:W-:Y:S01]  /*16a0*/  ATOMS.POPC.INC.32 RZ, [R16+URZ] ;  /* 0x0000000010ff7f8c */ /* 0x0001e2000d80003f */
[----:B------:R-:W-:-:S03]  /*16b0*/  LEA R30, R30, UR24, 0x2 ;  /* 0x000000181e1e7c11 */ /* 0x000fc6000f8e10ff */
[----:B------:R0:W-:Y:S04]  /*16c0*/  ATOMS.POPC.INC.32 RZ, [R32+URZ] ;  /* 0x0000000020ff7f8c */ /* 0x0001e8000d80003f */
[----:B------:R0:W-:Y:S04]  /*16d0*/  ATOMS.POPC.INC.32 RZ, [R35+URZ] ;  /* 0x0000000023ff7f8c */ /* 0x0001e8000d80003f */
[----:B------:R0:W-:Y:S04]  /*16e0*/  ATOMS.POPC.INC.32 RZ, [R30+URZ] ;  /* 0x000000001eff7f8c */ /* 0x0001e8000d80003f */
[----:B------:R0:W-:Y:S01]  /*16f0*/  ATOMS.POPC.INC.32 RZ, [R34+URZ] ;  /* 0x0000000022ff7f8c */ /* 0x0001e2000d80003f */
[----:B------:R-:W-:Y:S05]  /*1700*/  @P0 BRA `(.L_x_148) ;  /* 0xfffffff400c00947 */ /* 0x000fea000383ffff */
.L_x_147:
[----:B------:R-:W-:Y:S05]  /*1710*/  @!P1 BRA `(.L_x_149) ;  /* 0x0000000400249947 */ /* 0x000fea0003800000 */
[----:B0-----:R-:W0:Y:S01]  /*1720*/  LDC R35, c[0x0][0x22c] ;  /* 0x00008b00ff237b82 */ /* 0x001e220000000800 */
[----:B------:R-:W-:Y:S01]  /*1730*/  IMAD R16, RZ, RZ, -UR11 ;  /* 0x8000000bff107e24 */ /* 0x000fe2000f8e02ff */
[----:B------:R-:W-:Y:S01]  /*1740*/  UMOV UR14, 0x400 ;  /* 0x00000400000e7882 */ /* 0x000fe20000000000 */
[----:B------:R-:W-:Y:S02]  /*1750*/  SHF.R.U32.HI R25, RZ, UR11, R25 ;  /* 0x0000000bff197c19 */ /* 0x000fe40008011619 */
[----:B------:R-:W-:Y:S02]  /*1760*/  SHF.R.U32.HI R19, RZ, UR11, R19 ;  /* 0x0000000bff137c19 */ /* 0x000fe40008011613 */
[----:B------:R-:W-:Y:S01]  /*1770*/  SHF.R.U32.HI R23, RZ, UR11, R23 ;  /* 0x0000000bff177c19 */ /* 0x000fe20008011617 */
[----:B------:R-:W1:Y:S01]  /*1780*/  S2UR UR18, SR_CgaCtaId ;  /* 0x00000000001279c3 */ /* 0x000e620000008800 */
[----:B------:R-:W-:Y:S02]  /*1790*/  SHF.R.U32.HI R21, RZ, UR11, R21 ;  /* 0x0000000bff157c19 */ /* 0x000fe40008011615 */
[----:B------:R-:W-:-:S02]  /*17a0*/  SHF.R.U32.HI R27, RZ, UR11, R27 ;  /* 0x0000000bff1b7c19 */ /* 0x000fc4000801161b */
[----:B------:R-:W-:Y:S02]  /*17b0*/  SHF.R.U32.HI R29, RZ, UR11, R29 ;  /* 0x0000000bff1d7c19 */ /* 0x000fe4000801161d */
[----:B------:R-:W-:Y:S02]  /*17c0*/  SHF.R.U32.HI R31, RZ, UR11, R31 ;  /* 0x0000000bff1f7c19 */ /* 0x000fe4000801161f */
[----:B------:R-:W-:Y:S02]  /*17d0*/  SHF.R.U32.HI R33, RZ, UR11, R33 ;  /* 0x0000000bff217c19 */ /* 0x000fe40008011621 */
[----:B------:R-:W-:Y:S02]  /*17e0*/  SHF.R.U32.HI R37, RZ, UR11, R24 ;  /* 0x0000000bff257c19 */ /* 0x000fe40008011618 */
[----:B------:R-:W-:Y:S02]  /*17f0*/  SHF.R.U32.HI R22, RZ, UR11, R22 ;  /* 0x0000000bff167c19 */ /* 0x000fe40008011616 */
[----:B------:R-:W-:-:S02]  /*1800*/  SHF.R.U32.HI R20, RZ, UR11, R20 ;  /* 0x0000000bff147c19 */ /* 0x000fc40008011614 */
[----:B0-----:R-:W-:Y:S01]  /*1810*/  VIADDMNMX R16, R16, R35, 0x8, PT ;  /* 0x0000000810107446 */ /* 0x001fe20003800123 */
[----:B------:R-:W-:Y:S01]  /*1820*/  IMAD.MOV.U32 R35, RZ, RZ, -0x1 ;  /* 0xffffffffff237424 */ /* 0x000fe200078e00ff */
[----:B------:R-:W-:Y:S02]  /*1830*/  SHF.R.U32.HI R18, RZ, UR11, R18 ;  /* 0x0000000bff127c19 */ /* 0x000fe40008011612 */
[----:B------:R-:W-:Y:S02]  /*1840*/  SHF.R.U32.HI R15, RZ, UR11, R15 ;  /* 0x0000000bff0f7c19 */ /* 0x000fe4000801160f */
[----:B------:R-:W-:Y:S01]  /*1850*/  SHF.L.U32 R16, R35, R16, RZ ;  /* 0x0000001023107219 */ /* 0x000fe200000006ff */
[----:B-1----:R-:W-:Y:S01]  /*1860*/  ULEA UR14, UR18, UR14, 0x18 ;  /* 0x0000000e120e7291 */ /* 0x002fe2000f8ec03f */
[----:B------:R-:W-:Y:S02]  /*1870*/  SHF.R.U32.HI R35, RZ, UR11, R26 ;  /* 0x0000000bff237c19 */ /* 0x000fe4000801161a */
[-C--:B------:R-:W-:Y:S01]  /*1880*/  LOP3.LUT R25, R25, R16.reuse, RZ, 0x30, !PT ;  /* 0x0000001019197212 */ /* 0x080fe200078e30ff */
[----:B------:R-:W-:Y:S01]  /*1890*/  ULEA UR6, UR6, UR14, 0xa ;  /* 0x0000000e06067291 */ /* 0x000fe2000f8e503f */
[----:B------:R-:W-:-:S02]  /*18a0*/  LOP3.LUT R19, R19, R16, RZ, 0x30, !PT ;  /* 0x0000001013137212 */ /* 0x000fc400078e30ff */
[-C--:B------:R-:W-:Y:S02]  /*18b0*/  LOP3.LUT R23, R23, R16.reuse, RZ, 0x30, !PT ;  /* 0x0000001017177212 */ /* 0x080fe400078e30ff */
[-C--:B------:R-:W-:Y:S02]  /*18c0*/  LOP3.LUT R21, R21, R16.reuse, RZ, 0x30, !PT ;  /* 0x0000001015157212 */ /* 0x080fe400078e30ff */
[-C--:B------:R-:W-:Y:S02]  /*18d0*/  LOP3.LUT R27, R27, R16.reuse, RZ, 0x30, !PT ;  /* 0x000000101b1b7212 */ /* 0x080fe400078e30ff */
[----:B------:R-:W-:Y:S02]  /*18e0*/  LEA R25, R25, UR6, 0x2 ;  /* 0x0000000619197c11 */ /* 0x000fe4000f8e10ff */
[-C--:B------:R-:W-:Y:S02]  /*18f0*/  LOP3.LUT R29, R29, R16.reuse, RZ, 0x30, !PT ;  /* 0x000000101d1d7212 */ /* 0x080fe400078e30ff */
[----:B------:R-:W-:Y:S01]  /*1900*/  LEA R19, R19, UR6, 0x2 ;  /* 0x0000000613137c11 */ /* 0x000fe2000f8e10ff */
[----:B------:R1:W-:Y:S01]  /*1910*/  ATOMS.POPC.INC.32 RZ, [R25+URZ] ;  /* 0x0000000019ff7f8c */ /* 0x0003e2000d80003f */
[----:B------:R-:W-:-:S02]  /*1920*/  LOP3.LUT R31, R31, R16, RZ, 0x30, !PT ;  /* 0x000000101f1f7212 */ /* 0x000fc400078e30ff */
[----:B------:R-:W-:Y:S01]  /*1930*/  LEA R23, R23, UR6, 0x2 ;  /* 0x0000000617177c11 */ /* 0x000fe2000f8e10ff */
[----:B------:R1:W-:Y:S01]  /*1940*/  ATOMS.POPC.INC.32 RZ, [R19+URZ] ;  /* 0x0000000013ff7f8c */ /* 0x0003e2000d80003f */
[-C--:B------:R-:W-:Y:S02]  /*1950*/  LOP3.LUT R33, R33, R16.reuse, RZ, 0x30, !PT ;  /* 0x0000001021217212 */ /* 0x080fe400078e30ff */
[----:B------:R-:W-:Y:S01]  /*1960*/  LEA R21, R21, UR6, 0x2 ;  /* 0x0000000615157c11 */ /* 0x000fe2000f8e10ff */
[----:B------:R1:W-:Y:S01]  /*1970*/  ATOMS.POPC.INC.32 RZ, [R23+URZ] ;  /* 0x0000000017ff7f8c */ /* 0x0003e2000d80003f */
[-C--:B------:R-:W-:Y:S02]  /*1980*/  LOP3.LUT R35, R35, R16.reuse, RZ, 0x30, !PT ;  /* 0x0000001023237212 */ /* 0x080fe400078e30ff */
[----:B------:R-:W-:Y:S01]  /*1990*/  LEA R27, R27, UR6, 0x2 ;  /* 0x000000061b1b7c11 */ /* 0x000fe2000f8e10ff */
[----:B------:R1:W-:Y:S01]  /*19a0*/  ATOMS.POPC.INC.32 RZ, [R21+URZ] ;  /* 0x0000000015ff7f8c */ /* 0x0003e2000d80003f */
[----:B------:R-:W-:-:S02]  /*19b0*/  LOP3.LUT R37, R37, R16, RZ, 0x30, !PT ;  /* 0x0000001025257212 */ /* 0x000fc400078e30ff */
[----:B------:R-:W-:Y:S01]  /*19c0*/  LEA R29, R29, UR6, 0x2 ;  /* 0x000000061d1d7c11 */ /* 0x000fe2000f8e10ff */
[----:B------:R1:W-:Y:S01]  /*19d0*/  ATOMS.POPC.INC.32 RZ, [R27+URZ] ;  /* 0x000000001bff7f8c */ /* 0x0003e2000d80003f */
[----:B------:R-:W-:Y:S02]  /*19e0*/  SHF.R.U32.HI R14, RZ, UR11, R14 ;  /* 0x0000000bff0e7c19 */ /* 0x000fe4000801160e */
[-C--:B------:R-:W-:Y:S01]  /*19f0*/  LOP3.LUT R22, R22, R16.reuse, RZ, 0x30, !PT ;  /* 0x0000001016167212 */ /* 0x080fe200078e30ff */
[----:B------:R1:W-:Y:S01]  /*1a00*/  ATOMS.POPC.INC.32 RZ, [R29+URZ] ;  /* 0x000000001dff7f8c */ /* 0x0003e2000d80003f */
[----:B------:R-:W-:Y:S02]  /*1a10*/  LEA R31, R31, UR6, 0x2 ;  /* 0x000000061f1f7c11 */ /* 0x000fe4000f8e10ff */
[----:B------:R-:W-:Y:S02]  /*1a20*/  SHF.R.U32.HI R17, RZ, UR11, R17 ;  /* 0x0000000bff117c19 */ /* 0x000fe40008011611 */
[----:B------:R-:W-:Y:S01]  /*1a30*/  LOP3.LUT R20, R20, R16, RZ, 0x30, !PT ;  /* 0x0000001014147212 */ /* 0x000fe200078e30ff */
[----:B------:R1:W-:Y:S01]  /*1a40*/  ATOMS.POPC.INC.32 RZ, [R31+URZ] ;  /* 0x000000001fff7f8c */ /* 0x0003e2000d80003f */
[----:B------:R-:W-:-:S02]  /*1a50*/  LEA R33, R33, UR6, 0x2 ;  /* 0x0000000621217c11 */ /* 0x000fc4000f8e10ff */
[-C--:B------:R-:W-:Y:S02]  /*1a60*/  LOP3.LUT R18, R18, R16.reuse, RZ, 0x30, !PT ;  /* 0x0000001012127212 */ /* 0x080fe400078e30ff */
        /* <DEDUP_REMOVED lines=11> */
[----:B------:R-:W-:Y:S02]  /*1b20*/  LEA R18, R18, UR6, 0x2 ;  /* 0x0000000612127c11 */ /* 0x000fe4000f8e10ff */
[----:B------:R-:W-:Y:S01]  /*1b30*/  LEA R15, R15, UR6, 0x2 ;  /* 0x000000060f0f7c11 */ /* 0x000fe2000f8e10ff */
[----:B------:R1:W-:Y:S01]  /*1b40*/  ATOMS.POPC.INC.32 RZ, [R20+URZ] ;  /* 0x0000000014ff7f8c */ /* 0x0003e2000d80003f */
[----:B------:R-:W-:Y:S02]  /*1b50*/  LEA R14, R14, UR6, 0x2 ;  /* 0x000000060e0e7c11 */ /* 0x000fe4000f8e10ff */
[----:B------:R-:W-:Y:S01]  /*1b60*/  LEA R17, R17, UR6, 0x2 ;  /* 0x0000000611117c11 */ /* 0x000fe2000f8e10ff */
[----:B------:R1:W-:Y:S04]  /*1b70*/  ATOMS.POPC.INC.32 RZ, [R18+URZ] ;  /* 0x0000000012ff7f8c */ /* 0x0003e8000d80003f */
[----:B------:R1:W-:Y:S04]  /*1b80*/  ATOMS.POPC.INC.32 RZ, [R15+URZ] ;  /* 0x000000000fff7f8c */ /* 0x0003e8000d80003f */
[----:B------:R1:W-:Y:S04]  /*1b90*/  ATOMS.POPC.INC.32 RZ, [R14+URZ] ;  /* 0x000000000eff7f8c */ /* 0x0003e8000d80003f */
[----:B------:R1:W-:Y:S02]  /*1ba0*/  ATOMS.POPC.INC.32 RZ, [R17+URZ] ;  /* 0x0000000011ff7f8c */ /* 0x0003e4000d80003f */
.L_x_149:
[----:B------:R-:W-:Y:S02]  /*1bb0*/  USHF.L.U64.HI UR6, UR4, 0x1e, UR5 ;  /* 0x0000001e04067899 */ /* 0x000fe40008010205 */
[----:B------:R-:W-:Y:S02]  /*1bc0*/  ULEA UR12, UP0, -UR4, UR12, 0x1e ;  /* 0x0000000c040c7291 */ /* 0x000fe4000f80f13f */
[----:B------:R-:W-:Y:S02]  /*1bd0*/  ULEA UR15, UP1, UR21, UR15, 0xb ;  /* 0x0000000f150f7291 */ /* 0x000fe4000f82583f */
[----:B------:R-:W-:Y:S02]  /*1be0*/  UIADD3.X UR6, ~UR6, UR13, URZ, UP0, !UPT ;  /* 0x0000000d06067290 */ /* 0x000fe400087fe53f */
[----:B------:R-:W-:Y:S02]  /*1bf0*/  UISETP.LT.U32.AND UP0, UPT, UR12, 0x40000000, UPT ;  /* 0x400000000c00788c */ /* 0x000fe4000bf01070 */
[----:B------:R-:W-:-:S02]  /*1c00*/  UIADD3.X UR7, URZ, UR7, URZ, UP1, !UPT ;  /* 0x000000073f077290 */ /* 0x000fc40008ffe43f */
[----:B------:R-:W-:-:S04]  /*1c10*/  UISETP.LT.U32.AND.EX UP0, UPT, UR6, URZ, UPT, UP0 ;  /* 0x0000003f0600728c */ /* 0x000fc8000bf01100 */
[----:B------:R-:W-:Y:S02]  /*1c20*/  USEL UR12, UR12, 0x40000000, UP0 ;  /* 0x400000000c0c7887 */ /* 0x000fe40008000000 */
[----:B------:R-:W-:Y:S02]  /*1c30*/  USEL UR6, UR6, URZ, UP0 ;  /* 0x0000003f06067287 */ /* 0x000fe40008000000 */
[----:B------:R-:W-:-:S04]  /*1c40*/  UISETP.GE.U32.AND UP0, UPT, UR15, UR12, UPT ;  /* 0x0000000c0f00728c */ /* 0x000fc8000bf06070 */
[----:B------:R-:W-:-:S06]  /*1c50*/  UISETP.GE.U32.AND.EX UP0, UPT, UR7, UR6, UPT, UP0 ;  /* 0x000000060700728c */ /* 0x000fcc000bf06100 */
[----:B------:R-:W-:-:S13]  /*1c60*/  PLOP3.LUT P0, PT, PT, PT, UP0, 0x80, 0x0 ;  /* 0x000000000000781c */ /* 0x000fda0003f0f008 */
[----:B------:R-:W-:Y:S05]  /*1c70*/  @!P0 BRA `(.L_x_150) ;  /* 0xffffffe800908947 */ /* 0x000fea000383ffff */
.L_x_143:
[----:B------:R-:W-:Y:S01]  /*1c80*/  ULDC.64 UR6, c[0x0][0x228] ;  /* 0x00008a0000067ab9 */ /* 0x000fe20000000a00 */
[----:B------:R-:W-:Y:S01]  /*1c90*/  BSSY B0, `(.L_x_151) ;  /* 0x0000074000007945 */ /* 0x000fe20003800000 */
[----:B------:R-:W-:-:S04]  /*1ca0*/  UIADD3 UR6, UR7, 0x7, -UR6 ;  /* 0x0000000707067890 */ /* 0x000fc8000fffe806 */
[----:B------:R-:W-:Y:S01]  /*1cb0*/  UISETP.GE.AND UP0, UPT, UR6, 0x8, UPT ;  /* 0x000000080600788c */ /* 0x000fe2000bf06270 */
[----:B------:R-:W-:Y:S05]  /*1cc0*/  BAR.SYNC.DEFER_BLOCKING 0x0 ;  /* 0x0000000000007b1d */ /* 0x000fea0000010000 */
[----:B------:R-:W-:-:S04]  /*1cd0*/  PLOP3.LUT P0, PT, PT, PT, UP0, 0x80, 0x0 ;  /* 0x000000000000781c */ /* 0x000fc80003f0f008 */
[----:B------:R-:W-:-:S13]  /*1ce0*/  ISETP.GT.OR P0, PT, R0, 0xff, !P0 ;  /* 0x000000ff0000780c */ /* 0x000fda0004704670 */
[----:B------:R-:W-:Y:S05]  /*1cf0*/  @P0 BRA `(.L_x_152) ;  /* 0x0000000400b40947 */ /* 0x000fea0003800000 */
[----:B-1----:R-:W-:-:S07]  /*1d00*/  IMAD.MOV.U32 R14, RZ, RZ, R0 ;  /* 0x000000ffff0e7224 */ /* 0x002fce00078e0000 */
.L_x_169:
[----:B------:R-:W-:Y:S01]  /*1d10*/  UISETP.GE.U32.AND UP0, UPT, UR23, 0x3, UPT ;  /* 0x000000031700788c */ /* 0x000fe2000bf06070 */
[----:B0-----:R-:W-:-:S05]  /*1d20*/  IMAD.MOV.U32 R15, RZ, RZ, RZ ;  /* 0x000000ffff0f7224 */ /* 0x001fca00078e00ff */
[----:B------:R-:W-:-:S13]  /*1d30*/  PLOP3.LUT P0, PT, PT, PT, UP0, 0x80, 0x0 ;  /* 0x000000000000781c */ /* 0x000fda0003f0f008 */
[----:B-123--:R-:W-:Y:S05]  /*1d40*/  @!P0 BRA `(.L_x_153) ;  /* 0x0000000000e08947 */ /* 0x00efea0003800000 */
[----:B------:R-:W0:Y:S01]  /*1d50*/  S2R R17, SR_CgaCtaId ;  /* 0x0000000000117919 */ /* 0x000e220000008800 */
[----:B------:R-:W-:Y:S01]  /*1d60*/  MOV R22, 0x400 ;  /* 0x0000040000167802 */ /* 0x000fe20000000f00 */
[----:B------:R-:W-:Y:S02]  /*1d70*/  IMAD.MOV.U32 R15, RZ, RZ, RZ ;  /* 0x000000ffff0f7224 */ /* 0x000fe400078e00ff */
[----:B------:R-:W-:Y:S01]  /*1d80*/  IMAD.U32 R16, RZ, RZ, UR10 ;  /* 0x0000000aff107e24 */ /* 0x000fe2000f8e00ff */
[----:B0-----:R-:W-:-:S07]  /*1d90*/  LEA R22, R17, R22, 0x18 ;  /* 0x0000001611167211 */ /* 0x001fce00078ec0ff */
.L_x_162:
[----:B------:R-:W-:Y:S01]  /*1da0*/  IMAD R17, R15, 0x400, R22 ;  /* 0x000004000f117824 */ /* 0x000fe200078e0216 */
[----:B------:R-:W-:Y:S01]  /*1db0*/  BSSY B1, `(.L_x_154) ;  /* 0x0000012000017945 */ /* 0x000fe20003800000 */
[----:B------:R-:W-:Y:S02]  /*1dc0*/  VIADD R16, R16, 0xfffffffc ;  /* 0xfffffffc10107836 */ /* 0x000fe40000000000 */
[----:B0123--:R-:W-:-:S03]  /*1dd0*/  IMAD R18, R14, 0x4, R17 ;  /* 0x000000040e127824 */ /* 0x00ffc600078e0211 */
[----:B------:R-:W-:Y:S02]  /*1de0*/  ISETP.NE.AND P4, PT, R16, RZ, PT ;  /* 0x000000ff1000720c */ /* 0x000fe40003f85270 */
[----:B------:R-:W0:Y:S04]  /*1df0*/  LDS R20, [R18] ;  /* 0x0000000012147984 */ /* 0x000e280000000800 */
[----:B------:R-:W1:Y:S04]  /*1e00*/  LDS R23, [R18+0x400] ;  /* 0x0004000012177984 */ /* 0x000e680000000800 */
[----:B------:R-:W2:Y:S04]  /*1e10*/  LDS R17, [R18+0x800] ;  /* 0x0008000012117984 */ /* 0x000ea80000000800 */
[----:B------:R-:W3:Y:S01]  /*1e20*/  LDS R24, [R18+0xc00] ;  /* 0x000c000012187984 */ /* 0x000ee20000000800 */
[----:B0-----:R-:W-:-:S02]  /*1e30*/  ISETP.NE.AND P0, PT, R20, RZ, PT ;  /* 0x000000ff1400720c */ /* 0x001fc40003f05270 */
[----:B-1----:R-:W-:Y:S02]  /*1e40*/  ISETP.NE.AND P1, PT, R23, RZ, PT ;  /* 0x000000ff1700720c */ /* 0x002fe40003f25270 */
[----:B--2---:R-:W-:Y:S02]  /*1e50*/  ISETP.NE.AND P2, PT, R17, RZ, PT ;  /* 0x000000ff1100720c */ /* 0x004fe40003f45270 */
[----:B---3--:R-:W-:-:S07]  /*1e60*/  ISETP.NE.AND P3, PT, R24, RZ, PT ;  /* 0x000000ff1800720c */ /* 0x008fce0003f65270 */
[----:B------:R-:W-:Y:S06]  /*1e70*/  @!P0 BRA `(.L_x_155) ;  /* 0x0000000000148947 */ /* 0x000fec0003800000 */
[----:B------:R-:W0:Y:S01]  /*1e80*/  LDC.64 R18, c[0x0][0x210] ;  /* 0x00008400ff127b82 */ /* 0x000e220000000a00 */
[----:B------:R-:W-:-:S04]  /*1e90*/  IMAD R21, R15, 0x100, R14 ;  /* 0x000001000f157824 */ /* 0x000fc800078e020e */
[----:B0-----:R-:W-:-:S04]  /*1ea0*/  IMAD.WIDE R18, R21, 0x8, R18 ;  /* 0x0000000815127825 */ /* 0x001fc800078e0212 */
[----:B------:R-:W-:-:S05]  /*1eb0*/  IMAD.MOV.U32 R21, RZ, RZ, RZ ;  /* 0x000000ffff157224 */ /* 0x000fca00078e00ff */
[----:B------:R0:W-:Y:S02]  /*1ec0*/  REDG.E.ADD.64.STRONG.GPU desc[UR16][R18.64], R20 ;  /* 0x000000141200798e */ /* 0x0001e4000c10e590 */
.L_x_155:
[----:B------:R-:W-:Y:S05]  /*1ed0*/  BSYNC B1 ;  /* 0x0000000000017941 */ /* 0x000fea0003800000 */
.L_x_154:
[----:B------:R-:W-:Y:S04]  /*1ee0*/  BSSY B1, `(.L_x_156) ;  /* 0x0000009000017945 */ /* 0x000fe80003800000 */
[----:B------:R-:W-:Y:S05]  /*1ef0*/  @!P1 BRA `(.L_x_157) ;  /* 0x00000000001c9947 */ /* 0x000fea0003800000 */
[----:B0-----:R-:W0:Y:S01]  /*1f00*/  LDC.64 R18, c[0x0][0x210] ;  /* 0x00008400ff127b82 */ /* 0x001e220000000a00 */
[----:B------:R-:W-:Y:S02]  /*1f10*/  IMAD R21, R15, 0x100, R14 ;  /* 0x000001000f157824 */ /* 0x000fe400078e020e */
[----:B------:R-:W-:Y:S02]  /*1f20*/  IMAD.MOV.U32 R20, RZ, RZ, R23 ;  /* 0x000000ffff147224 */ /* 0x000fe400078e0017 */
[----:B------:R-:W-:-:S04]  /*1f30*/  VIADD R21, R21, 0x100 ;  /* 0x0000010015157836 */ /* 0x000fc80000000000 */
[----:B0-----:R-:W-:-:S04]  /*1f40*/  IMAD.WIDE R18, R21, 0x8, R18 ;  /* 0x0000000815127825 */ /* 0x001fc800078e0212 */
[----:B------:R-:W-:-:S05]  /*1f50*/  IMAD.MOV.U32 R21, RZ, RZ, RZ ;  /* 0x000000ffff157224 */ /* 0x000fca00078e00ff */
[----:B------:R1:W-:Y:S02]  /*1f60*/  REDG.E.ADD.64.STRONG.GPU desc[UR16][R18.64], R20 ;  /* 0x000000141200798e */ /* 0x0003e4000c10e590 */
.L_x_157:
[----:B------:R-:W-:Y:S05]  /*1f70*/  BSYNC B1 ;  /* 0x0000000000017941 */ /* 0x000fea0003800000 */
.L_x_156:
[----:B------:R-:W-:Y:S04]  /*1f80*/  BSSY B1, `(.L_x_158) ;  /* 0x0000009000017945 */ /* 0x000fe80003800000 */
[----:B------:R-:W-:Y:S05]  /*1f90*/  @!P2 BRA `(.L_x_159) ;  /* 0x00000000001ca947 */ /* 0x000fea0003800000 */
[----:B01----:R-:W0:Y:S01]  /*1fa0*/  LDC.64 R18, c[0x0][0x210] ;  /* 0x00008400ff127b82 */ /* 0x003e220000000a00 */
[----:B------:R-:W-:Y:S02]  /*1fb0*/  IMAD R21, R15, 0x100, R14 ;  /* 0x000001000f157824 */ /* 0x000fe400078e020e */
[----:B------:R-:W-:Y:S02]  /*1fc0*/  IMAD.MOV.U32 R20, RZ, RZ, R17 ;  /* 0x000000ffff147224 */ /* 0x000fe400078e0011 */
[----:B------:R-:W-:-:S04]  /*1fd0*/  VIADD R21, R21, 0x200 ;  /* 0x0000020015157836 */ /* 0x000fc80000000000 */
[----:B0-----:R-:W-:-:S04]  /*1fe0*/  IMAD.WIDE R18, R21, 0x8, R18 ;  /* 0x0000000815127825 */ /* 0x001fc800078e0212 */
[----:B------:R-:W-:-:S05]  /*1ff0*/  IMAD.MOV.U32 R21, RZ, RZ, RZ ;  /* 0x000000ffff157224 */ /* 0x000fca00078e00ff */
[----:B------:R2:W-:Y:S02]  /*2000*/  REDG.E.ADD.64.STRONG.GPU desc[UR16][R18.64], R20 ;  /* 0x000000141200798e */ /* 0x0005e4000c10e590 */
.L_x_159:
[----:B------:R-:W-:Y:S05]  /*2010*/  BSYNC B1 ;  /* 0x0000000000017941 */ /* 0x000fea0003800000 */
.L_x_158:
[----:B------:R-:W-:Y:S04]  /*2020*/  BSSY B1, `(.L_x_160) ;  /* 0x0000008000017945 */ /* 0x000fe80003800000 */
[----:B------:R-:W-:Y:S05]  /*2030*/  @!P3 BRA `(.L_x_161) ;  /* 0x000000000018b947 */ /* 0x000fea0003800000 */
[----:B012---:R-:W0:Y:S01]  /*2040*/  LDC.64 R18, c[0x0][0x210] ;  /* 0x00008400ff127b82 */ /* 0x007e220000000a00 */
[----:B------:R-:W-:Y:S02]  /*2050*/  IMAD R17, R15, 0x100, R14 ;  /* 0x000001000f117824 */ /* 0x000fe400078e020e */
[----:B------:R-:W-:Y:S02]  /*2060*/  IMAD.MOV.U32 R25, RZ, RZ, RZ ;  /* 0x000000ffff197224 */ /* 0x000fe400078e00ff */
[----:B------:R-:W-:-:S04]  /*2070*/  VIADD R17, R17, 0x300 ;  /* 0x0000030011117836 */ /* 0x000fc80000000000 */
[----:B0-----:R-:W-:-:S05]  /*2080*/  IMAD.WIDE R18, R17, 0x8, R18 ;  /* 0x0000000811127825 */ /* 0x001fca00078e0212 */
[----:B------:R3:W-:Y:S02]  /*2090*/  REDG.E.ADD.64.STRONG.GPU desc[UR16][R18.64], R24 ;  /* 0x000000181200798e */ /* 0x0007e4000c10e590 */
.L_x_161:
[----:B------:R-:W-:Y:S05]  /*20a0*/  BSYNC B1 ;  /* 0x0000000000017941 */ /* 0x000fea0003800000 */
.L_x_160:
[----:B------:R-:W-:Y:S01]  /*20b0*/  VIADD R15, R15, 0x4 ;  /* 0x000000040f0f7836 */ /* 0x000fe20000000000 */
[----:B------:R-:W-:Y:S06]  /*20c0*/  @P4 BRA `(.L_x_162) ;  /* 0xfffffffc00344947 */ /* 0x000fec000383ffff */
.L_x_153:
[----:B------:R-:W-:-:S13]  /*20d0*/  ISETP.NE.AND P0, PT, RZ, UR22, PT ;  /* 0x00000016ff007c0c */ /* 0x000fda000bf05270 */
[----:B------:R-:W-:Y:S05]  /*20e0*/  @!P0 BRA `(.L_x_163) ;  /* 0x0000000000ac8947 */ /* 0x000fea0003800000 */
[----:B------:R-:W4:Y:S01]  /*20f0*/  S2UR UR11, SR_CgaCtaId ;  /* 0x00000000000b79c3 */ /* 0x000f220000008800 */
[----:B------:R-:W-:Y:S01]  /*2100*/  UMOV UR7, 0x400 ;  /* 0x0000040000077882 */ /* 0x000fe20000000000 */
[----:B------:R-:W-:Y:S01]  /*2110*/  BSSY B1, `(.L_x_164) ;  /* 0x000000c000017945 */ /* 0x000fe20003800000 */
[----:B----4-:R-:W-:-:S06]  /*2120*/  ULEA UR7, UR11, UR7, 0x18 ;  /* 0x000000070b077291 */ /* 0x010fcc000f8ec03f */
[----:B------:R-:W-:-:S05]  /*2130*/  LEA R17, R15, UR7, 0xa ;  /* 0x000000070f117c11 */ /* 0x000fca000f8e50ff */
[----:B012---:R-:W-:-:S05]  /*2140*/  IMAD R20, R14, 0x4, R17 ;  /* 0x000000040e147824 */ /* 0x007fca00078e0211 */
[----:B---3--:R-:W0:Y:S02]  /*2150*/  LDS R18, [R20] ;  /* 0x0000000014127984 */ /* 0x008e240000000800 */
[----:B0-----:R-:W-:-:S13]  /*2160*/  ISETP.NE.AND P0, PT, R18, RZ, PT ;  /* 0x000000ff1200720c */ /* 0x001fda0003f05270 */
[----:B------:R-:W-:Y:S05]  /*2170*/  @!P0 BRA `(.L_x_165) ;  /* 0x0000000000148947 */ /* 0x000fea0003800000 */
[----:B------:R-:W0:Y:S01]  /*2180*/  LDC.64 R16, c[0x0][0x210] ;  /* 0x00008400ff107b82 */ /* 0x000e220000000a00 */
[----:B------:R-:W-:-:S04]  /*2190*/  IMAD R19, R15, 0x100, R14 ;  /* 0x000001000f137824 */ /* 0x000fc800078e020e */
[----:B0-----:R-:W-:-:S04]  /*21a0*/  IMAD.WIDE R16, R19, 0x8, R16 ;  /* 0x0000000813107825 */ /* 0x001fc800078e0210 */
[----:B------:R-:W-:-:S05]  /*21b0*/  IMAD.MOV.U32 R19, RZ, RZ, RZ ;  /* 0x000000ffff137224 */ /* 0x000fca00078e00ff */
[----:B------:R0:W-:Y:S02]  /*21c0*/  REDG.E.ADD.64.STRONG.GPU desc[UR16][R16.64], R18 ;  /* 0x000000121000798e */ /* 0x0001e4000c10e590 */
.L_x_165:
[----:B------:R-:W-:Y:S05]  /*21d0*/  BSYNC B1 ;  /* 0x0000000000017941 */ /* 0x000fea0003800000 */
.L_x_164:
[----:B------:R-:W-:Y:S01]  /*21e0*/  UISETP.NE.AND UP0, UPT, UR22, 0x1, UPT ;  /* 0x000000011600788c */ /* 0x000fe2000bf05270 */
[----:B------:R-:W-:Y:S05]  /*21f0*/  BSSY B1, `(.L_x_163) ;  /* 0x000001a000017945 */ /* 0x000fea0003800000 */
[----:B------:R-:W-:-:S13]  /*2200*/  PLOP3.LUT P0, PT, PT, PT, UP0, 0x80, 0x0 ;  /* 0x000000000000781c */ /* 0x000fda0003f0f008 */
[----:B------:R-:W-:Y:S05]  /*2210*/  @!P0 BRA `(.L_x_166) ;  /* 0x00000000005c8947 */ /* 0x000fea0003800000 */
[----:B0-----:R-:W0:Y:S01]  /*2220*/  LDS R18, [R20+0x400] ;  /* 0x0004000014127984 */ /* 0x001e220000000800 */
[----:B------:R-:W-:Y:S01]  /*2230*/  BSSY B2, `(.L_x_167) ;  /* 0x0000009000027945 */ /* 0x000fe20003800000 */
[----:B0-----:R-:W-:-:S13]  /*2240*/  ISETP.NE.AND P0, PT, R18, RZ, PT ;  /* 0x000000ff1200720c */ /* 0x001fda0003f05270 */
[----:B------:R-:W-:Y:S05]  /*2250*/  @!P0 BRA `(.L_x_168) ;  /* 0x0000000000188947 */ /* 0x000fea0003800000 */
[----:B------:R-:W0:Y:S01]  /*2260*/  LDC.64 R16, c[0x0][0x210] ;  /* 0x00008400ff107b82 */ /* 0x000e220000000a00 */
[----:B------:R-:W-:-:S04]  /*2270*/  IMAD R19, R15, 0x100, R14 ;  /* 0x000001000f137824 */ /* 0x000fc800078e020e */
[----:B------:R-:W-:-:S04]  /*2280*/  VIADD R19, R19, 0x100 ;  /* 0x0000010013137836 */ /* 0x000fc80000000000 */
[----:B0-----:R-:W-:-:S04]  /*2290*/  IMAD.WIDE R16, R19, 0x8, R16 ;  /* 0x0000000813107825 */ /* 0x001fc800078e0210 */
[----:B------:R-:W-:-:S05]  /*22a0*/  IMAD.MOV.U32 R19, RZ, RZ, RZ ;  /* 0x000000ffff137224 */ /* 0x000fca00078e00ff */
[----:B------:R0:W-:Y:S02]  /*22b0*/  REDG.E.ADD.64.STRONG.GPU desc[UR16][R16.64], R18 ;  /* 0x000000121000798e */ /* 0x0001e4000c10e590 */
.L_x_168:
[----:B------:R-:W-:Y:S05]  /*22c0*/  BSYNC B2 ;  /* 0x0000000000027941 */ /* 0x000fea0003800000 */
.L_x_167:
[----:B------:R-:W-:-:S06]  /*22d0*/  UISETP.NE.AND UP0, UPT, UR22, 0x2, UPT ;  /* 0x000000021600788c */ /* 0x000fcc000bf05270 */
[----:B------:R-:W-:-:S13]  /*22e0*/  PLOP3.LUT P0, PT, PT, PT, UP0, 0x80, 0x0 ;  /* 0x000000000000781c */ /* 0x000fda0003f0f008 */
[----:B------:R-:W-:Y:S05]  /*22f0*/  @!P0 BRA `(.L_x_166) ;  /* 0x0000000000248947 */ /* 0x000fea0003800000 */
[----:B0-----:R-:W0:Y:S02]  /*2300*/  LDS R18, [R20+0x800] ;  /* 0x0008000014127984 */ /* 0x001e240000000800 */
[----:B0-----:R-:W-:-:S13]  /*2310*/  ISETP.NE.AND P0, PT, R18, RZ, PT ;  /* 0x000000ff1200720c */ /* 0x001fda0003f05270 */
[----:B------:R-:W-:Y:S05]  /*2320*/  @!P0 BRA `(.L_x_166) ;  /* 0x0000000000188947 */ /* 0x000fea0003800000 */
[----:B------:R-:W0:Y:S01]  /*2330*/  LDC.64 R16, c[0x0][0x210] ;  /* 0x00008400ff107b82 */ /* 0x000e220000000a00 */
[----:B------:R-:W-:Y:S02]  /*2340*/  IMAD R15, R15, 0x100, R14 ;  /* 0x000001000f0f7824 */ /* 0x000fe400078e020e */
[----:B------:R-:W-:Y:S02]  /*2350*/  IMAD.MOV.U32 R19, RZ, RZ, RZ ;  /* 0x000000ffff137224 */ /* 0x000fe400078e00ff */
[----:B------:R-:W-:-:S04]  /*2360*/  VIADD R15, R15, 0x200 ;  /* 0x000002000f0f7836 */ /* 0x000fc80000000000 */
[----:B0-----:R-:W-:-:S05]  /*2370*/  IMAD.WIDE R16, R15, 0x8, R16 ;  /* 0x000000080f107825 */ /* 0x001fca00078e0210 */
[----:B------:R1:W-:Y:S02]  /*2380*/  REDG.E.ADD.64.STRONG.GPU desc[UR16][R16.64], R18 ;  /* 0x000000121000798e */ /* 0x0003e4000c10e590 */
.L_x_166:
[----:B------:R-:W-:Y:S05]  /*2390*/  BSYNC B1 ;  /* 0x0000000000017941 */ /* 0x000fea0003800000 */
.L_x_163:
[C---:B------:R-:W-:Y:S01]  /*23a0*/  ISETP.GE.AND P0, PT, R14.reuse, 0x80, PT ;  /* 0x000000800e00780c */ /* 0x040fe20003f06270 */
[----:B------:R-:W-:-:S12]  /*23b0*/  VIADD R14, R14, 0x80 ;  /* 0x000000800e0e7836 */ /* 0x000fd80000000000 */
[----:B------:R-:W-:Y:S05]  /*23c0*/  @!P0 BRA `(.L_x_169) ;  /* 0xfffffff800508947 */ /* 0x000fea000383ffff */
.L_x_152:
[----:B------:R-:W-:Y:S05]  /*23d0*/  BSYNC B0 ;  /* 0x0000000000007941 */ /* 0x000fea0003800000 */
.L_x_151:
[----:B------:R-:W-:Y:S01]  /*23e0*/  ULDC.64 UR12, c[0x0][0x220] ;  /* 0x00008800000c7ab9 */ /* 0x000fe20000000a00 */
[----:B------:R-:W-:Y:S02]  /*23f0*/  UIADD3 UR4, UP1, UR4, 0x1, URZ ;  /* 0x0000000104047890 */ /* 0x000fe4000ff3e03f */
[----:B------:R-:W-:Y:S02]  /*2400*/  UIADD3 UR7, UP0, UR12, -0x1, URZ ;  /* 0xffffffff0c077890 */ /* 0x000fe4000ff1e03f */
[----:B------:R-:W-:Y:S02]  /*2410*/  UIADD3.X UR5, URZ, UR5, URZ, UP1, !UPT ;  /* 0x000000053f057290 */ /* 0x000fe40008ffe43f */
[----:B------:R-:W-:-:S04]  /*2420*/  UIADD3.X UR11, UR13, -0x1, URZ, UP0, !UPT ;  /* 0xffffffff0d0b7890 */ /* 0x000fc800087fe43f */
[----:B------:R-:W-:-:S04]  /*2430*/  USHF.R.U64 UR7, UR7, 0x1e, UR11 ;  /* 0x0000001e07077899 */ /* 0x000fc8000800120b */
[----:B------:R-:W-:-:S04]  /*2440*/  UIADD3 UR7, UP0, UR7, 0x1, URZ ;  /* 0x0000000107077890 */ /* 0x000fc8000ff1e03f */
[----:B------:R-:W-:Y:S02]  /*2450*/  ULEA.HI.X UR11, UR11, URZ, URZ, 0x2, UP0 ;  /* 0x0000003f0b0b7291 */ /* 0x000fe400080f143f */
[----:B------:R-:W-:-:S04]  /*2460*/  UISETP.LT.U32.AND UP0, UPT, UR7, UR12, UPT ;  /* 0x0000000c0700728c */ /* 0x000fc8000bf01070 */
[----:B------:R-:W-:-:S04]  /*2470*/  UISETP.LT.U32.AND.EX UP0, UPT, UR11, UR13, UPT, UP0 ;  /* 0x0000000d0b00728c */ /* 0x000fc8000bf01100 */
[----:B------:R-:W-:Y:S02]  /*2480*/  USEL UR7, UR7, UR12, UP0 ;  /* 0x0000000c07077287 */ /* 0x000fe40008000000 */
[----:B------:R-:W-:Y:S02]  /*2490*/  USEL UR11, UR11, UR13, UP0 ;  /* 0x0000000d0b0b7287 */ /* 0x000fe40008000000 */
[----:B------:R-:W-:-:S04]  /*24a0*/  UISETP.GE.U32.AND UP0, UPT, UR4, UR7, UPT ;  /* 0x000000070400728c */ /* 0x000fc8000bf06070 */
[----:B------:R-:W-:Y:S01]  /*24b0*/  UISETP.GE.U32.AND.EX UP0, UPT, UR5, UR11, UPT, UP0 ;  /* 0x0000000b0500728c */ /* 0x000fe2000bf06100 */
[----:B------:R-:W-:Y:S05]  /*24c0*/  BAR.SYNC.DEFER_BLOCKING 0x0 ;  /* 0x0000000000007b1d */ /* 0x000fea0000010000 */
[----:B------:R-:W-:-:S13]  /*24d0*/  PLOP3.LUT P0, PT, PT, PT, UP0, 0x80, 0x0 ;  /* 0x000000000000781c */ /* 0x000fda0003f0f008 */
[----:B------:R-:W-:Y:S05]  /*24e0*/  @!P0 BRA `(.L_x_170) ;  /* 0xffffffdc00748947 */ /* 0x000fea000383ffff */
[----:B------:R-:W-:Y:S05]  /*24f0*/  EXIT ;  /* 0x000000000000794d */ /* 0x000fea0003800000 */
.L_x_171:
        /* <DEDUP_REMOVED lines=16> */
.L_x_190:


//--------------------- .text._ZN3cub17CUB_300001_SM_9006detail10radix_sort31DeviceRadixSortSingleTileKernelINS1_5radix10policy_hubIiiyE10Policy1000ELNS0_9SortOrderE0EiiyNS1_21identity_decomposer_tEEEvPKT1_PSA_PKT2_PSE_T3_iiT4_ --------------------------
	.section	.text._ZN3cub17CUB_300001_SM_9006detail10radix_sort31DeviceRadixSortSingleTileKernelINS1_5radix10policy_hubIiiyE10Policy1000ELNS0_9SortOrderE0EiiyNS1_21identity_decomposer_tEEEvPKT1_PSA_PKT2_PSE_T3_iiT4_,"ax",@progbits
	.align	128
        .global         _ZN3cub17CUB_300001_SM_9006detail10radix_sort31DeviceRadixSortSingleTileKernelINS1_5radix10policy_hubIiiyE10Policy1000ELNS0_9SortOrderE0EiiyNS1_21identity_decomposer_tEEEvPKT1_PSA_PKT2_PSE_T3_iiT4_
        .type           _ZN3cub17CUB_300001_SM_9006detail10radix_sort31DeviceRadixSortSingleTileKernelINS1_5radix10policy_hubIiiyE10Policy1000ELNS0_9SortOrderE0EiiyNS1_21identity_decomposer_tEEEvPKT1_PSA_PKT2_PSE_T3_iiT4_,@function
        .size           _ZN3cub17CUB_300001_SM_9006detail10radix_sort31DeviceRadixSortSingleTileKernelINS1_5radix10policy_hubIiiyE10Policy1000ELNS0_9SortOrderE0EiiyNS1_21identity_decomposer_tEEEvPKT1_PSA_PKT2_PSE_T3_iiT4_,(.L_x_191 - _ZN3cub17CUB_300001_SM_9006detail10radix_sort31DeviceRadixSortSingleTileKernelINS1_5radix10policy_hubIiiyE10Policy1000ELNS0_9SortOrderE0EiiyNS1_21identity_decomposer_tEEEvPKT1_PSA_PKT2_PSE_T3_iiT4_)
        .other          _ZN3cub17CUB_300001_SM_9006detail10radix_sort31DeviceRadixSortSingleTileKernelINS1_5radix10policy_hubIiiyE10Policy1000ELNS0_9SortOrderE0EiiyNS1_21identity_decomposer_tEEEvPKT1_PSA_PKT2_PSE_T3_iiT4_,@"STO_CUDA_ENTRY STV_DEFAULT"
_ZN3cub17CUB_300001_SM_9006detail10radix_sort31DeviceRadixSortSingleTileKernelINS1_5radix10policy_hubIiiyE10Policy1000ELNS0_9SortOrderE0EiiyNS1_21identity_decomposer_tEEEvPKT1_PSA_PKT2_PSE_T3_iiT4_:
.text._ZN3cub17CUB_300001_SM_9006detail10radix_sort31DeviceRadixSortSingleTileKernelINS1_5radix10policy_hubIiiyE10Policy1000ELNS0_9SortOrderE0EiiyNS1_21identity_decomposer_tEEEvPKT1_PSA_PKT2_PSE_T3_iiT4_:
[----:B------:R-:W-:Y:S01]  /*0000*/  LDC R1, c[0x0][0x28] ;  /* 0x00000a00ff017b82 */ /* 0x000fe20000000800 */
[----:B------:R-:W0:Y:S07]  /*0010*/  S2R R0, SR_TID.X ;  /* 0x0000000000007919 */ /* 0x000e2e0000002100 */
[----:B------:R-:W1:Y:S01]  /*0020*/  LDC.64 R2, c[0x0][0x210] ;  /* 0x00008400ff027b82 */ /* 0x000e620000000a00 */
[----:B------:R-:W-:Y:S01]  /*0030*/  ULDC UR4, c[0x0][0x230] ;  /* 0x00008c0000047ab9 */ /* 0x000fe20000000800 */
[----:B------:R-:W-:Y:S01]  /*0040*/  IMAD.MOV.U32 R25, RZ, RZ, 0x7fffffff ;  /* 0x7fffffffff197424 */ /* 0x000fe200078e00ff */
[----:B------:R-:W-:Y:S01]  /*0050*/  ULDC.64 UR6, c[0x0][0x208] ;  /* 0x0000820000067ab9 */ /* 0x000fe20000000a00 */
[----:B------:R-:W-:-:S02]  /*0060*/  IMAD.MOV.U32 R51, RZ, RZ, 0x7fffffff ;  /* 0x7fffffffff337424 */ /* 0x000fc400078e00ff */
[----:B0-----:R-:W-:-:S04]  /*0070*/  IMAD R7, R0, 0x13, RZ ;  /* 0x0000001300077824 */ /* 0x001fc800078e02ff */
[C---:B-1----:R-:W-:Y:S01]  /*0080*/  IMAD.WIDE R2, R7.reuse, 0x4, R2 ;  /* 0x0000000407027825 */ /* 0x042fe200078e0202 */
[----:B------:R-:W-:-:S03]  /*0090*/  ISETP.GE.AND P0, PT, R7, UR4, PT ;  /* 0x0000000407007c0c */ /* 0x000fc6000bf06270 */
[----:B------:R-:W-:-:S10]  /*00a0*/  VIADD R8, R7, 0x6 ;  /* 0x0000000607087836 */ /* 0x000fd40000000000 */
[----:B------:R-:W2:Y:S01]  /*00b0*/  @!P0 LDG.E R25, desc[UR6][R2.64] ;  /* 0x0000000602198981 */ /* 0x000ea2000c1e1900 */
[----:B------:R-:W-:Y:S01]  /*00c0*/  ISETP.GE.AND P0, PT, R8, UR4, PT ;  /* 0x0000000408007c0c */ /* 0x000fe2000bf06270 */
[C---:B------:R-:W-:Y:S02]  /*00d0*/  VIADD R40, R7.reuse, 0x7 ;  /* 0x0000000707287836 */ /* 0x040fe40000000000 */
[----:B------:R-:W-:Y:S01]  /*00e0*/  IMAD.MOV.U32 R53, RZ, RZ, 0x7fffffff ;  /* 0x7fffffffff357424 */ /* 0x000fe200078e00ff */
[----:B------:R-:W-:Y:S01]  /*00f0*/  P2R R38, PR, RZ, 0x1 ;  /* 0x00000001ff267803 */ /* 0x000fe20000000000 */
[C---:B------:R-:W-:Y:S02]  /*0100*/  VIADD R42, R7.reuse, 0x8 ;  /* 0x00000008072a7836 */ /* 0x040fe40000000000 */
[----:B------:R-:W-:Y:S02]  /*0110*/  VIADD R6, R7, 0x5 ;  /* 0x0000000507067836 */ /* 0x000fe40000000000 */
[----:B------:R-:W-:-:S02]  /*0120*/  IMAD.MOV.U32 R57, RZ, RZ, 0x7fffffff ;  /* 0x7fffffffff397424 */ /* 0x000fc400078e00ff */
[----:B------:R-:W-:Y:S01]  /*0130*/  IMAD.MOV.U32 R59, RZ, RZ, 0x7fffffff ;  /* 0x7fffffffff3b7424 */ /* 0x000fe200078e00ff */
[----:B------:R-:W-:Y:S01]  /*0140*/  ISETP.GE.AND P1, PT, R6, UR4, PT ;  /* 0x0000000406007c0c */ /* 0x000fe2000bf26270 */
[----:B------:R-:W3:Y:S01]  /*0150*/  @!P0 LDG.E R51, desc[UR6][R2.64+0x18] ;  /* 0x0000180602338981 */ /* 0x000ee2000c1e1900 */
[----:B------:R-:W-:Y:S01]  /*0160*/  ISETP.GE.AND P0, PT, R40, UR4, PT ;  /* 0x0000000428007c0c */ /* 0x000fe2000bf06270 */
[C---:B------:R-:W-:Y:S01]  /*0170*/  VIADD R6, R7.reuse, 0x9 ;  /* 0x0000000907067836 */ /* 0x040fe20000000000 */
[----:B------:R-:W-:Y:S01]  /*0180*/  P2R R37, PR, RZ, 0x2 ;  /* 0x00000002ff257803 */ /* 0x000fe20000000000 */
[C---:B------:R-:W-:Y:S01]  /*0190*/  VIADD R4, R7.reuse, 0x1 ;  /* 0x0000000107047836 */ /* 0x040fe20000000000 */
[----:B------:R-:W-:Y:S01]  /*01a0*/  P2R R40, PR, RZ, 0x1 ;  /* 0x00000001ff287803 */ /* 0x000fe20000000000 */
[----:B------:R-:W-:Y:S02]  /*01b0*/  VIADD R8, R7, 0xa ;  /* 0x0000000a07087836 */ /* 0x000fe40000000000 */
[----:B------:R-:W-:Y:S01]  /*01c0*/  IMAD.MOV.U32 R63, RZ, RZ, 0x7fffffff ;  /* 0x7fffffffff3f7424 */ /* 0x000fe200078e00ff */
[----:B------:R-:W-:Y:S01]  /*01d0*/  ISETP.GE.AND P5, PT, R4, UR4, PT ;  /* 0x0000000404007c0c */ /* 0x000fe2000bfa6270 */
[----:B------:R-:W-:-:S02]  /*01e0*/  IMAD.MOV.U32 R35, RZ, RZ, 0x7fffffff ;  /* 0x7fffffffff237424 */ /* 0x000fc400078e00ff */
[C---:B------:R-:W-:Y:S01]  /*01f0*/  VIADD R9, R7.reuse, 0xb ;  /* 0x0000000b07097836 */ /* 0x040fe20000000000 */
[----:B------:R-:W-:Y:S01]  /*0200*/  P2R R49, PR, RZ, 0x20 ;  /* 0x00000020ff317803 */ /* 0x000fe20000000000 */
[----:B------:R-:W4:Y:S01]  /*0210*/  @!P0 LDG.E R53, desc[UR6][R2.64+0x1c] ;  /* 0x00001c0602358981 */ /* 0x000f22000c1e1900 */
[----:B------:R-:W-:Y:S01]  /*0220*/  ISETP.GE.AND P0, PT, R42, UR4, PT ;  /* 0x000000042a007c0c */ /* 0x000fe2000bf06270 */
[----:B------:R-:W-:Y:S02]  /*0230*/  IMAD.MOV.U32 R65, RZ, RZ, 0x7fffffff ;  /* 0x7fffffffff417424 */ /* 0x000fe400078e00ff */
[C---:B------:R-:W-:Y:S01]  /*0240*/  VIADD R10, R7.reuse, 0xc ;  /* 0x0000000c070a7836 */ /* 0x040fe20000000000 */
[----:B------:R-:W-:Y:S01]  /*0250*/  P2R R42, PR, RZ, 0x1 ;  /* 0x00000001ff2a7803 */ /* 0x000fe20000000000 */
[----:B------:R-:W-:Y:S02]  /*0260*/  IMAD.MOV.U32 R69, RZ, RZ, 0x7fffffff ;  /* 0x7fffffffff457424 */ /* 0x000fe400078e00ff */
[----:B------:R-:W3:Y:S01]  /*0270*/  @!P5 LDG.E R35, desc[UR6][R2.64+0x4] ;  /* 0x000004060223d981 */ /* 0x000ee2000c1e1900 */
[----:B------:R-:W-:-:S02]  /*0280*/  VIADD R5, R7, 0x2 ;  /* 0x0000000207057836 */ /* 0x000fc40000000000 */
[----:B------:R-:W-:Y:S02]  /*0290*/  VIADD R4, R7, 0x3 ;  /* 0x0000000307047836 */ /* 0x000fe40000000000 */
[----:B------:R-:W-:Y:S01]  /*02a0*/  IMAD.MOV.U32 R39, RZ, RZ, 0x7fffffff ;  /* 0x7fffffffff277424 */ /* 0x000fe200078e00ff */
[----:B------:R-:W4:Y:S01]  /*02b0*/  @!P0 LDG.E R57, desc[UR6][R2.64+0x20] ;  /* 0x0000200602398981 */ /* 0x000f22000c1e1900 */
[----:B------:R-:W-:Y:S01]  /*02c0*/  ISETP.GE.AND P0, PT, R6, UR4, PT ;  /* 0x0000000406007c0c */ /* 0x000fe2000bf06270 */
[----:B------:R-:W-:Y:S01]  /*02d0*/  IMAD.MOV.U32 R41, RZ, RZ, 0x7fffffff ;  /* 0x7fffffffff297424 */ /* 0x000fe200078e00ff */
[----:B------:R-:W-:Y:S01]  /*02e0*/  ISETP.GE.AND P4, PT, R5, UR4, PT ;  /* 0x0000000405007c0c */ /* 0x000fe2000bf86270 */
[----:B------:R-:W-:Y:S01]  /*02f0*/  VIADD R5, R7, 0x4 ;  /* 0x0000000407057836 */ /* 0x000fe20000000000 */
[----:B------:R-:W-:Y:S01]  /*0300*/  P2R R6, PR, RZ, 0x1 ;  /* 0x00000001ff067803 */ /* 0x000fe20000000000 */
[----:B------:R-:W-:Y:S01]  /*0310*/  IMAD.MOV.U32 R45, RZ, RZ, 0x7fffffff ;  /* 0x7fffffffff2d7424 */ /* 0x000fe200078e00ff */
[----:B------:R-:W-:Y:S01]  /*0320*/  ISETP.GE.AND P3, PT, R4, UR4, PT ;  /* 0x0000000404007c0c */ /* 0x000fe2000bf66270 */
[----:B------:R-:W-:Y:S01]  /*0330*/  IMAD.MOV.U32 R47, RZ, RZ, 0x7fffffff ;  /* 0x7fffffffff2f7424 */ /* 0x000fe200078e00ff */
[----:B------:R-:W-:Y:S01]  /*0340*/  ISETP.GE.AND P2, PT, R5, UR4, PT ;  /* 0x0000000405007c0c */ /* 0x000fe2000bf46270 */
[C---:B------:R-:W-:Y:S01]  /*0350*/  VIADD R11, R7.reuse, 0xd ;  /* 0x0000000d070b7836 */ /* 0x040fe20000000000 */
[----:B------:R-:W-:Y:S01]  /*0360*/  P2R R50, PR, RZ, 0x10 ;  /* 0x00000010ff327803 */ /* 0x000fe20000000000 */
[C---:B------:R-:W-:Y:S01]  /*0370*/  VIADD R24, R7.reuse, 0xe ;  /* 0x0000000e07187836 */ /* 0x040fe20000000000 */
[----:B------:R-:W-:Y:S01]  /*0380*/  P2R R52, PR, RZ, 0x8 ;  /* 0x00000008ff347803 */ /* 0x000fe20000000000 */
[----:B------:R-:W4:Y:S01]  /*0390*/  @!P0 LDG.E R59, desc[UR6][R2.64+0x24] ;  /* 0x00002406023b8981 */ /* 0x000f22000c1e1900 */
[----:B------:R-:W-:Y:S01]  /*03a0*/  ISETP.GE.AND P0, PT, R8, UR4, PT ;  /* 0x0000000408007c0c */ /* 0x000fe2000bf06270 */
[C---:B------:R-:W-:Y:S01]  /*03b0*/  VIADD R33, R7.reuse, 0xf ;  /* 0x0000000f07217836 */ /* 0x040fe20000000000 */
[----:B------:R-:W-:Y:S01]  /*03c0*/  P2R R54, PR, RZ, 0x4 ;  /* 0x00000004ff367803 */ /* 0x000fe20000000000 */
[----:B------:R-:W4:Y:S01]  /*03d0*/  @!P4 LDG.E R39, desc[UR6][R2.64+0x8] ;  /* 0x000008060227c981 */ /* 0x000f22000c1e1900 */
[----:B------:R-:W-:Y:S01]  /*03e0*/  P2R R8, PR, RZ, 0x1 ;  /* 0x00000001ff087803 */ /* 0x000fe20000000000 */
[C---:B------:R-:W-:Y:S01]  /*03f0*/  VIADD R34, R7.reuse, 0x10 ;  /* 0x0000001007227836 */ /* 0x040fe20000000000 */
[----:B------:R-:W0:Y:S01]  /*0400*/  LDC.64 R4, c[0x0][0x220] ;  /* 0x00008800ff047b82 */ /* 0x000e220000000a00 */
[C---:B------:R-:W-:Y:S01]  /*0410*/  VIADD R36, R7.reuse, 0x11 ;  /* 0x0000001107247836 */ /* 0x040fe20000000000 */
[----:B------:R-:W4:Y:S01]  /*0420*/  @!P3 LDG.E R41, desc[UR6][R2.64+0xc] ;  /* 0x00000c060229b981 */ /* 0x000f22000c1e1900 */
[----:B------:R-:W-:-:S02]  /*0430*/  VIADD R55, R7, 0x12 ;  /* 0x0000001207377836 */ /* 0x000fc40000000000 */
[----:B------:R-:W-:Y:S01]  /*0440*/  IMAD.MOV.U32 R71, RZ, RZ, 0x7fffffff ;  /* 0x7fffffffff477424 */ /* 0x000fe200078e00ff */
[----:B------:R-:W4:Y:S01]  /*0450*/  @!P2 LDG.E R45, desc[UR6][R2.64+0x10] ;  /* 0x00001006022da981 */ /* 0x000f22000c1e1900 */
[----:B------:R-:W-:Y:S02]  /*0460*/  IMAD.MOV.U32 R75, RZ, RZ, 0x7fffffff ;  /* 0x7fffffffff4b7424 */ /* 0x000fe400078e00ff */
[----:B------:R-:W-:Y:S01]  /*0470*/  IMAD.MOV.U32 R77, RZ, RZ, 0x7fffffff ;  /* 0x7fffffffff4d7424 */ /* 0x000fe200078e00ff */
[----:B------:R-:W4:Y:S01]  /*0480*/  @!P0 LDG.E R63, desc[UR6][R2.64+0x28] ;  /* 0x00002806023f8981 */ /* 0x000f22000c1e1900 */
[----:B------:R-:W-:Y:S01]  /*0490*/  ISETP.GE.AND P0, PT, R9, UR4, PT ;  /* 0x0000000409007c0c */ /* 0x000fe2000bf06270 */
[----:B------:R-:W-:Y:S02]  /*04a0*/  IMAD.MOV.U32 R81, RZ, RZ, 0x7fffffff ;  /* 0x7fffffffff517424 */ /* 0x000fe400078e00ff */
[----:B------:R-:W4:Y:S01]  /*04b0*/  @!P1 LDG.E R47, desc[UR6][R2.64+0x14] ;  /* 0x00001406022f9981 */ /* 0x000f22000c1e1900 */
[----:B------:R-:W-:Y:S01]  /*04c0*/  P2R R9, PR, RZ, 0x1 ;  /* 0x00000001ff097803 */ /* 0x000fe20000000000 */
[----:B------:R-:W-:-:S02]  /*04d0*/  IMAD.MOV.U32 R83, RZ, RZ, 0x7fffffff ;  /* 0x7fffffffff537424 */ /* 0x000fc400078e00ff */
[----:B------:R-:W-:-:S06]  /*04e0*/  IMAD.MOV.U32 R87, RZ, RZ, 0x7fffffff ;  /* 0x7fffffffff577424 */ /* 0x000fcc00078e00ff */
[----:B------:R-:W4:Y:S01]  /*04f0*/  @!P0 LDG.E R65, desc[UR6][R2.64+0x2c] ;  /* 0x00002c0602418981 */ /* 0x000f22000c1e1900 */
[----:B------:R-:W-:-:S04]  /*0500*/  ISETP.GE.AND P0, PT, R10, UR4, PT ;  /* 0x000000040a007c0c */ /* 0x000fc8000bf06270 */
[----:B------:R-:W-:-:S09]  /*0510*/  P2R R48, PR, RZ, 0x1 ;  /* 0x00000001ff307803 */ /* 0x000fd20000000000 */
[----:B------:R-:W4:Y:S01]  /*0520*/  @!P0 LDG.E R69, desc[UR6][R2.64+0x30] ;  /* 0x0000300602458981 */ /* 0x000f22000c1e1900 */
[----:B------:R-:W-:-:S04]  /*0530*/  ISETP.NE.AND P0, PT, R9, RZ, PT ;  /* 0x000000ff0900720c */ /* 0x000fc80003f05270 */
[----:B------:R-:W-:Y:S02]  /*0540*/  P2R R46, PR, RZ, 0x1 ;  /* 0x00000001ff2e7803 */ /* 0x000fe40000000000 */
        /* <DEDUP_REMOVED lines=8> */
[----:B------:R-:W-:Y:S02]  /*05d0*/  ISETP.NE.AND P0, PT, R38, RZ, PT ;  /* 0x000000ff2600720c */ /* 0x000fe40003f05270 */
[----:B------:R-:W-:Y:S02]  /*05e0*/  ISETP.GE.AND P1, PT, R11, UR4, PT ;  /* 0x000000040b007c0c */ /* 0x000fe4000bf26270 */
[----:B------:R-:W-:Y:S02]  /*05f0*/  P2R R38, PR, RZ, 0x1 ;  /* 0x00000001ff267803 */ /* 0x000fe40000000000 */
[----:B------:R-:W-:Y:S02]  /*0600*/  ISETP.NE.AND P0, PT, R37, RZ, PT ;  /* 0x000000ff2500720c */ /* 0x000fe40003f05270 */
[----:B------:R-:W-:-:S02]  /*0610*/  ISETP.GE.AND P2, PT, R24, UR4, PT ;  /* 0x0000000418007c0c */ /* 0x000fc4000bf46270 */
[----:B------:R-:W-:Y:S02]  /*0620*/  ISETP.GE.AND P3, PT, R33, UR4, PT ;  /* 0x0000000421007c0c */ /* 0x000fe4000bf66270 */
[----:B------:R-:W-:Y:S02]  /*0630*/  ISETP.GE.AND P4, PT, R34, UR4, PT ;  /* 0x0000000422007c0c */ /* 0x000fe4000bf86270 */
[----:B------:R-:W-:Y:S01]  /*0640*/  ISETP.GE.AND P5, PT, R36, UR4, PT ;  /* 0x0000000424007c0c */ /* 0x000fe2000bfa6270 */
[----:B------:R-:W4:Y:S01]  /*0650*/  @!P1 LDG.E R71, desc[UR6][R2.64+0x34] ;  /* 0x0000340602479981 */ /* 0x000f22000c1e1900 */
[----:B------:R-:W-:Y:S02]  /*0660*/  ISETP.GE.AND P6, PT, R55, UR4, PT ;  /* 0x0000000437007c0c */ /* 0x000fe4000bfc6270 */
[----:B------:R-:W-:Y:S02]  /*0670*/  P2R R37, PR, RZ, 0x1 ;  /* 0x00000001ff257803 */ /* 0x000fe40000000000 */
[----:B------:R-:W-:Y:S01]  /*0680*/  ISETP.NE.AND P0, PT, R54, RZ, PT ;  /* 0x000000ff3600720c */ /* 0x000fe20003f05270 */
[----:B------:R-:W4:Y:S03]  /*0690*/  @!P2 LDG.E R75, desc[UR6][R2.64+0x38] ;  /* 0x00003806024ba981 */ /* 0x000f26000c1e1900 */
[----:B------:R-:W-:Y:S01]  /*06a0*/  P2R R10, PR, RZ, 0x1 ;  /* 0x00000001ff0a7803 */ /* 0x000fe20000000000 */
[----:B------:R-:W4:Y:S01]  /*06b0*/  @!P3 LDG.E R77, desc[UR6][R2.64+0x3c] ;  /* 0x00003c06024db981 */ /* 0x000f22000c1e1900 */
[----:B------:R-:W-:-:S03]  /*06c0*/  ISETP.NE.AND P0, PT, R52, RZ, PT ;  /* 0x000000ff3400720c */ /* 0x000fc60003f05270 */
[----:B------:R-:W4:Y:S01]  /*06d0*/  @!P4 LDG.E R81, desc[UR6][R2.64+0x40] ;  /* 0x000040060251c981 */ /* 0x000f22000c1e1900 */
[----:B------:R-:W-:-:S03]  /*06e0*/  P2R R9, PR, RZ, 0x1 ;  /* 0x00000001ff097803 */ /* 0x000fc60000000000 */
[----:B------:R-:W4:Y:S01]  /*06f0*/  @!P5 LDG.E R83, desc[UR6][R2.64+0x44] ;  /* 0x000044060253d981 */ /* 0x000f22000c1e1900 */
[----:B------:R-:W-:-:S03]  /*0700*/  ISETP.NE.AND P0, PT, R50, RZ, PT ;  /* 0x000000ff3200720c */ /* 0x000fc60003f05270 */
[----:B------:R1:W4:Y:S01]  /*0710*/  @!P6 LDG.E R87, desc[UR6][R2.64+0x48] ;  /* 0x000048060257e981 */ /* 0x000322000c1e1900 */
[----:B------:R-:W-:Y:S02]  /*0720*/  P2R R8, PR, RZ, 0x1 ;  /* 0x00000001ff087803 */ /* 0x000fe40000000000 */
[----:B------:R-:W-:-:S04]  /*0730*/  ISETP.NE.AND P0, PT, R49, RZ, PT ;  /* 0x000000ff3100720c */ /* 0x000fc80003f05270 */
[----:B------:R-:W-:Y:S02]  /*0740*/  P2R R6, PR, RZ, 0x1 ;  /* 0x00000001ff067803 */ /* 0x000fe40000000000 */
[C---:B------:R-:W-:Y:S01]  /*0750*/  ISETP.GE.AND P0, PT, R7.reuse, UR4, PT ;  /* 0x0000000407007c0c */ /* 0x040fe2000bf06270 */
[----:B0-----:R-:W-:Y:S01]  /*0760*/  IMAD.WIDE R4, R7, 0x4, R4 ;  /* 0x0000000407047825 */ /* 0x001fe200078e0204 */
[----:B------:R-:W-:Y:S08]  /*0770*/  BAR.SYNC.DEFER_BLOCKING 0x0 ;  /* 0x0000000000007b1d */ /* 0x000ff00000010000 */
[----:B-1----:R-:W0:Y:S03]  /*0780*/  LDC.64 R2, c[0x0][0x238] ;  /* 0x00008e00ff027b82 */ /* 0x002e260000000a00 */
[----:B------:R-:W5:Y:S01]  /*0790*/  @!P0 LDG.E R12, desc[UR6][R4.64] ;  /* 0x00000006040c8981 */ /* 0x000f62000c1e1900 */
[----:B------:R-:W-:-:S04]  /*07a0*/  ISETP.NE.AND P0, PT, R6, RZ, PT ;  /* 0x000000ff0600720c */ /* 0x000fc80003f05270 */
[----:B------:R-:W1:Y:S01]  /*07b0*/  S2UR UR5, SR_CgaCtaId ;  /* 0x00000000000579c3 */ /* 0x000e620000008800 */
[----:B------:R-:W5:Y:S04]  /*07c0*/  @!P1 LDG.E R27, desc[UR6][R4.64+0x34] ;  /* 0x00003406041b9981 */ /* 0x000f68000c1e1900 */
[----:B------:R-:W5:Y:S04]  /*07d0*/  @!P2 LDG.E R28, desc[UR6][R4.64+0x38] ;  /* 0x00003806041ca981 */ /* 0x000f68000c1e1900 */
[----:B------:R-:W5:Y:S04]  /*07e0*/  @!P3 LDG.E R29, desc[UR6][R4.64+0x3c] ;  /* 0x00003c06041db981 */ /* 0x000f68000c1e1900 */
[----:B------:R-:W5:Y:S01]  /*07f0*/  @!P0 LDG.E R13, desc[UR6][R4.64+0x4] ;  /* 0x00000406040d8981 */ /* 0x000f62000c1e1900 */
[----:B------:R-:W-:-:S03]  /*0800*/  ISETP.NE.AND P0, PT, R8, RZ, PT ;  /* 0x000000ff0800720c */ /* 0x000fc60003f05270 */
[----:B------:R-:W5:Y:S04]  /*0810*/  @!P4 LDG.E R30, desc[UR6][R4.64+0x40] ;  /* 0x00004006041ec981 */ /* 0x000f68000c1e1900 */
[----:B------:R-:W5:Y:S04]  /*0820*/  @!P5 LDG.E R31, desc[UR6][R4.64+0x44] ;  /* 0x00004406041fd981 */ /* 0x000f68000c1e1900 */
[----:B------:R-:W5:Y:S04]  /*0830*/  @!P6 LDG.E R32, desc[UR6][R4.64+0x48] ;  /* 0x000048060420e981 */ /* 0x000f68000c1e1900 */
[----:B------:R-:W5:Y:S01]  /*0840*/  @!P0 LDG.E R14, desc[UR6][R4.64+0x8] ;  /* 0x00000806040e8981 */ /* 0x000f62000c1e1900 */
[----:B------:R-:W-:-:S13]  /*0850*/  ISETP.NE.AND P0, PT, R9, RZ, PT ;  /* 0x000000ff0900720c */ /* 0x000fda0003f05270 */
        /* <DEDUP_REMOVED lines=15> */
[----:B------:R-:W-:Y:S01]  /*0950*/  ISETP.NE.AND P0, PT, R46, RZ, PT ;  /* 0x000000ff2e00720c */ /* 0x000fe20003f05270 */
[----:B0-----:R-:W-:Y:S01]  /*0960*/  IMAD.IADD R6, R3, 0x1, -R2 ;  /* 0x0000000103067824 */ /* 0x001fe200078e0a02 */
[----:B--2---:R-:W-:-:S04]  /*0970*/  LOP3.LUT R25, R25, 0x80000000, RZ, 0x3c, !PT ;  /* 0x8000000019197812 */ /* 0x004fc800078e3cff */
[----:B------:R-:W-:-:S07]  /*0980*/  VIMNMX R6, R6, 0x6, PT ;  /* 0x0000000606067848 */ /* 0x000fce0003fe0100 */
[----:B------:R-:W5:Y:S01]  /*0990*/  @!P0 LDG.E R23, desc[UR6][R4.64+0x2c] ;  /* 0x00002c0604178981 */ /* 0x000f62000c1e1900 */
[----:B------:R-:W-:Y:S02]  /*09a0*/  ISETP.NE.AND P0, PT, R48, RZ, PT ;  /* 0x000000ff3000720c */ /* 0x000fe40003f05270 */
[----:B------:R-:W-:Y:S02]  /*09b0*/  BMSK R6, RZ, R6 ;  /* 0x00000006ff06721b */ /* 0x000fe40000000000 */
[----:B------:R-:W-:-:S04]  /*09c0*/  SHF.R.U32.HI R7, RZ, R2, R25 ;  /* 0x00000002ff077219 */ /* 0x000fc80000011619 */
[----:B------:R-:W-:-:S05]  /*09d0*/  LOP3.LUT R7, R6, R7, RZ, 0xc0, !PT ;  /* 0x0000000706077212 */ /* 0x000fca00078ec0ff */
[----:B------:R0:W5:Y:S01]  /*09e0*/  @!P0 LDG.E R26, desc[UR6][R4.64+0x30] ;  /* 0x00003006041a8981 */ /* 0x000162000c1e1900 */
[----:B------:R-:W-:Y:S01]  /*09f0*/  IMAD.SHL.U32 R8, R7, 0x400, RZ ;  /* 0x0000040007087824 */ /* 0x000fe200078e00ff */
[----:B------:R-:W-:Y:S02]  /*0a00*/  UMOV UR4, 0x400 ;  /* 0x0000040000047882 */ /* 0x000fe40000000000 */
[----:B-1----:R-:W-:Y:S01]  /*0a10*/  ULEA UR4, UR5, UR4, 0x18 ;  /* 0x0000000405047291 */ /* 0x002fe2000f8ec03f */
[----:B------:R-:W-:Y:S01]  /*0a20*/  BAR.SYNC.DEFER_BLOCKING 0x0 ;  /* 0x0000000000007b1d */ /* 0x000fe20000010000 */
[----:B------:R-:W-:Y:S02]  /*0a30*/  LOP3.LUT R8, R8, 0x7c00, RZ, 0xc0, !PT ;  /* 0x00007c0008087812 */ /* 0x000fe400078ec0ff */
[----:B------:R-:W-:-:S03]  /*0a40*/  SHF.R.U32.HI R9, RZ, 0x4, R7 ;  /* 0x00000004ff097819 */ /* 0x000fc60000011607 */
[----:B------:R-:W-:Y:S01]  /*0a50*/  VIADD R7, R8, UR4 ;  /* 0x0000000408077c36 */ /* 0x000fe20008000000 */
[----:B------:R-:W-:-:S03]  /*0a60*/  LOP3.LUT R8, R9, 0xffffffe, RZ, 0xc0, !PT ;  /* 0x0ffffffe09087812 */ /* 0x000fc600078ec0ff */
[C---:B------:R-:W-:Y:S01]  /*0a70*/  IMAD R7, R0.reuse, 0x4, R7 ;  /* 0x0000000400077824 */ /* 0x040fe200078e0207 */
[----:B------:R-:W-:-:S03]  /*0a80*/  LEA R24, R0, UR4, 0x2 ;  /* 0x0000000400187c11 */ /* 0x000fc6000f8e10ff */
[----:B------:R-:W-:Y:S02]  /*0a90*/  IMAD.IADD R33, R7, 0x1, R8 ;  /* 0x0000000107217824 */ /* 0x000fe400078e0208 */
[----:B------:R-:W-:Y:S04]  /*0aa0*/  STS [R24], RZ ;  /* 0x000000ff18007388 */ /* 0x000fe80000000800 */
[----:B------:R-:W-:Y:S04]  /*0ab0*/  STS [R24+0x400], RZ ;  /* 0x000400ff18007388 */ /* 0x000fe80000000800 */
        /* <DEDUP_REMOVED lines=31> */
[----:B------:R-:W1:Y:S01]  /*0cb0*/  LDS.U16 R34, [R33] ;  /* 0x0000000021227984 */ /* 0x000e620000000400 */
[----:B---3--:R-:W-:-:S04]  /*0cc0*/  LOP3.LUT R35, R35, 0x80000000, RZ, 0x3c, !PT ;  /* 0x8000000023237812 */ /* 0x008fc800078e3cff */
[----:B0-----:R-:W-:-:S04]  /*0cd0*/  SHF.R.U32.HI R5, RZ, R2, R35 ;  /* 0x00000002ff057219 */ /* 0x001fc80000011623 */
[----:B------:R-:W-:-:S05]  /*0ce0*/  LOP3.LUT R5, R6, R5, RZ, 0xc0, !PT ;  /* 0x0000000506057212 */ /* 0x000fca00078ec0ff */
[----:B------:R-:W-:Y:S01]  /*0cf0*/  IMAD.SHL.U32 R4, R5, 0x400, RZ ;  /* 0x0000040005047824 */ /* 0x000fe200078e00ff */
[----:B------:R-:W-:-:S04]  /*0d00*/  SHF.R.U32.HI R7, RZ, 0x4, R5 ;  /* 0x00000004ff077819 */ /* 0x000fc80000011605 */
[----:B------:R-:W-:Y:S02]  /*0d10*/  LOP3.LUT R4, R4, 0x7c00, RZ, 0xc0, !PT ;  /* 0x00007c0004047812 */ /* 0x000fe400078ec0ff */
[----:B------:R-:W-:-:S03]  /*0d20*/  LOP3.LUT R36, R7, 0xffffffe, RZ, 0xc0, !PT ;  /* 0x0ffffffe07247812 */ /* 0x000fc600078ec0ff */
[----:B------:R-:W-:-:S04]  /*0d30*/  VIADD R5, R4, UR4 ;  /* 0x0000000404057c36 */ /* 0x000fc80008000000 */
[----:B------:R-:W-:-:S04]  /*0d40*/  IMAD R5, R0, 0x4, R5 ;  /* 0x0000000400057824 */ /* 0x000fc800078e0205 */
[----:B------:R-:W-:Y:S02]  /*0d50*/  IMAD.IADD R36, R5, 0x1, R36 ;  /* 0x0000000105247824 */ /* 0x000fe400078e0224 */
[----:B-1----:R-:W-:-:S05]  /*0d60*/  VIADD R4, R34, 0x1 ;  /* 0x0000000122047836 */ /* 0x002fca0000000000 */
[----:B------:R-:W-:Y:S04]  /*0d70*/  STS.U16 [R33], R4 ;  /* 0x0000000421007388 */ /* 0x000fe80000000400 */
[----:B------:R-:W0:Y:S01]  /*0d80*/  LDS.U16 R37, [R36] ;  /* 0x0000000024257984 */ /* 0x000e220000000400 */
[----:B----4-:R-:W-:-:S04]  /*0d90*/  LOP3.LUT R39, R39, 0x80000000, RZ, 0x3c, !PT ;  /* 0x8000000027277812 */ /* 0x010fc800078e3cff */
[----:B------:R-:W-:-:S04]  /*0da0*/  SHF.R.U32.HI R5, RZ, R2, R39 ;  /* 0x00000002ff057219 */ /* 0x000fc80000011627 */
        /* <DEDUP_REMOVED lines=8> */
[----:B0-----:R-:W-:-:S05]  /*0e30*/  VIADD R5, R37, 0x1 ;  /* 0x0000000125057836 */ /* 0x001fca0000000000 */
[----:B------:R-:W-:Y:S04]  /*0e40*/  STS.U16 [R36], R5 ;  /* 0x0000000524007388 */ /* 0x000fe80000000400 */
[----:B------:R-:W0:Y:S01]  /*0e50*/  LDS.U16 R40, [R38] ;  /* 0x0000000026287984 */ /* 0x000e220000000400 */
[----:B------:R-:W-:-:S04]  /*0e60*/  LOP3.LUT R41, R41, 0x80000000, RZ, 0x3c, !PT ;  /* 0x8000000029297812 */ /* 0x000fc800078e3cff */
        /* <DEDUP_REMOVED lines=207> */
[----:B------:R-:W-:-:S04]  /*1b60*/  IMAD.U32 R89, RZ, RZ, UR4 ;  /* 0x00000004ff597e24 */ /* 0x000fc8000f8e00ff */
[----:B------:R-:W-:Y:S02]  /*1b70*/  IMAD R89, R0, 0x84, R89 ;  /* 0x0000008400597824 */ /* 0x000fe400078e0259 */
[----:B0-----:R-:W-:-:S05]  /*1b80*/  VIADD R7, R88, 0x1 ;  /* 0x0000000158077836 */ /* 0x001fca0000000000 */
[----:B------:R-:W-:Y:S01]  /*1b90*/  STS.U16 [R86], R7 ;  /* 0x0000000756007388 */ /* 0x000fe20000000400 */
[----:B------:R-:W-:Y:S06]  /*1ba0*/  BAR.SYNC.DEFER_BLOCKING 0x0 ;  /* 0x0000000000007b1d */ /* 0x000fec0000010000 */
[----:B------:R-:W-:Y:S04]  /*1bb0*/  LDS R90, [R89+0x4] ;  /* 0x00000400595a7984 */ /* 0x000fe80000000800 */
[----:B------:R-:W-:Y:S04]  /*1bc0*/  LDS R91, [R89] ;  /* 0x00000000595b7984 */ /* 0x000fe80000000800 */
[----:B------:R-:W0:Y:S04]  /*1bd0*/  LDS R92, [R89+0x8] ;  /* 0x00000800595c7984 */ /* 0x000e280000000800 */
        /* <DEDUP_REMOVED lines=17> */
[----:B------:R-:W4:Y:S01]  /*1cf0*/  LDS R110, [R89+0x50] ;  /* 0x00005000596e7984 */ /* 0x000f220000000800 */
[----:B0-----:R-:W-:-:S03]  /*1d00*/  IADD3 R4, R92, R90, R91 ;  /* 0x0000005a5c047210 */ /* 0x001fc60007ffe05b */
[----:B------:R-:W-:Y:S04]  /*1d10*/  LDS R111, [R89+0x54] ;  /* 0x00005400596f7984 */ /* 0x000fe80000000800 */
[----:B------:R-:W0:Y:S01]  /*1d20*/  LDS R112, [R89+0x58] ;  /* 0x0000580059707984 */ /* 0x000e220000000800 */
[----:B-1----:R-:W-:-:S03]  /*1d30*/  IADD3 R4, R94, R93, R4 ;  /* 0x0000005d5e047210 */ /* 0x002fc60007ffe004 */
[----:B------:R-:W-:Y:S04]  /*1d40*/  LDS R113, [R89+0x5c] ;  /* 0x00005c0059717984 */ /* 0x000fe80000000800 */
[----:B------:R-:W1:Y:S01]  /*1d50*/  LDS R114, [R89+0x60] ;  /* 0x0000600059727984 */ /* 0x000e620000000800 */
[----:B--2---:R-:W-:-:S03]  /*1d60*/  IADD3 R4, R96, R95, R4 ;  /* 0x0000005f60047210 */ /* 0x004fc60007ffe004 */
[----:B------:R-:W-:Y:S04]  /*1d70*/  LDS R115, [R89+0x64] ;  /* 0x0000640059737984 */ /* 0x000fe80000000800 */
[----:B------:R-:W2:Y:S01]  /*1d80*/  LDS R116, [R89+0x68] ;  /* 0x0000680059747984 */ /* 0x000ea20000000800 */
[----:B---3--:R-:W-:-:S03]  /*1d90*/  IADD3 R4, R98, R97, R4 ;  /* 0x0000006162047210 */ /* 0x008fc60007ffe004 */
[----:B------:R-:W-:Y:S04]  /*1da0*/  LDS R117, [R89+0x6c] ;  /* 0x00006c0059757984 */ /* 0x000fe80000000800 */
[----:B------:R-:W3:Y:S01]  /*1db0*/  LDS R118, [R89+0x70] ;  /* 0x0000700059767984 */ /* 0x000ee20000000800 */
[----:B----4-:R-:W-:-:S03]  /*1dc0*/  IADD3 R4, R100, R99, R4 ;  /* 0x0000006364047210 */ /* 0x010fc60007ffe004 */
[----:B------:R-:W-:Y:S04]  /*1dd0*/  LDS R119, [R89+0x74] ;  /* 0x0000740059777984 */ /* 0x000fe80000000800 */
[----:B------:R-:W4:Y:S01]  /*1de0*/  LDS R120, [R89+0x78] ;  /* 0x0000780059787984 */ /* 0x000f220000000800 */
[----:B------:R-:W-:-:S03]  /*1df0*/  IADD3 R4, R102, R101, R4 ;  /* 0x0000006566047210 */ /* 0x000fc60007ffe004 */
[----:B------:R-:W-:Y:S04]  /*1e00*/  LDS R121, [R89+0x7c] ;  /* 0x00007c0059797984 */ /* 0x000fe80000000800 */
[----:B------:R-:W4:Y:S01]  /*1e10*/  LDS R123, [R89+0x80] ;  /* 0x00008000597b7984 */ /* 0x000f220000000800 */
[----:B------:R-:W-:-:S04]  /*1e20*/  IADD3 R4, R104, R103, R4 ;  /* 0x0000006768047210 */ /* 0x000fc80007ffe004 */
[----:B------:R-:W-:-:S04]  /*1e30*/  IADD3 R4, R106, R105, R4 ;  /* 0x000000696a047210 */ /* 0x000fc80007ffe004 */
[----:B------:R-:W-:-:S04]  /*1e40*/  IADD3 R4, R108, R107, R4 ;  /* 0x0000006b6c047210 */ /* 0x000fc80007ffe004 */
[----:B------:R-:W-:-:S04]  /*1e50*/  IADD3 R4, R110, R109, R4 ;  /* 0x0000006d6e047210 */ /* 0x000fc80007ffe004 */
[----:B0-----:R-:W-:-:S04]  /*1e60*/  IADD3 R4, R112, R111, R4 ;  /* 0x0000006f70047210 */ /* 0x001fc80007ffe004 */
[----:B-1----:R-:W-:-:S04]  /*1e70*/  IADD3 R4, R114, R113, R4 ;  /* 0x0000007172047210 */ /* 0x002fc80007ffe004 */
[----:B--2---:R-:W-:-:S04]  /*1e80*/  IADD3 R4, R116, R115, R4 ;  /* 0x0000007374047210 */ /* 0x004fc80007ffe004 */
[----:B---3--:R-:W-:-:S04]  /*1e90*/  IADD3 R4, R118, R117, R4 ;  /* 0x0000007576047210 */ /* 0x008fc80007ffe004 */
[----:B----4-:R-:W-:-:S04]  /*1ea0*/  IADD3 R4, R120, R119, R4 ;  /* 0x0000007778047210 */ /* 0x010fc80007ffe004 */
[----:B------:R-:W-:-:S05]  /*1eb0*/  IADD3 R123, R123, R121, R4 ;  /* 0x000000797b7b7210 */ /* 0x000fca0007ffe004 */
[----:B------:R-:W0:Y:S02]  /*1ec0*/  SHFL.UP P0, R4, R123, 0x1, RZ ;  /* 0x042000007b047989 */ /* 0x000e2400000000ff */
[----:B0-----:R-:W-:-:S05]  /*1ed0*/  @P0 IMAD.IADD R4, R123, 0x1, R4 ;  /* 0x000000017b040824 */ /* 0x001fca00078e0204 */
[----:B------:R-:W0:Y:S02]  /*1ee0*/  SHFL.UP P0, R5, R4, 0x2, RZ ;  /* 0x0440000004057989 */ /* 0x000e2400000000ff */
[----:B0-----:R-:W-:-:S05]  /*1ef0*/  @P0 IMAD.IADD R5, R4, 0x1, R5 ;  /* 0x0000000104050824 */ /* 0x001fca00078e0205 */
[----:B------:R-:W0:Y:S01]  /*1f00*/  SHFL.UP P0, R8, R5, 0x4, RZ ;  /* 0x0480000005087989 */ /* 0x000e2200000000ff */
[----:B------:R-:W1:Y:S01]  /*1f10*/  S2R R122, SR_LANEID ;  /* 0x00000000007a7919 */ /* 0x000e620000000000 */
[----:B0-----:R-:W-:-:S05]  /*1f20*/  @P0 IMAD.IADD R8, R5, 0x1, R8 ;  /* 0x0000000105080824 */ /* 0x001fca00078e0208 */
[----:B------:R-:W0:Y:S01]  /*1f30*/  SHFL.UP P0, R7, R8, 0x8, RZ ;  /* 0x0500000008077989 */ /* 0x000e2200000000ff */
[----:B-1----:R-:W-:Y:S01]  /*1f40*/  ISETP.NE.AND P1, PT, R122, 0x1f, PT ;  /* 0x0000001f7a00780c */ /* 0x002fe20003f25270 */
[----:B0-----:R-:W-:-:S05]  /*1f50*/  @P0 IMAD.IADD R7, R8, 0x1, R7 ;  /* 0x0000000108070824 */ /* 0x001fca00078e0207 */
[----:B------:R-:W0:Y:S07]  /*1f60*/  SHFL.UP P0, R124, R7, 0x10, RZ ;  /* 0x06000000077c7989 */ /* 0x000e2e00000000ff */
[----:B------:R-:W-:-:S04]  /*1f70*/  @!P1 SHF.R.U32.HI R6, RZ, 0x3, R0 ;  /* 0x00000003ff069819 */ /* 0x000fc80000011600 */
[----:B------:R-:W-:Y:S01]  /*1f80*/  @!P1 LOP3.LUT R9, R6, 0x1ffffffc, RZ, 0xc0, !PT ;  /* 0x1ffffffc06099812 */ /* 0x000fe200078ec0ff */
[----:B0-----:R-:W-:-:S05]  /*1f90*/  @P0 IMAD.IADD R124, R7, 0x1, R124 ;  /* 0x00000001077c0824 */ /* 0x001fca00078e027c */
[----:B------:R-:W-:Y:S01]  /*1fa0*/  @!P1 STS [R9+UR4+0x8400], R124 ;  /* 0x0084007c09009988 */ /* 0x000fe20008000804 */
[----:B------:R-:W-:Y:S06]  /*1fb0*/  BAR.SYNC.DEFER_BLOCKING 0x0 ;  /* 0x0000000000007b1d */ /* 0x000fec0000010000 */
[----:B------:R-:W0:Y:S04]  /*1fc0*/  LDS.128 R8, [UR4+0x8410] ;  /* 0x00841004ff087984 */ /* 0x000e280008000c00 */
[----:B------:R-:W1:Y:S04]  /*1fd0*/  LDS.128 R4, [UR4+0x8400] ;  /* 0x00840004ff047984 */ /* 0x000e680008000c00 */
[----:B------:R-:W2:Y:S04]  /*1fe0*/  LDS R6, [UR4+0x8408] ;  /* 0x00840804ff067984 */ /* 0x000ea80008000800 */
[----:B------:R-:W3:Y:S01]  /*1ff0*/  LDS R125, [UR4+0x8410] ;  /* 0x00841004ff7d7984 */ /* 0x000ee20008000800 */
[----:B------:R-:W-:Y:S01]  /*2000*/  IMAD.IADD R123, R124, 0x1, -R123 ;  /* 0x000000017c7b7824 */ /* 0x000fe200078e0a7b */
[----:B0-----:R-:W-:Y:S01]  /*2010*/  SHF.R.U32.HI R8, RZ, 0x5, R0 ;  /* 0x00000005ff087819 */ /* 0x001fe20000011600 */
[----:B-1----:R-:W-:-:S03]  /*2020*/  IMAD.IADD R5, R4, 0x1, R5 ;  /* 0x0000000104057824 */ /* 0x002fc600078e0205 */
[----:B------:R-:W-:Y:S01]  /*2030*/  ISETP.NE.AND P0, PT, R8, 0x2, PT ;  /* 0x000000020800780c */ /* 0x000fe20003f05270 */
[----:B--2---:R-:W-:-:S03]  /*2040*/  IMAD.IADD R6, R5, 0x1, R6 ;  /* 0x0000000105067824 */ /* 0x004fc600078e0206 */
[----:B------:R-:W-:Y:S02]  /*2050*/  SEL R4, R5, R4, !P0 ;  /* 0x0000000405047207 */ /* 0x000fe40004000000 */
[----:B------:R-:W-:Y:S01]  /*2060*/  ISETP.NE.AND P0, PT, R8, 0x3, PT ;  /* 0x000000030800780c */ /* 0x000fe20003f05270 */
[----:B------:R-:W-:-:S03]  /*2070*/  IMAD.IADD R7, R7, 0x1, R6 ;  /* 0x0000000107077824 */ /* 0x000fc600078e0206 */
[----:B------:R-:W-:Y:S02]  /*2080*/  SEL R4, R6, R4, !P0 ;  /* 0x0000000406047207 */ /* 0x000fe40004000000 */
[----:B------:R-:W-:Y:S01]  /*2090*/  ISETP.NE.AND P0, PT, R8, 0x4, PT ;  /* 0x000000040800780c */ /* 0x000fe20003f05270 */
[----:B---3--:R-:W-:-:S03]  /*20a0*/  IMAD.IADD R125, R7, 0x1, R125 ;  /* 0x00000001077d7824 */ /* 0x008fc600078e027d */
[----:B------:R-:W-:Y:S02]  /*20b0*/  SEL R4, R7, R4, !P0 ;  /* 0x0000000407047207 */ /* 0x000fe40004000000 */
[C---:B------:R-:W-:Y:S01]  /*20c0*/  ISETP.NE.AND P0, PT, R8.reuse, 0x5, PT ;  /* 0x000000050800780c */ /* 0x040fe20003f05270 */
[C---:B------:R-:W-:Y:S01]  /*20d0*/  IMAD.IADD R9, R125.reuse, 0x1, R9 ;  /* 0x000000017d097824 */ /* 0x040fe200078e0209 */
[C---:B------:R-:W-:Y:S02]  /*20e0*/  ISETP.NE.AND P3, PT, R8.reuse, RZ, PT ;  /* 0x000000ff0800720c */ /* 0x040fe40003f65270 */
[----:B------:R-:W-:Y:S02]  /*20f0*/  SEL R4, R125, R4, !P0 ;  /* 0x000000047d047207 */ /* 0x000fe40004000000 */
[----:B------:R-:W-:Y:S01]  /*2100*/  ISETP.NE.AND P1, PT, R8, 0x6, PT ;  /* 0x000000060800780c */ /* 0x000fe20003f25270 */
[----:B------:R-:W-:Y:S01]  /*2110*/  IMAD.IADD R10, R10, 0x1, R9 ;  /* 0x000000010a0a7824 */ /* 0x000fe200078e0209 */
[----:B------:R-:W-:-:S02]  /*2120*/  ISETP.NE.AND P0, PT, R8, 0x7, PT ;  /* 0x000000070800780c */ /* 0x000fc40003f05270 */
[----:B------:R-:W-:Y:S02]  /*2130*/  ISETP.NE.AND P2, PT, R122, RZ, PT ;  /* 0x000000ff7a00720c */ /* 0x000fe40003f45270 */
[----:B------:R-:W-:Y:S02]  /*2140*/  SEL R4, R9, R4, !P1 ;  /* 0x0000000409047207 */ /* 0x000fe40004800000 */
[----:B------:R-:W-:Y:S02]  /*2150*/  SEL R5, R123, RZ, P2 ;  /* 0x000000ff7b057207 */ /* 0x000fe40001000000 */
[----:B------:R-:W-:Y:S01]  /*2160*/  SEL R4, R10, R4, !P0 ;  /* 0x000000040a047207 */ /* 0x000fe20004000000 */
[----:B------:R-:W-:Y:S01]  /*2170*/  BSSY B0, `(.L_x_172) ;  /* 0x000000a000007945 */ /* 0x000fe20003800000 */
[----:B------:R-:W-:Y:S01]  /*2180*/  ISETP.NE.AND P1, PT, R0, RZ, PT ;  /* 0x000000ff0000720c */ /* 0x000fe20003f25270 */
[----:B------:R-:W-:Y:S02]  /*2190*/  IMAD.IADD R11, R11, 0x1, R10 ;  /* 0x000000010b0b7824 */ /* 0x000fe400078e020a */
[----:B------:R-:W-:Y:S01]  /*21a0*/  IMAD.IADD R4, R4, 0x1, R5 ;  /* 0x0000000104047824 */ /* 0x000fe200078e0205 */
[----:B------:R-:W-:Y:S09]  /*21b0*/  @P3 BRA `(.L_x_173) ;  /* 0x0000000000143947 */ /* 0x000ff20003800000 */
[----:B------:R-:W-:Y:S01]  /*21c0*/  ISETP.NE.AND P0, PT, R122, RZ, PT ;  /* 0x000000ff7a00720c */ /* 0x000fe20003f05270 */
[----:B------:R-:W-:Y:S02]  /*21d0*/  IMAD.U32 R11, R11, 0x10000, RZ ;  /* 0x000100000b0b7824 */ /* 0x000fe400078e00ff */
[----:B------:R-:W-:-:S10]  /*21e0*/  IMAD.MOV.U32 R4, RZ, RZ, R123 ;  /* 0x000000ffff047224 */ /* 0x000fd400078e007b */
[----:B------:R0:W-:Y:S01]  /*21f0*/  @!P0 STS [UR4+0x8428], R11 ;  /* 0x0084280bff008988 */ /* 0x0001e20008000804 */
[----:B------:R-:W-:-:S07]  /*2200*/  @!P0 IMAD.MOV.U32 R4, RZ, RZ, R11 ;  /* 0x000000ffff048224 */ /* 0x000fce00078e000b */
.L_x_173:
[----:B------:R-:W-:Y:S05]  /*2210*/  BSYNC B0 ;  /* 0x0000000000007941 */ /* 0x000fea0003800000 */
.L_x_172:
[----:B------:R-:W-:Y:S06]  /*2220*/  BAR.SYNC.DEFER_BLOCKING 0x0 ;  /* 0x0000000000007b1d */ /* 0x000fec0000010000 */
[----:B------:R-:W1:Y:S02]  /*2230*/  @P1 LDS R5, [UR4+0x8428] ;  /* 0x00842804ff051984 */ /* 0x000e640008000800 */
[----:B-1----:R-:W-:-:S04]  /*2240*/  @P1 IMAD.IADD R4, R4, 0x1, R5 ;  /* 0x0000000104041824 */ /* 0x002fc800078e0205 */
[----:B------:R-:W-:Y:S01]  /*2250*/  IMAD.IADD R91, R91, 0x1, R4 ;  /* 0x000000015b5b7824 */ /* 0x000fe200078e0204 */
[----:B------:R1:W-:Y:S03]  /*2260*/  STS [R89], R4 ;  /* 0x0000000459007388 */ /* 0x0003e60000000800 */
[----:B------:R-:W-:Y:S01]  /*2270*/  IMAD.IADD R90, R90, 0x1, R91 ;  /* 0x000000015a5a7824 */ /* 0x000fe200078e025b */
[----:B------:R-:W-:Y:S03]  /*2280*/  STS [R89+0x4], R91 ;  /* 0x0000045b59007388 */ /* 0x000fe60000000800 */
        /* <DEDUP_REMOVED lines=58> */
[----:B-1----:R-:W-:Y:S01]  /*2630*/  IMAD.IADD R4, R121, 0x1, R120 ;  /* 0x0000000179047824 */ /* 0x002fe200078e0278 */
[----:B------:R-:W-:Y:S04]  /*2640*/  STS [R89+0x7c], R120 ;  /* 0x00007c7859007388 */ /* 0x000fe80000000800 */
[----:B------:R-:W-:Y:S01]  /*2650*/  STS [R89+0x80], R4 ;  /* 0x0000800459007388 */ /* 0x000fe20000000800 */
[----:B------:R-:W-:Y:S06]  /*2660*/  BAR.SYNC.DEFER_BLOCKING 0x0 ;  /* 0x0000000000007b1d */ /* 0x000fec0000010000 */
[----:B------:R-:W1:Y:S04]  /*2670*/  LDS.U16 R33, [R33] ;  /* 0x0000000021217984 */ /* 0x000e680000000400 */
[----:B------:R-:W2:Y:S04]  /*2680*/  LDS.U16 R36, [R36] ;  /* 0x0000000024247984 */ /* 0x000ea80000000400 */
[----:B------:R-:W3:Y:S04]  /*2690*/  LDS.U16 R5, [R38] ;  /* 0x0000000026057984 */ /* 0x000ee80000000400 */
[----:B------:R-:W4:Y:S04]  /*26a0*/  LDS.U16 R42, [R42] ;  /* 0x000000002a2a7984 */ /* 0x000f280000000400 */
[----:B------:R-:W4:Y:S04]  /*26b0*/  LDS.U16 R7, [R44] ;  /* 0x000000002c077984 */ /* 0x000f280000000400 */
[----:B------:R-:W4:Y:S04]  /*26c0*/  LDS.U16 R48, [R48] ;  /* 0x0000000030307984 */ /* 0x000f280000000400 */
[----:B------:R-:W4:Y:S04]  /*26d0*/  LDS.U16 R9, [R50] ;  /* 0x0000000032097984 */ /* 0x000f280000000400 */
[----:B------:R-:W4:Y:S04]  /*26e0*/  LDS.U16 R54, [R54] ;  /* 0x0000000036367984 */ /* 0x000f280000000400 */
[----:B0-----:R-:W0:Y:S04]  /*26f0*/  LDS.U16 R11, [R56] ;  /* 0x00000000380b7984 */ /* 0x001e280000000400 */
[----:B------:R-:W0:Y:S04]  /*2700*/  LDS.U16 R60, [R60] ;  /* 0x000000003c3c7984 */ /* 0x000e280000000400 */
[----:B------:R-:W0:Y:S01]  /*2710*/  LDS.U16 R89, [R62] ;  /* 0x000000003e597984 */ /* 0x000e220000000400 */
[----:B-1----:R-:W-:-:S03]  /*2720*/  IMAD.IADD R33, R34, 0x1, R33 ;  /* 0x0000000122217824 */ /* 0x002fc600078e0221 */
[----:B------:R-:W1:Y:S01]  /*2730*/  LDS.U16 R66, [R66] ;  /* 0x0000000042427984 */ /* 0x000e620000000400 */
[----:B--2---:R-:W-:Y:S01]  /*2740*/  IMAD.IADD R36, R37, 0x1, R36 ;  /* 0x0000000125247824 */ /* 0x004fe200078e0224 */
[----:B------:R-:W-:Y:S02]  /*2750*/  LEA R4, R33, UR4, 0x2 ;  /* 0x0000000421047c11 */ /* 0x000fe4000f8e10ff */
[----:B------:R-:W2:Y:S01]  /*2760*/  LDS.U16 R91, [R68] ;  /* 0x00000000445b7984 */ /* 0x000ea20000000400 */
[----:B---3--:R-:W-:Y:S01]  /*2770*/  IMAD.IADD R5, R40, 0x1, R5 ;  /* 0x0000000128057824 */ /* 0x008fe200078e0205 */
[----:B------:R-:W-:Y:S02]  /*2780*/  LEA R6, R36, UR4, 0x2 ;  /* 0x0000000424067c11 */ /* 0x000fe4000f8e10ff */
[----:B------:R-:W3:Y:S01]  /*2790*/  LDS.U16 R72, [R72] ;  /* 0x0000000048487984 */ /* 0x000ee20000000400 */
[----:B----4-:R-:W-:Y:S01]  /*27a0*/  IMAD.IADD R42, R43, 0x1, R42 ;  /* 0x000000012b2a7824 */ /* 0x010fe200078e022a */
[----:B------:R-:W-:-:S02]  /*27b0*/  LEA R5, R5, UR4, 0x2 ;  /* 0x0000000405057c11 */ /* 0x000fc4000f8e10ff */
[----:B------:R-:W4:Y:S01]  /*27c0*/  LDS.U16 R93, [R74] ;  /* 0x000000004a5d7984 */ /* 0x000f220000000400 */
[----:B------:R-:W-:Y:S01]  /*27d0*/  IMAD.IADD R7, R46, 0x1, R7 ;  /* 0x000000012e077824 */ /* 0x000fe200078e0207 */
[----:B------:R-:W-:Y:S02]  /*27e0*/  LEA R8, R42, UR4, 0x2 ;  /* 0x000000042a087c11 */ /* 0x000fe4000f8e10ff */
[----:B------:R-:W4:Y:S01]  /*27f0*/  LDS.U16 R78, [R78] ;  /* 0x000000004e4e7984 */ /* 0x000f220000000400 */
[----:B------:R-:W-:Y:S01]  /*2800*/  IMAD.IADD R48, R49, 0x1, R48 ;  /* 0x0000000131307824 */ /* 0x000fe200078e0230 */
[----:B------:R-:W-:Y:S02]  /*2810*/  LEA R7, R7, UR4, 0x2 ;  /* 0x0000000407077c11 */ /* 0x000fe4000f8e10ff */
[----:B------:R-:W4:Y:S01]  /*2820*/  LDS.U16 R95, [R80] ;  /* 0x00000000505f7984 */ /* 0x000f220000000400 */
[----:B------:R-:W-:Y:S01]  /*2830*/  IMAD.IADD R9, R52, 0x1, R9 ;  /* 0x0000000134097824 */ /* 0x000fe200078e0209 */
[----:B------:R-:W-:-:S02]  /*2840*/  LEA R10, R48, UR4, 0x2 ;  /* 0x00000004300a7c11 */ /* 0x000fc4000f8e10ff */
[----:B------:R-:W4:Y:S01]  /*2850*/  LDS.U16 R84, [R84] ;  /* 0x0000000054547984 */ /* 0x000f220000000400 */
[----:B------:R-:W-:Y:S01]  /*2860*/  IMAD.IADD R54, R55, 0x1, R54 ;  /* 0x0000000137367824 */ /* 0x000fe200078e0236 */
[----:B------:R-:W-:Y:S02]  /*2870*/  LEA R9, R9, UR4, 0x2 ;  /* 0x0000000409097c11 */ /* 0x000fe4000f8e10ff */
[----:B------:R-:W4:Y:S01]  /*2880*/  LDS.U16 R97, [R86] ;  /* 0x0000000056617984 */ /* 0x000f220000000400 */
[----:B0-----:R-:W-:Y:S01]  /*2890*/  IMAD.IADD R11, R58, 0x1, R11 ;  /* 0x000000013a0b7824 */ /* 0x001fe200078e020b */
[----:B------:R-:W-:Y:S01]  /*28a0*/  LEA R34, R54, UR4, 0x2 ;  /* 0x0000000436227c11 */ /* 0x000fe2000f8e10ff */
[----:B------:R-:W-:Y:S01]  /*28b0*/  BAR.SYNC.DEFER_BLOCKING 0x0 ;  /* 0x0000000000007b1d */ /* 0x000fe20000010000 */
[----:B------:R-:W-:Y:S02]  /*28c0*/  IMAD.IADD R60, R61, 0x1, R60 ;  /* 0x000000013d3c7824 */ /* 0x000fe400078e023c */
[----:B------:R-:W-:Y:S01]  /*28d0*/  LEA R11, R11, UR4, 0x2 ;  /* 0x000000040b0b7c11 */ /* 0x000fe2000f8e10ff */
[----:B------:R-:W-:-:S02]  /*28e0*/  IMAD.IADD R89, R64, 0x1, R89 ;  /* 0x0000000140597824 */ /* 0x000fc400078e0259 */
[----:B------:R-:W-:Y:S01]  /*28f0*/  LEA R36, R60, UR4, 0x2 ;  /* 0x000000043c247c11 */ /* 0x000fe2000f8e10ff */
[----:B-1----:R-:W-:Y:S02]  /*2900*/  IMAD.IADD R66, R67, 0x1, R66 ;  /* 0x0000000143427824 */ /* 0x002fe400078e0242 */
[----:B------:R-:W-:Y:S01]  /*2910*/  LEA R43, R89, UR4, 0x2 ;  /* 0x00000004592b7c11 */ /* 0x000fe2000f8e10ff */
[----:B--2---:R-:W-:Y:S02]  /*2920*/  IMAD.IADD R91, R70, 0x1, R91 ;  /* 0x00000001465b7824 */ /* 0x004fe400078e025b */
[----:B------:R-:W-:Y:S01]  /*2930*/  LEA R46, R66, UR4, 0x2 ;  /* 0x00000004422e7c11 */ /* 0x000fe2000f8e10ff */
[----:B---3--:R-:W-:Y:S02]  /*2940*/  IMAD.IADD R72, R73, 0x1, R72 ;  /* 0x0000000149487824 */ /* 0x008fe400078e0248 */
[----:B------:R-:W-:Y:S01]  /*2950*/  LEA R48, R91, UR4, 0x2 ;  /* 0x000000045b307c11 */ /* 0x000fe2000f8e10ff */
[----:B----4-:R-:W-:-:S02]  /*2960*/  IMAD.IADD R93, R76, 0x1, R93 ;  /* 0x000000014c5d7824 */ /* 0x010fc400078e025d */
[----:B------:R-:W-:Y:S01]  /*2970*/  LEA R50, R72, UR4, 0x2 ;  /* 0x0000000448327c11 */ /* 0x000fe2000f8e10ff */
[----:B------:R-:W-:Y:S01]  /*2980*/  STS [R4], R25 ;  /* 0x0000001904007388 */ /* 0x000fe20000000800 */
[----:B------:R-:W-:-:S03]  /*2990*/  IMAD.IADD R78, R79, 0x1, R78 ;  /* 0x000000014f4e7824 */ /* 0x000fc600078e024e */
[----:B------:R-:W-:Y:S01]  /*29a0*/  STS [R6], R35 ;  /* 0x0000002306007388 */ /* 0x000fe20000000800 */
[----:B------:R-:W-:Y:S01]  /*29b0*/  IMAD.IADD R95, R82, 0x1, R95 ;  /* 0x00000001525f7824 */ /* 0x000fe200078e025f */
[----:B------:R-:W-:Y:S02]  /*29c0*/  LEA R52, R78, UR4, 0x2 ;  /* 0x000000044e347c11 */ /* 0x000fe4000f8e10ff */
[----:B------:R-:W-:Y:S01]  /*29d0*/  STS [R5], R39 ;  /* 0x0000002705007388 */ /* 0x000fe20000000800 */
[----:B------:R-:W-:Y:S01]  /*29e0*/  IMAD.IADD R84, R85, 0x1, R84 ;  /* 0x0000000155547824 */ /* 0x000fe200078e0254 */
[----:B------:R-:W-:Y:S02]  /*29f0*/  LEA R49, R95, UR4, 0x2 ;  /* 0x000000045f317c11 */ /* 0x000fe4000f8e10ff */
[----:B------:R-:W-:Y:S01]  /*2a00*/  STS [R8], R41 ;  /* 0x0000002908007388 */ /* 0x000fe20000000800 */
[----:B------:R-:W-:Y:S01]  /*2a10*/  IMAD.IADD R97, R88, 0x1, R97 ;  /* 0x0000000158617824 */ /* 0x000fe200078e0261 */
[----:B------:R-:W-:Y:S01]  /*2a20*/  LEA R54, R84, UR4, 0x2 ;  /* 0x0000000454367c11 */ /* 0x000fe2000f8e10ff */
[----:B------:R-:W-:Y:S01]  /*2a30*/  VIADD R88, R2, 0x6 ;  /* 0x0000000602587836 */ /* 0x000fe20000000000 */
[----:B------:R-:W-:Y:S04]  /*2a40*/  STS [R7], R45 ;  /* 0x0000002d07007388 */ /* 0x000fe80000000800 */
[----:B------:R0:W-:Y:S01]  /*2a50*/  STS [R10], R47 ;  /* 0x0000002f0a007388 */ /* 0x0001e20000000800 */
[----:B------:R-:W-:-:S03]  /*2a60*/  ISETP.GE.AND P0, PT, R88, R3, PT ;  /* 0x000000035800720c */ /* 0x000fc60003f06270 */
[----:B------:R1:W-:Y:S04]  /*2a70*/  STS [R9], R51 ;  /* 0x0000003309007388 */ /* 0x0003e80000000800 */
[----:B------:R2:W-:Y:S01]  /*2a80*/  STS [R34], R53 ;  /* 0x0000003522007388 */ /* 0x0005e20000000800 */
[----:B0-----:R-:W-:-:S03]  /*2a90*/  LEA R47, R93, UR4, 0x2 ;  /* 0x000000045d2f7c11 */ /* 0x001fc6000f8e10ff */
[----:B------:R2:W-:Y:S01]  /*2aa0*/  STS [R11], R57 ;  /* 0x000000390b007388 */ /* 0x0005e20000000800 */
[----:B-1----:R-:W-:-:S03]  /*2ab0*/  LEA R51, R97, UR4, 0x2 ;  /* 0x0000000461337c11 */ /* 0x002fc6000f8e10ff */
        /* <DEDUP_REMOVED lines=9> */
[----:B------:R2:W-:Y:S01]  /*2b50*/  STS [R51], R87 ;  /* 0x0000005733007388 */ /* 0x0005e20000000800 */
[----:B------:R-:W-:Y:S05]  /*2b60*/  @P0 BRA `(.L_x_174) ;  /* 0x0000002400240947 */ /* 0x000fea0003800000 */
[----:B------:R-:W-:-:S05]  /*2b70*/  ULDC UR8, c[0x0][0x23c] ;  /* 0x00008f0000087ab9 */ /* 0x000fca0000000800 */
.L_x_177:
[----:B0-----:R-:W0:Y:S08]  /*2b80*/  S2UR UR5, SR_CgaCtaId ;  /* 0x00000000000579c3 */ /* 0x001e300000008800 */
[----:B------:R-:W-:Y:S01]  /*2b90*/  BAR.SYNC.DEFER_BLOCKING 0x0 ;  /* 0x0000000000007b1d */ /* 0x000fe20000010000 */
[----:B------:R-:W-:Y:S02]  /*2ba0*/  IADD3 R2, -R88, UR8, RZ ;  /* 0x0000000858027c10 */ /* 0x000fe4000fffe1ff */
[----:B------:R-:W-:-:S02]  /*2bb0*/  ISETP.NE.AND P1, PT, R122, 0x1f, PT ;  /* 0x0000001f7a00780c */ /* 0x000fc40003f25270 */
[----:B------:R-:W-:Y:S01]  /*2bc0*/  VIMNMX R2, R2, 0x6, PT ;  /* 0x0000000602027848 */ /* 0x000fe20003fe0100 */
[----:B------:R-:W-:Y:S01]  /*2bd0*/  UMOV UR4, 0x400 ;  /* 0x0000040000047882 */ /* 0x000fe20000000000 */
[----:B------:R-:W-:Y:S01]  /*2be0*/  ISETP.NE.AND P3, PT, R122, RZ, PT ;  /* 0x000000ff7a00720c */ /* 0x000fe20003f65270 */
[----:B------:R-:W-:Y:S01]  /*2bf0*/  BSSY B0, `(.L_x_175) ;  /* 0x00001ab000007945 */ /* 0x000fe20003800000 */
[----:B------:R-:W-:Y:S01]  /*2c00*/  BMSK R2, RZ, R2 ;  /* 0x00000002ff02721b */ /* 0x000fe20000000000 */
[----:B0-----:R-:W-:-:S06]  /*2c10*/  ULEA UR4, UR5, UR4, 0x18 ;  /* 0x0000000405047291 */ /* 0x001fcc000f8ec03f */
[----:B------:R-:W-:-:S04]  /*2c20*/  IMAD.U32 R89, RZ, RZ, UR4 ;  /* 0x00000004ff597e24 */ /* 0x000fc8000f8e00ff */
[----:B------:R-:W-:-:S05]  /*2c30*/  IMAD R3, R0, 0x4c, R89 ;  /* 0x0000004c00037824 */ /* 0x000fca00078e0259 */
[----:B--2---:R-:W0:Y:S04]  /*2c40*/  LDS R87, [R3] ;  /* 0x0000000003577984 */ /* 0x004e280000000800 */
[----:B------:R-:W1:Y:S04]  /*2c50*/  LDS R86, [R3+0x4] ;  /* 0x0000040003567984 */ /* 0x000e680000000800 */
[----:B------:R-:W2:Y:S04]  /*2c60*/  LDS R85, [R3+0x8] ;  /* 0x0000080003557984 */ /* 0x000ea80000000800 */
[----:B------:R-:W-:Y:S04]  /*2c70*/  LDS R84, [R3+0xc] ;  /* 0x00000c0003547984 */ /* 0x000fe80000000800 */
[----:B------:R-:W-:Y:S04]  /*2c80*/  LDS R83, [R3+0x10] ;  /* 0x0000100003537984 */ /* 0x000fe80000000800 */
[----:B------:R-:W-:Y:S04]  /*2c90*/  LDS R82, [R3+0x14] ;  /* 0x0000140003527984 */ /* 0x000fe80000000800 */
[----:B------:R-:W-:Y:S04]  /*2ca0*/  LDS R81, [R3+0x18] ;  /* 0x0000180003517984 */ /* 0x000fe80000000800 */
[----:B------:R-:W-:Y:S04]  /*2cb0*/  LDS R80, [R3+0x1c] ;  /* 0x00001c0003507984 */ /* 0x000fe80000000800 */
[----:B------:R-:W-:Y:S04]  /*2cc0*/  LDS R79, [R3+0x20] ;  /* 0x00002000034f7984 */ /* 0x000fe80000000800 */
[----:B------:R-:W-:Y:S04]  /*2cd0*/  LDS R78, [R3+0x24] ;  /* 0x00002400034e7984 */ /* 0x000fe80000000800 */
[----:B------:R-:W-:Y:S01]  /*2ce0*/  LDS R77, [R3+0x28] ;  /* 0x00002800034d7984 */ /* 0x000fe20000000800 */
[----:B0-----:R-:W-:-:S03]  /*2cf0*/  SHF.R.U32.HI R25, RZ, R88, R87 ;  /* 0x00000058ff197219 */ /* 0x001fc60000011657 */
[----:B------:R-:W-:Y:S01]  /*2d00*/  LDS R76, [R3+0x2c] ;  /* 0x00002c00034c7984 */ /* 0x000fe20000000800 */
[----:B------:R-:W-:-:S03]  /*2d10*/  LOP3.LUT R25, R2, R25, RZ, 0xc0, !PT ;  /* 0x0000001902197212 */ /* 0x000fc600078ec0ff */
[----:B------:R-:W-:Y:S01]  /*2d20*/  LDS R75, [R3+0x30] ;  /* 0x00003000034b7984 */ /* 0x000fe20000000800 */
[----:B------:R-:W-:Y:S01]  /*2d30*/  SHF.R.U32.HI R33, RZ, 0x4, R25 ;  /* 0x00000004ff217819 */ /* 0x000fe20000011619 */
[----:B------:R-:W-:Y:S02]  /*2d40*/  IMAD.SHL.U32 R24, R25, 0x400, RZ ;  /* 0x0000040019187824 */ /* 0x000fe400078e00ff */
[----:B------:R-:W-:Y:S01]  /*2d50*/  LDS R74, [R3+0x34] ;  /* 0x00003400034a7984 */ /* 0x000fe20000000800 */
[----:B------:R-:W-:Y:S02]  /*2d60*/  LOP3.LUT R68, R33, 0xffffffe, RZ, 0xc0, !PT ;  /* 0x0ffffffe21447812 */ /* 0x000fe400078ec0ff */
[----:B------:R-:W-:Y:S01]  /*2d70*/  LOP3.LUT R24, R24, 0x7c00, RZ, 0xc0, !PT ;  /* 0x00007c0018187812 */ /* 0x000fe200078ec0ff */
[----:B------:R-:W-:Y:S04]  /*2d80*/  LDS R73, [R3+0x38] ;  /* 0x0000380003497984 */ /* 0x000fe80000000800 */
[----:B------:R-:W-:Y:S01]  /*2d90*/  LDS R72, [R3+0x3c] ;  /* 0x00003c0003487984 */ /* 0x000fe20000000800 */
[----:B------:R-:W-:Y:S01]  /*2da0*/  VIADD R25, R24, UR4 ;  /* 0x0000000418197c36 */ /* 0x000fe20008000000 */
[----:B------:R-:W-:-:S02]  /*2db0*/  LEA R24, R0, UR4, 0x2 ;  /* 0x0000000400187c11 */ /* 0x000fc4000f8e10ff */
[----:B------:R-:W-:Y:S01]  /*2dc0*/  LDS R71, [R3+0x40] ;  /* 0x0000400003477984 */ /* 0x000fe20000000800 */
[----:B------:R-:W-:-:S03]  /*2dd0*/  IMAD R25, R0, 0x4, R25 ;  /* 0x0000000400197824 */ /* 0x000fc600078e0219 */
[----:B------:R-:W-:Y:S01]  /*2de0*/  LDS R70, [R3+0x44] ;  /* 0x0000440003467984 */ /* 0x000fe20000000800 */
[----:B------:R-:W-:-:S03]  /*2df0*/  IMAD.IADD R68, R25, 0x1, R68 ;  /* 0x0000000119447824 */ /* 0x000fc600078e0244 */
[----:B------:R-:W-:Y:S01]  /*2e00*/  LDS R69, [R3+0x48] ;  /* 0x0000480003457984 */ /* 0x000fe20000000800 */
[----:B------:R-:W-:Y:S06]  /*2e10*/  BAR.SYNC.DEFER_BLOCKING 0x0 ;  /* 0x0000000000007b1d */ /* 0x000fec0000010000 */
[----:B-----5:R-:W-:Y:S04]  /*2e20*/  STS [R4], R12 ;  /* 0x0000000c04007388 */ /* 0x020fe80000000800 */
[----:B------:R-:W-:Y:S04]  /*2e30*/  STS [R6], R13 ;  /* 0x0000000d06007388 */ /* 0x000fe80000000800 */
        /* <DEDUP_REMOVED lines=16> */
[----:B------:R-:W-:Y:S01]  /*2f40*/  STS [R51], R32 ;  /* 0x0000002033007388 */ /* 0x000fe20000000800 */
[----:B------:R-:W-:Y:S06]  /*2f50*/  BAR.SYNC.DEFER_BLOCKING 0x0 ;  /* 0x0000000000007b1d */ /* 0x000fec0000010000 */
[----:B------:R-:W-:Y:S04]  /*2f60*/  LDS R12, [R3] ;  /* 0x00000000030c7984 */ /* 0x000fe80000000800 */
[----:B------:R-:W-:Y:S04]  /*2f70*/  LDS R13, [R3+0x4] ;  /* 0x00000400030d7984 */ /* 0x000fe80000000800 */
        /* <DEDUP_REMOVED lines=16> */
[----:B------:R1:W-:Y:S01]  /*3080*/  LDS R32, [R3+0x48] ;  /* 0x0000480003207984 */ /* 0x0003e20000000800 */
[----:B------:R-:W-:Y:S01]  /*3090*/  BAR.SYNC.DEFER_BLOCKING 0x0 ;  /* 0x0000000000007b1d */ /* 0x000fe20000010000 */
[----:B-1----:R-:W-:-:S04]  /*30a0*/  SHF.R.U32.HI R3, RZ, R88, R86 ;  /* 0x00000058ff037219 */ /* 0x002fc80000011656 */
[----:B------:R-:W-:-:S04]  /*30b0*/  LOP3.LUT R3, R2, R3, RZ, 0xc0, !PT ;  /* 0x0000000302037212 */ /* 0x000fc800078ec0ff */
[----:B------:R-:W-:Y:S01]  /*30c0*/  SHF.R.U32.HI R5, RZ, 0x4, R3 ;  /* 0x00000004ff057819 */ /* 0x000fe20000011603 */
[----:B------:R-:W-:-:S03]  /*30d0*/  IMAD.SHL.U32 R4, R3, 0x400, RZ ;  /* 0x0000040003047824 */ /* 0x000fc600078e00ff */
[----:B------:R-:W-:Y:S02]  /*30e0*/  LOP3.LUT R5, R5, 0xffffffe, RZ, 0xc0, !PT ;  /* 0x0ffffffe05057812 */ /* 0x000fe400078ec0ff */
[----:B------:R-:W-:-:S05]  /*30f0*/  LOP3.LUT R4, R4, 0x7c00, RZ, 0xc0, !PT ;  /* 0x00007c0004047812 */ /* 0x000fca00078ec0ff */
[----:B------:R-:W-:Y:S01]  /*3100*/  VIADD R3, R4, UR4 ;  /* 0x0000000404037c36 */ /* 0x000fe20008000000 */
[----:B------:R-:W-:Y:S03]  /*3110*/  STS [R24], RZ ;  /* 0x000000ff18007388 */ /* 0x000fe60000000800 */
[----:B------:R-:W-:Y:S01]  /*3120*/  IMAD R66, R0, 0x4, R3 ;  /* 0x0000000400427824 */ /* 0x000fe200078e0203 */
[----:B------:R-:W-:Y:S03]  /*3130*/  STS [R24+0x400], RZ ;  /* 0x000400ff18007388 */ /* 0x000fe60000000800 */
[----:B------:R-:W-:Y:S01]  /*3140*/  IMAD.IADD R66, R66, 0x1, R5 ;  /* 0x0000000142427824 */ /* 0x000fe200078e0205 */
[----:B------:R-:W-:Y:S01]  /*3150*/  STS [R24+0x800], RZ ;  /* 0x000800ff18007388 */ /* 0x000fe20000000800 */
[----:B--2---:R-:W-:-:S03]  /*3160*/  SHF.R.U32.HI R5, RZ, R88, R85 ;  /* 0x00000058ff057219 */ /* 0x004fc60000011655 */
[----:B------:R-:W-:Y:S01]  /*3170*/  STS [R24+0xc00], RZ ;  /* 0x000c00ff18007388 */ /* 0x000fe20000000800 */
[----:B------:R-:W-:-:S03]  /*3180*/  LOP3.LUT R5, R2, R5, RZ, 0xc0, !PT ;  /* 0x0000000502057212 */ /* 0x000fc600078ec0ff */
[----:B------:R-:W-:Y:S01]  /*3190*/  STS [R24+0x1000], RZ ;  /* 0x001000ff18007388 */ /* 0x000fe20000000800 */
[----:B------:R-:W-:Y:S01]  /*31a0*/  SHF.R.U32.HI R6, RZ, 0x4, R5 ;  /* 0x00000004ff067819 */ /* 0x000fe20000011605 */
[----:B------:R-:W-:Y:S02]  /*31b0*/  IMAD.SHL.U32 R4, R5, 0x400, RZ ;  /* 0x0000040005047824 */ /* 0x000fe400078e00ff */
[----:B------:R-:W-:Y:S01]  /*31c0*/  STS [R24+0x1400], RZ ;  /* 0x001400ff18007388 */ /* 0x000fe20000000800 */
[----:B------:R-:W-:Y:S02]  /*31d0*/  LOP3.LUT R7, R6, 0xffffffe, RZ, 0xc0, !PT ;  /* 0x0ffffffe06077812 */ /* 0x000fe400078ec0ff */
[----:B------:R-:W-:Y:S01]  /*31e0*/  LOP3.LUT R4, R4, 0x7c00, RZ, 0xc0, !PT ;  /* 0x00007c0004047812 */ /* 0x000fe200078ec0ff */
[----:B------:R-:W-:Y:S04]  /*31f0*/  STS [R24+0x1800], RZ ;  /* 0x001800ff18007388 */ /* 0x000fe80000000800 */
[----:B------:R-:W-:Y:S01]  /*3200*/  STS [R24+0x1c00], RZ ;  /* 0x001c00ff18007388 */ /* 0x000fe20000000800 */
[----:B------:R-:W-:-:S03]  /*3210*/  VIADD R5, R4, UR4 ;  /* 0x0000000404057c36 */ /* 0x000fc60008000000 */
[----:B------:R-:W-:Y:S01]  /*3220*/  STS [R24+0x2000], RZ ;  /* 0x002000ff18007388 */ /* 0x000fe20000000800 */
[----:B------:R-:W-:-:S03]  /*3230*/  IMAD R64, R0, 0x4, R5 ;  /* 0x0000000400407824 */ /* 0x000fc600078e0205 */
[----:B------:R-:W-:Y:S01]  /*3240*/  STS [R24+0x2400], RZ ;  /* 0x002400ff18007388 */ /* 0x000fe20000000800 */
[----:B------:R-:W-:-:S03]  /*3250*/  IMAD.IADD R64, R64, 0x1, R7 ;  /* 0x0000000140407824 */ /* 0x000fc600078e0207 */
        /* <DEDUP_REMOVED lines=23> */
[----:B------:R-:W0:Y:S02]  /*33d0*/  LDS.U16 R67, [R68] ;  /* 0x0000000044437984 */ /* 0x000e240000000400 */
[----:B0-----:R-:W-:-:S05]  /*33e0*/  VIADD R3, R67, 0x1 ;  /* 0x0000000143037836 */ /* 0x001fca0000000000 */
[----:B------:R0:W-:Y:S04]  /*33f0*/  STS.U16 [R68], R3 ;  /* 0x0000000344007388 */ /* 0x0001e80000000400 */
[----:B------:R-:W1:Y:S01]  /*3400*/  LDS.U16 R65, [R66] ;  /* 0x0000000042417984 */ /* 0x000e620000000400 */
[----:B0-----:R-:W-:-:S04]  /*3410*/  SHF.R.U32.HI R3, RZ, R88, R84 ;  /* 0x00000058ff037219 */ /* 0x001fc80000011654 */
[----:B------:R-:W-:-:S04]  /*3420*/  LOP3.LUT R3, R2, R3, RZ, 0xc0, !PT ;  /* 0x0000000302037212 */ /* 0x000fc800078ec0ff */
[----:B------:R-:W-:Y:S01]  /*3430*/  SHF.R.U32.HI R6, RZ, 0x4, R3 ;  /* 0x00000004ff067819 */ /* 0x000fe20000011603 */
[----:B------:R-:W-:-:S03]  /*3440*/  IMAD.SHL.U32 R4, R3, 0x400, RZ ;  /* 0x0000040003047824 */ /* 0x000fc600078e00ff */
[----:B------:R-:W-:Y:S02]  /*3450*/  LOP3.LUT R7, R6, 0xffffffe, RZ, 0xc0, !PT ;  /* 0x0ffffffe06077812 */ /* 0x000fe400078ec0ff */
[----:B------:R-:W-:-:S05]  /*3460*/  LOP3.LUT R4, R4, 0x7c00, RZ, 0xc0, !PT ;  /* 0x00007c0004047812 */ /* 0x000fca00078ec0ff */
[----:B------:R-:W-:-:S04]  /*3470*/  VIADD R3, R4, UR4 ;  /* 0x0000000404037c36 */ /* 0x000fc80008000000 */
[----:B------:R-:W-:-:S04]  /*3480*/  IMAD R62, R0, 0x4, R3 ;  /* 0x00000004003e7824 */ /* 0x000fc800078e0203 */
[----:B------:R-:W-:Y:S02]  /*3490*/  IMAD.IADD R62, R62, 0x1, R7 ;  /* 0x000000013e3e7824 */ /* 0x000fe400078e0207 */
[----:B-1----:R-:W-:-:S05]  /*34a0*/  VIADD R5, R65, 0x1 ;  /* 0x0000000141057836 */ /* 0x002fca0000000000 */
        /* <DEDUP_REMOVED lines=166> */
[----:B------:R-:W-:Y:S01]  /*3f10*/  IMAD.IADD R34, R34, 0x1, R7 ;  /* 0x0000000122227824 */ /* 0x000fe200078e0207 */
[----:B------:R-:W-:-:S04]  /*3f20*/  @!P1 SHF.R.U32.HI R7, RZ, 0x3, R0 ;  /* 0x00000003ff079819 */ /* 0x000fc80000011600 */
[----:B------:R-:W-:Y:S01]  /*3f30*/  @!P1 LOP3.LUT R10, R7, 0x1ffffffc, RZ, 0xc0, !PT ;  /* 0x1ffffffc070a9812 */ /* 0x000fe200078ec0ff */
        /* <DEDUP_REMOVED lines=9> */
[----:B------:R-:W-:Y:S02]  /*3fd0*/  VIADD R5, R2, UR4 ;  /* 0x0000000402057c36 */ /* 0x000fe40008000000 */
[C---:B------:R-:W-:Y:S02]  /*3fe0*/  IMAD R2, R0.reuse, 0x84, R89 ;  /* 0x0000008400027824 */ /* 0x040fe400078e0259 */
[----:B------:R-:W-:-:S04]  /*3ff0*/  IMAD R25, R0, 0x4, R5 ;  /* 0x0000000400197824 */ /* 0x000fc800078e0205 */
[----:B------:R-:W-:Y:S02]  /*4000*/  IMAD.IADD R25, R25, 0x1, R4 ;  /* 0x0000000119197824 */ /* 0x000fe400078e0204 */
[----:B-1----:R-:W-:-:S05]  /*4010*/  VIADD R3, R35, 0x1 ;  /* 0x0000000123037836 */ /* 0x002fca0000000000 */
[----:B------:R-:W-:Y:S04]  /*4020*/  STS.U16 [R36], R3 ;  /* 0x0000000324007388 */ /* 0x000fe80000000400 */
[----:B------:R-:W0:Y:S02]  /*4030*/  LDS.U16 R33, [R34] ;  /* 0x0000000022217984 */ /* 0x000e240000000400 */
[----:B0-----:R-:W-:-:S05]  /*4040*/  VIADD R5, R33, 0x1 ;  /* 0x0000000121057836 */ /* 0x001fca0000000000 */
[----:B------:R-:W-:Y:S04]  /*4050*/  STS.U16 [R34], R5 ;  /* 0x0000000522007388 */ /* 0x000fe80000000400 */
[----:B------:R-:W0:Y:S02]  /*4060*/  LDS.U16 R3, [R25] ;  /* 0x0000000019037984 */ /* 0x000e240000000400 */
        /* <DEDUP_REMOVED lines=46> */
[----:B----4-:R-:W-:-:S04]  /*4350*/  IADD3 R4, R107, R106, R4 ;  /* 0x0000006a6b047210 */ /* 0x010fc80007ffe004 */
[----:B------:R-:W-:-:S04]  /*4360*/  IADD3 R4, R109, R108, R4 ;  /* 0x0000006c6d047210 */ /* 0x000fc80007ffe004 */
[----:B0-----:R-:W-:-:S04]  /*4370*/  IADD3 R4, R111, R110, R4 ;  /* 0x0000006e6f047210 */ /* 0x001fc80007ffe004 */
[----:B-1----:R-:W-:-:S04]  /*4380*/  IADD3 R4, R113, R112, R4 ;  /* 0x0000007071047210 */ /* 0x002fc80007ffe004 */
[----:B--2---:R-:W-:-:S04]  /*4390*/  IADD3 R119, R115, R114, R4 ;  /* 0x0000007273777210 */ /* 0x004fc80007ffe004 */
[----:B---3--:R-:W-:-:S05]  /*43a0*/  IADD3 R119, R5, R116, R119 ;  /* 0x0000007405777210 */ /* 0x008fca0007ffe077 */
        /* <DEDUP_REMOVED lines=8> */
[----:B------:R-:W0:Y:S02]  /*4430*/  SHFL.UP P0, R121, R6, 0x10, RZ ;  /* 0x0600000006797989 */ /* 0x000e2400000000ff */
[----:B0-----:R-:W-:-:S04]  /*4440*/  @P0 IMAD.IADD R121, R6, 0x1, R121 ;  /* 0x0000000106790824 */ /* 0x001fc800078e0279 */
[----:B------:R-:W-:Y:S01]  /*4450*/  IMAD.IADD R119, R121, 0x1, -R119 ;  /* 0x0000000179777824 */ /* 0x000fe200078e0a77 */
[----:B------:R-:W-:Y:S01]  /*4460*/  @!P1 STS [R10+UR4+0x8400], R121 ;  /* 0x008400790a009988 */ /* 0x000fe20008000804 */
[----:B------:R-:W-:Y:S06]  /*4470*/  BAR.SYNC.DEFER_BLOCKING 0x0 ;  /* 0x0000000000007b1d */ /* 0x000fec0000010000 */
[----:B------:R-:W0:Y:S04]  /*4480*/  LDS.128 R4, [UR4+0x8400] ;  /* 0x00840004ff047984 */ /* 0x000e280008000c00 */
[----:B------:R-:W1:Y:S04]  /*4490*/  LDS R125, [UR4+0x8408] ;  /* 0x00840804ff7d7984 */ /* 0x000e680008000800 */
[----:B------:R-:W2:Y:S04]  /*44a0*/  LDS R123, [UR4+0x8410] ;  /* 0x00841004ff7b7984 */ /* 0x000ea80008000800 */
[----:B------:R-:W3:Y:S01]  /*44b0*/  LDS.128 R8, [UR4+0x8410] ;  /* 0x00841004ff087984 */ /* 0x000ee20008000c00 */
[----:B0-----:R-:W-:Y:S01]  /*44c0*/  SHF.R.U32.HI R6, RZ, 0x5, R0 ;  /* 0x00000005ff067819 */ /* 0x001fe20000011600 */
[----:B------:R-:W-:-:S03]  /*44d0*/  IMAD.IADD R5, R5, 0x1, R4 ;  /* 0x0000000105057824 */ /* 0x000fc600078e0204 */
[C---:B------:R-:W-:Y:S01]  /*44e0*/  ISETP.NE.AND P0, PT, R6.reuse, 0x2, PT ;  /* 0x000000020600780c */ /* 0x040fe20003f05270 */
[C---:B-1----:R-:W-:Y:S01]  /*44f0*/  IMAD.IADD R125, R5.reuse, 0x1, R125 ;  /* 0x00000001057d7824 */ /* 0x042fe200078e027d */
[C---:B------:R-:W-:Y:S02]  /*4500*/  ISETP.NE.AND P1, PT, R6.reuse, 0x5, PT ;  /* 0x000000050600780c */ /* 0x040fe40003f25270 */
[----:B------:R-:W-:Y:S01]  /*4510*/  SEL R4, R5, R4, !P0 ;  /* 0x0000000405047207 */ /* 0x000fe20004000000 */
[----:B------:R-:W-:Y:S01]  /*4520*/  IMAD.IADD R7, R7, 0x1, R125 ;  /* 0x0000000107077824 */ /* 0x000fe200078e027d */
[C---:B------:R-:W-:Y:S02]  /*4530*/  ISETP.NE.AND P0, PT, R6.reuse, 0x3, PT ;  /* 0x000000030600780c */ /* 0x040fe40003f05270 */
[----:B------:R-:W-:Y:S01]  /*4540*/  ISETP.NE.AND P2, PT, R6, 0x6, PT ;  /* 0x000000060600780c */ /* 0x000fe20003f45270 */
[----:B--2---:R-:W-:Y:S01]  /*4550*/  IMAD.IADD R123, R7, 0x1, R123 ;  /* 0x00000001077b7824 */ /* 0x004fe200078e027b */
[----:B------:R-:W-:-:S02]  /*4560*/  SEL R4, R125, R4, !P0 ;  /* 0x000000047d047207 */ /* 0x000fc40004000000 */
[----:B------:R-:W-:Y:S01]  /*4570*/  ISETP.NE.AND P0, PT, R6, 0x4, PT ;  /* 0x000000040600780c */ /* 0x000fe20003f05270 */
[----:B---3--:R-:W-:Y:S01]  /*4580*/  IMAD.IADD R9, R123, 0x1, R9 ;  /* 0x000000017b097824 */ /* 0x008fe200078e0209 */
[----:B------:R-:W-:Y:S02]  /*4590*/  SEL R5, R119, RZ, P3 ;  /* 0x000000ff77057207 */ /* 0x000fe40001800000 */
[----:B------:R-:W-:Y:S01]  /*45a0*/  SEL R4, R7, R4, !P0 ;  /* 0x0000000407047207 */ /* 0x000fe20004000000 */
[----:B------:R-:W-:Y:S01]  /*45b0*/  IMAD.IADD R10, R10, 0x1, R9 ;  /* 0x000000010a0a7824 */ /* 0x000fe200078e0209 */
[C---:B------:R-:W-:Y:S02]  /*45c0*/  ISETP.NE.AND P0, PT, R6.reuse, RZ, PT ;  /* 0x000000ff0600720c */ /* 0x040fe40003f05270 */
[----:B------:R-:W-:Y:S01]  /*45d0*/  SEL R4, R123, R4, !P1 ;  /* 0x000000047b047207 */ /* 0x000fe20004800000 */
[----:B------:R-:W-:Y:S01]  /*45e0*/  IMAD.IADD R11, R11, 0x1, R10 ;  /* 0x000000010b0b7824 */ /* 0x000fe200078e020a */
[----:B------:R-:W-:-:S02]  /*45f0*/  ISETP.NE.AND P1, PT, R6, 0x7, PT ;  /* 0x000000070600780c */ /* 0x000fc40003f25270 */
[----:B------:R-:W-:Y:S02]  /*4600*/  SEL R4, R9, R4, !P2 ;  /* 0x0000000409047207 */ /* 0x000fe40005000000 */
[----:B------:R-:W-:Y:S02]  /*4610*/  ISETP.NE.AND P2, PT, R0, RZ, PT ;  /* 0x000000ff0000720c */ /* 0x000fe40003f45270 */
[----:B------:R-:W-:-:S05]  /*4620*/  SEL R4, R10, R4, !P1 ;  /* 0x000000040a047207 */ /* 0x000fca0004800000 */
[----:B------:R-:W-:Y:S01]  /*4630*/  IMAD.IADD R5, R4, 0x1, R5 ;  /* 0x0000000104057824 */ /* 0x000fe200078e0205 */
[----:B------:R-:W-:Y:S06]  /*4640*/  @P0 BRA `(.L_x_176) ;  /* 0x0000000000140947 */ /* 0x000fec0003800000 */
[----:B------:R-:W-:Y:S01]  /*4650*/  ISETP.NE.AND P0, PT, R122, RZ, PT ;  /* 0x000000ff7a00720c */ /* 0x000fe20003f05270 */
[----:B------:R-:W-:Y:S02]  /*4660*/  IMAD.U32 R4, R11, 0x10000, RZ ;  /* 0x000100000b047824 */ /* 0x000fe400078e00ff */
[----:B------:R-:W-:-:S10]  /*4670*/  IMAD.MOV.U32 R5, RZ, RZ, R119 ;  /* 0x000000ffff057224 */ /* 0x000fd400078e0077 */
[----:B------:R0:W-:Y:S01]  /*4680*/  @!P0 STS [UR4+0x8428], R4 ;  /* 0x00842804ff008988 */ /* 0x0001e20008000804 */
[----:B------:R-:W-:-:S07]  /*4690*/  @!P0 IMAD.MOV.U32 R5, RZ, RZ, R4 ;  /* 0x000000ffff058224 */ /* 0x000fce00078e0004 */
.L_x_176:
[----:B------:R-:W-:Y:S05]  /*46a0*/  BSYNC B0 ;  /* 0x0000000000007941 */ /* 0x000fea0003800000 */
.L_x_175:
[----:B------:R-:W-:Y:S01]  /*46b0*/  BAR.SYNC.DEFER_BLOCKING 0x0 ;  /* 0x0000000000007b1d */ /* 0x000fe20000010000 */
[----:B------:R-:W-:-:S05]  /*46c0*/  VIADD R88, R88, 0x6 ;  /* 0x0000000658587836 */ /* 0x000fca0000000000 */
[----:B------:R-:W-:Y:S01]  /*46d0*/  ISETP.GE.AND P0, PT, R88, UR8, PT ;  /* 0x0000000858007c0c */ /* 0x000fe2000bf06270 */
[----:B0-----:R-:W0:Y:S02]  /*46e0*/  @P2 LDS R4, [UR4+0x8428] ;  /* 0x00842804ff042984 */ /* 0x001e240008000800 */
[----:B0-----:R-:W-:-:S04]  /*46f0*/  @P2 IMAD.IADD R5, R4, 0x1, R5 ;  /* 0x0000000104052824 */ /* 0x001fc800078e0205 */
        /* <DEDUP_REMOVED lines=62> */
[----:B0-----:R-:W-:Y:S01]  /*4ae0*/  IMAD.IADD R5, R115, 0x1, R116 ;  /* 0x0000000173057824 */ /* 0x001fe200078e0274 */
[----:B------:R-:W-:Y:S04]  /*4af0*/  STS [R2+0x7c], R115 ;  /* 0x00007c7302007388 */ /* 0x000fe80000000800 */
[----:B------:R-:W-:Y:S01]  /*4b00*/  STS [R2+0x80], R5 ;  /* 0x0000800502007388 */ /* 0x000fe20000000800 */
[----:B------:R-:W-:Y:S06]  /*4b10*/  BAR.SYNC.DEFER_BLOCKING 0x0 ;  /* 0x0000000000007b1d */ /* 0x000fec0000010000 */
[----:B------:R-:W0:Y:S04]  /*4b20*/  LDS.U16 R68, [R68] ;  /* 0x0000000044447984 */ /* 0x000e280000000400 */
[----:B------:R-:W1:Y:S04]  /*4b30*/  LDS.U16 R66, [R66] ;  /* 0x0000000042427984 */ /* 0x000e680000000400 */
[----:B------:R-:W2:Y:S04]  /*4b40*/  LDS.U16 R64, [R64] ;  /* 0x0000000040407984 */ /* 0x000ea80000000400 */
[----:B------:R-:W3:Y:S04]  /*4b50*/  LDS.U16 R62, [R62] ;  /* 0x000000003e3e7984 */ /* 0x000ee80000000400 */
[----:B------:R-:W4:Y:S04]  /*4b60*/  LDS.U16 R60, [R60] ;  /* 0x000000003c3c7984 */ /* 0x000f280000000400 */
[----:B------:R-:W5:Y:S04]  /*4b70*/  LDS.U16 R58, [R58] ;  /* 0x000000003a3a7984 */ /* 0x000f680000000400 */
[----:B------:R-:W5:Y:S04]  /*4b80*/  LDS.U16 R56, [R56] ;  /* 0x0000000038387984 */ /* 0x000f680000000400 */
[----:B------:R-:W5:Y:S04]  /*4b90*/  LDS.U16 R54, [R54] ;  /* 0x0000000036367984 */ /* 0x000f680000000400 */
[----:B------:R-:W5:Y:S04]  /*4ba0*/  LDS.U16 R52, [R52] ;  /* 0x0000000034347984 */ /* 0x000f680000000400 */
[----:B------:R-:W5:Y:S04]  /*4bb0*/  LDS.U16 R50, [R50] ;  /* 0x0000000032327984 */ /* 0x000f680000000400 */
[----:B------:R-:W5:Y:S01]  /*4bc0*/  LDS.U16 R48, [R48] ;  /* 0x0000000030307984 */ /* 0x000f620000000400 */
[----:B0-----:R-:W-:-:S03]  /*4bd0*/  IMAD.IADD R68, R68, 0x1, R67 ;  /* 0x0000000144447824 */ /* 0x001fc600078e0243 */
[----:B------:R-:W0:Y:S01]  /*4be0*/  LDS.U16 R46, [R46] ;  /* 0x000000002e2e7984 */ /* 0x000e220000000400 */
[----:B-1----:R-:W-:Y:S01]  /*4bf0*/  IMAD.IADD R66, R66, 0x1, R65 ;  /* 0x0000000142427824 */ /* 0x002fe200078e0241 */
[----:B------:R-:W-:Y:S02]  /*4c00*/  LEA R4, R68, UR4, 0x2 ;  /* 0x0000000444047c11 */ /* 0x000fe4000f8e10ff */
[----:B------:R-:W1:Y:S01]  /*4c10*/  LDS.U16 R34, [R34] ;  /* 0x0000000022227984 */ /* 0x000e620000000400 */
[----:B--2---:R-:W-:Y:S01]  /*4c20*/  IMAD.IADD R64, R64, 0x1, R63 ;  /* 0x0000000140407824 */ /* 0x004fe200078e023f */
[----:B------:R-:W-:Y:S02]  /*4c30*/  LEA R6, R66, UR4, 0x2 ;  /* 0x0000000442067c11 */ /* 0x000fe4000f8e10ff */
[----:B------:R-:W2:Y:S01]  /*4c40*/  LDS.U16 R44, [R44] ;  /* 0x000000002c2c7984 */ /* 0x000ea20000000400 */
[----:B---3--:R-:W-:Y:S01]  /*4c50*/  IMAD.IADD R62, R62, 0x1, R61 ;  /* 0x000000013e3e7824 */ /* 0x008fe200078e023d */
[----:B------:R-:W-:-:S02]  /*4c60*/  LEA R5, R64, UR4, 0x2 ;  /* 0x0000000440057c11 */ /* 0x000fc4000f8e10ff */
[----:B------:R-:W3:Y:S01]  /*4c70*/  LDS.U16 R42, [R42] ;  /* 0x000000002a2a7984 */ /* 0x000ee20000000400 */
[----:B----4-:R-:W-:Y:S01]  /*4c80*/  IMAD.IADD R60, R60, 0x1, R59 ;  /* 0x000000013c3c7824 */ /* 0x010fe200078e023b */
[----:B------:R-:W-:Y:S02]  /*4c90*/  LEA R8, R62, UR4, 0x2 ;  /* 0x000000043e087c11 */ /* 0x000fe4000f8e10ff */
[----:B------:R-:W4:Y:S01]  /*4ca0*/  LDS.U16 R36, [R36] ;  /* 0x0000000024247984 */ /* 0x000f220000000400 */
[----:B-----5:R-:W-:Y:S01]  /*4cb0*/  IMAD.IADD R58, R58, 0x1, R57 ;  /* 0x000000013a3a7824 */ /* 0x020fe200078e0239 */
[----:B------:R-:W-:Y:S02]  /*4cc0*/  LEA R7, R60, UR4, 0x2 ;  /* 0x000000043c077c11 */ /* 0x000fe4000f8e10ff */
[----:B------:R-:W5:Y:S01]  /*4cd0*/  LDS.U16 R40, [R40] ;  /* 0x0000000028287984 */ /* 0x000f620000000400 */
[----:B------:R-:W-:Y:S01]  /*4ce0*/  IMAD.IADD R56, R56, 0x1, R55 ;  /* 0x0000000138387824 */ /* 0x000fe200078e0237 */
[----:B------:R-:W-:-:S02]  /*4cf0*/  LEA R10, R58, UR4, 0x2 ;  /* 0x000000043a0a7c11 */ /* 0x000fc4000f8e10ff */
[----:B------:R-:W5:Y:S01]  /*4d00*/  LDS.U16 R38, [R38] ;  /* 0x0000000026267984 */ /* 0x000f620000000400 */
[----:B------:R-:W-:Y:S01]  /*4d10*/  IMAD.IADD R54, R54, 0x1, R53 ;  /* 0x0000000136367824 */ /* 0x000fe200078e0235 */
[----:B------:R-:W-:Y:S02]  /*4d20*/  LEA R9, R56, UR4, 0x2 ;  /* 0x0000000438097c11 */ /* 0x000fe4000f8e10ff */
[----:B------:R-:W5:Y:S01]  /*4d30*/  LDS.U16 R2, [R25] ;  /* 0x0000000019027984 */ /* 0x000f620000000400 */
[----:B------:R-:W-:Y:S01]  /*4d40*/  IMAD.IADD R52, R52, 0x1, R51 ;  /* 0x0000000134347824 */ /* 0x000fe200078e0233 */
[----:B------:R-:W-:Y:S01]  /*4d50*/  BAR.SYNC.DEFER_BLOCKING 0x0 ;  /* 0x0000000000007b1d */ /* 0x000fe20000010000 */
[----:B------:R-:W-:-:S03]  /*4d60*/  IMAD.IADD R50, R50, 0x1, R49 ;  /* 0x0000000132327824 */ /* 0x000fc600078e0231 */
[----:B------:R-:W-:Y:S01]  /*4d70*/  LEA R11, R52, UR4, 0x2 ;  /* 0x00000004340b7c11 */ /* 0x000fe2000f8e10ff */
[----:B------:R-:W-:Y:S02]  /*4d80*/  IMAD.IADD R48, R48, 0x1, R47 ;  /* 0x0000000130307824 */ /* 0x000fe400078e022f */
[----:B0-----:R-:W-:Y:S02]  /*4d90*/  IMAD.IADD R46, R46, 0x1, R45 ;  /* 0x000000012e2e7824 */ /* 0x001fe400078e022d */
[----:B-1----:R-:W-:Y:S01]  /*4da0*/  IMAD.IADD R33, R34, 0x1, R33 ;  /* 0x0000000122217824 */ /* 0x002fe200078e0221 */
[----:B------:R-:W-:Y:S02]  /*4db0*/  LEA R34, R54, UR4, 0x2 ;  /* 0x0000000436227c11 */ /* 0x000fe4000f8e10ff */
[----:B------:R-:W-:Y:S01]  /*4dc0*/  LEA R46, R46, UR4, 0x2 ;  /* 0x000000042e2e7c11 */ /* 0x000fe2000f8e10ff */
[----:B--2---:R-:W-:Y:S01]  /*4dd0*/  IMAD.IADD R44, R44, 0x1, R43 ;  /* 0x000000012c2c7824 */ /* 0x004fe200078e022b */
[----:B------:R-:W-:-:S02]  /*4de0*/  LEA R43, R48, UR4, 0x2 ;  /* 0x00000004302b7c11 */ /* 0x000fc4000f8e10ff */
[----:B------:R-:W-:Y:S01]  /*4df0*/  LEA R54, R33, UR4, 0x2 ;  /* 0x0000000421367c11 */ /* 0x000fe2000f8e10ff */
[----:B---3--:R-:W-:Y:S01]  /*4e00*/  IMAD.IADD R42, R42, 0x1, R41 ;  /* 0x000000012a2a7824 */ /* 0x008fe200078e0229 */
[----:B------:R-:W-:Y:S01]  /*4e10*/  LEA R48, R44, UR4, 0x2 ;  /* 0x000000042c307c11 */ /* 0x000fe2000f8e10ff */
[----:B------:R0:W-:Y:S01]  /*4e20*/  STS [R4], R87 ;  /* 0x0000005704007388 */ /* 0x0001e20000000800 */
[----:B----4-:R-:W-:Y:S01]  /*4e30*/  IMAD.IADD R35, R36, 0x1, R35 ;  /* 0x0000000124237824 */ /* 0x010fe200078e0223 */
[----:B------:R-:W-:Y:S02]  /*4e40*/  LEA R36, R50, UR4, 0x2 ;  /* 0x0000000432247c11 */ /* 0x000fe4000f8e10ff */
[----:B------:R0:W-:Y:S01]  /*4e50*/  STS [R6], R86 ;  /* 0x0000005606007388 */ /* 0x0001e20000000800 */
[----:B-----5:R-:W-:Y:S01]  /*4e60*/  IMAD.IADD R40, R40, 0x1, R39 ;  /* 0x0000000128287824 */ /* 0x020fe200078e0227 */
[----:B------:R-:W-:Y:S02]  /*4e70*/  LEA R50, R42, UR4, 0x2 ;  /* 0x000000042a327c11 */ /* 0x000fe4000f8e10ff */
[----:B------:R0:W-:Y:S01]  /*4e80*/  STS [R5], R85 ;  /* 0x0000005505007388 */ /* 0x0001e20000000800 */
[----:B------:R-:W-:Y:S01]  /*4e90*/  IMAD.IADD R38, R38, 0x1, R37 ;  /* 0x0000000126267824 */ /* 0x000fe200078e0225 */
[----:B------:R-:W-:-:S02]  /*4ea0*/  LEA R47, R40, UR4, 0x2 ;  /* 0x00000004282f7c11 */ /* 0x000fc4000f8e10ff */
[----:B------:R0:W-:Y:S01]  /*4eb0*/  STS [R8], R84 ;  /* 0x0000005408007388 */ /* 0x0001e20000000800 */
[----:B------:R-:W-:Y:S01]  /*4ec0*/  IMAD.IADD R2, R2, 0x1, R3 ;  /* 0x0000000102027824 */ /* 0x000fe200078e0203 */
[----:B------:R-:W-:Y:S02]  /*4ed0*/  LEA R52, R38, UR4, 0x2 ;  /* 0x0000000426347c11 */ /* 0x000fe4000f8e10ff */
        /* <DEDUP_REMOVED lines=17> */
[----:B------:R-:W-:Y:S05]  /*4ff0*/  @!P0 BRA `(.L_x_177) ;  /* 0xffffffd800e08947 */ /* 0x000fea000383ffff */
.L_x_174:
[----:B------:R-:W-:Y:S01]  /*5000*/  BAR.SYNC.DEFER_BLOCKING 0x0 ;  /* 0x0000000000007b1d */ /* 0x000fe20000010000 */
[----:B------:R-:W-:Y:S01]  /*5010*/  SHF.R.S32.HI R3, RZ, 0x1f, R0 ;  /* 0x0000001fff037819 */ /* 0x000fe20000011400 */
[----:B------:R-:W-:-:S04]  /*5020*/  VIADD R2, R0, 0x100 ;  /* 0x0000010000027836 */ /* 0x000fc80000000000 */
[----:B------:R-:W-:Y:S02]  /*5030*/  ULDC.64 UR4, c[0x0][0x230] ;  /* 0x00008c0000047ab9 */ /* 0x000fe40000000a00 */
[----:B------:R-:W-:Y:S01]  /*5040*/  IMAD.U32 R38, RZ, RZ, UR5 ;  /* 0x00000005ff267e24 */ /* 0x000fe2000f8e00ff */
[----:B------:R-:W-:Y:S02]  /*5050*/  ISETP.LT.U32.AND P0, PT, R0, UR4, PT ;  /* 0x0000000400007c0c */ /* 0x000fe4000bf01070 */
[----:B------:R-:W-:Y:S02]  /*5060*/  ISETP.LT.U32.AND P4, PT, R2, UR4, PT ;  /* 0x0000000402007c0c */ /* 0x000fe4000bf81070 */
[----:B------:R-:W-:Y:S02]  /*5070*/  ISETP.GT.U32.AND.EX P0, PT, R38, R3, PT, P0 ;  /* 0x000000032600720c */ /* 0x000fe40003f04100 */
[----:B------:R-:W-:Y:S01]  /*5080*/  SHF.R.S32.HI R3, RZ, 0x1f, R2 ;  /* 0x0000001fff037819 */ /* 0x000fe20000011402 */
[----:B------:R-:W-:-:S05]  /*5090*/  VIADD R2, R0, 0x200 ;  /* 0x0000020000027836 */ /* 0x000fca0000000000 */
[----:B------:R-:W-:Y:S01]  /*50a0*/  ISETP.LT.U32.AND P1, PT, R2, UR4, PT ;  /* 0x0000000402007c0c */ /* 0x000fe2000bf21070 */
[----:B--2---:R-:W1:Y:S04]  /*50b0*/  LDS R53, [R24] ;  /* 0x0000000018357984 */ /* 0x004e680000000800 */
[----:B------:R-:W2:Y:S04]  /*50c0*/  LDS R55, [R24+0x400] ;  /* 0x0004000018377984 */ /* 0x000ea80000000800 */
[----:B------:R-:W3:Y:S04]  /*50d0*/  LDS R56, [R24+0x800] ;  /* 0x0008000018387984 */ /* 0x000ee80000000800 */
[----:B------:R-:W4:Y:S04]  /*50e0*/  LDS R57, [R24+0xc00] ;  /* 0x000c000018397984 */ /* 0x000f280000000800 */
[----:B------:R-:W-:Y:S04]  /*50f0*/  LDS R58, [R24+0x1000] ;  /* 0x00100000183a7984 */ /* 0x000fe80000000800 */
[----:B------:R-:W4:Y:S04]  /*5100*/  LDS R59, [R24+0x1400] ;  /* 0x00140000183b7984 */ /* 0x000f280000000800 */
[----:B------:R-:W-:Y:S04]  /*5110*/  LDS R60, [R24+0x1800] ;  /* 0x00180000183c7984 */ /* 0x000fe80000000800 */
[----:B------:R-:W-:Y:S04]  /*5120*/  LDS R61, [R24+0x1c00] ;  /* 0x001c0000183d7984 */ /* 0x000fe80000000800 */
[----:B------:R-:W-:Y:S04]  /*5130*/  LDS R45, [R24+0x2000] ;  /* 0x00200000182d7984 */ /* 0x000fe80000000800 */
[----:B------:R-:W-:Y:S04]  /*5140*/  LDS R44, [R24+0x2400] ;  /* 0x00240000182c7984 */ /* 0x000fe80000000800 */
[----:B------:R-:W-:Y:S01]  /*5150*/  LDS R42, [R24+0x2800] ;  /* 0x00280000182a7984 */ /* 0x000fe20000000800 */
[----:B-1----:R-:W-:-:S03]  /*5160*/  @P0 LOP3.LUT R53, R53, 0x80000000, RZ, 0x3c, !PT ;  /* 0x8000000035350812 */ /* 0x002fc600078e3cff */
        /* <DEDUP_REMOVED lines=8> */
[----:B------:R-:W-:Y:S06]  /*51f0*/  BAR.SYNC.DEFER_BLOCKING 0x0 ;  /* 0x0000000000007b1d */ /* 0x000fec0000010000 */
[----:B-----5:R0:W-:Y:S04]  /*5200*/  STS [R4], R12 ;  /* 0x0000000c04007388 */ /* 0x0201e80000000800 */
[----:B------:R1:W-:Y:S04]  /*5210*/  STS [R6], R13 ;  /* 0x0000000d06007388 */ /* 0x0003e80000000800 */
[----:B------:R2:W-:Y:S01]  /*5220*/  STS [R5], R14 ;  /* 0x0000000e05007388 */ /* 0x0005e20000000800 */
[----:B0-----:R-:W-:-:S03]  /*5230*/  IMAD.U32 R4, RZ, RZ, UR5 ;  /* 0x00000005ff047e24 */ /* 0x001fc6000f8e00ff */
[----:B------:R0:W-:Y:S01]  /*5240*/  STS [R8], R15 ;  /* 0x0000000f08007388 */ /* 0x0001e20000000800 */
[----:B-1----:R-:W-:Y:S01]  /*5250*/  VIADD R6, R0, 0x300 ;  /* 0x0000030000067836 */ /* 0x002fe20000000000 */
[----:B------:R-:W-:Y:S02]  /*5260*/  ISETP.GT.U32.AND.EX P4, PT, R4, R3, PT, P4 ;  /* 0x000000030400720c */ /* 0x000fe40003f84140 */
[----:B------:R-:W-:Y:S01]  /*5270*/  STS [R7], R16 ;  /* 0x0000001007007388 */ /* 0x000fe20000000800 */
[----:B--2---:R-:W1:Y:S01]  /*5280*/  LDC.64 R4, c[0x0][0x228] ;  /* 0x00008a00ff047b82 */ /* 0x004e620000000a00 */
[----:B------:R-:W-:Y:S02]  /*5290*/  ISETP.LT.U32.AND P2, PT, R6, UR4, PT ;  /* 0x0000000406007c0c */ /* 0x000fe4000bf41070 */
[----:B------:R2:W-:Y:S01]  /*52a0*/  STS [R10], R17 ;  /* 0x000000110a007388 */ /* 0x0005e20000000800 */
[----:B------:R-:W-:Y:S01]  /*52b0*/  SHF.R.S32.HI R6, RZ, 0x1f, R6 ;  /* 0x0000001fff067819 */ /* 0x000fe20000011406 */
[----:B0-----:R-:W-:Y:S01]  /*52c0*/  IMAD.U32 R15, RZ, RZ, UR5 ;  /* 0x00000005ff0f7e24 */ /* 0x001fe2000f8e00ff */
[----:B------:R-:W-:Y:S01]  /*52d0*/  SHF.R.S32.HI R8, RZ, 0x1f, R2 ;  /* 0x0000001fff087819 */ /* 0x000fe20000011402 */
[----:B------:R0:W-:Y:S01]  /*52e0*/  STS [R9], R18 ;  /* 0x0000001209007388 */ /* 0x0001e20000000800 */
[----:B------:R-:W3:Y:S02]  /*52f0*/  LDC.64 R2, c[0x0][0x218] ;  /* 0x00008600ff027b82 */ /* 0x000ee40000000a00 */
[----:B------:R-:W-:Y:S01]  /*5300*/  ISETP.GT.U32.AND.EX P2, PT, R15, R6, PT, P2 ;  /* 0x000000060f00720c */ /* 0x000fe20003f44120 */
[----:B------:R-:W-:Y:S01]  /*5310*/  STS [R34], R19 ;  /* 0x0000001322007388 */ /* 0x000fe20000000800 */
[C---:B------:R-:W-:Y:S01]  /*5320*/  VIADD R6, R0.reuse, 0x600 ;  /* 0x0000060000067836 */ /* 0x040fe20000000000 */
[----:B------:R-:W-:Y:S01]  /*5330*/  @P4 LOP3.LUT R55, R55, 0x80000000, RZ, 0x3c, !PT ;  /* 0x8000000037374812 */ /* 0x000fe200078e3cff */
[----:B--2---:R-:W-:Y:S01]  /*5340*/  VIADD R10, R0, 0x500 ;  /* 0x00000500000a7836 */ /* 0x004fe20000000000 */
[----:B------:R-:W-:Y:S01]  /*5350*/  STS [R11], R20 ;  /* 0x000000140b007388 */ /* 0x000fe20000000800 */
[----:B------:R-:W-:Y:S01]  /*5360*/  IMAD.U32 R17, RZ, RZ, UR5 ;  /* 0x00000005ff117e24 */ /* 0x000fe2000f8e00ff */
[----:B------:R-:W-:Y:S01]  /*5370*/  ISETP.LT.U32.AND P6, PT, R6, UR4, PT ;  /* 0x0000000406007c0c */ /* 0x000fe2000bfc1070 */
[----:B0-----:R-:W-:Y:S01]  /*5380*/  IMAD.U32 R9, RZ, RZ, UR5 ;  /* 0x00000005ff097e24 */ /* 0x001fe2000f8e00ff */
[----:B------:R-:W-:Y:S01]  /*5390*/  STS [R36], R21 ;  /* 0x0000001524007388 */ /* 0x000fe20000000800 */
[----:B------:R-:W-:-:S02]  /*53a0*/  ISETP.LT.U32.AND P5, PT, R10, UR4, PT ;  /* 0x000000040a007c0c */ /* 0x000fc4000bfa1070 */
[----:B------:R-:W-:Y:S01]  /*53b0*/  SHF.R.S32.HI R10, RZ, 0x1f, R10 ;  /* 0x0000001fff0a7819 */ /* 0x000fe2000001140a */
[----:B------:R-:W-:Y:S01]  /*53c0*/  STS [R43], R22 ;  /* 0x000000162b007388 */ /* 0x000fe20000000800 */
[----:B------:R-:W-:Y:S01]  /*53d0*/  ISETP.GT.U32.AND.EX P1, PT, R9, R8, PT, P1 ;  /* 0x000000080900720c */ /* 0x000fe20003f24110 */
[C---:B------:R-:W-:Y:S01]  /*53e0*/  VIADD R8, R0.reuse, 0x400 ;  /* 0x0000040000087836 */ /* 0x040fe20000000000 */
[----:B------:R-:W-:Y:S01]  /*53f0*/  SHF.R.S32.HI R6, RZ, 0x1f, R6 ;  /* 0x0000001fff067819 */ /* 0x000fe20000011406 */
[----:B------:R0:W-:Y:S01]  /*5400*/  STS [R46], R23 ;  /* 0x000000172e007388 */ /* 0x0001e20000000800 */
[----:B-1----:R-:W-:Y:S01]  /*5410*/  IMAD.WIDE R4, R0, 0x4, R4 ;  /* 0x0000000400047825 */ /* 0x002fe200078e0204 */
[----:B------:R-:W-:Y:S02]  /*5420*/  ISETP.GT.U32.AND.EX P5, PT, R15, R10, PT, P5 ;  /* 0x0000000a0f00720c */ /* 0x000fe40003fa4150 */
[----:B------:R-:W-:Y:S01]  /*5430*/  STS [R48], R26 ;  /* 0x0000001a30007388 */ /* 0x000fe20000000800 */
[----:B------:R-:W-:Y:S01]  /*5440*/  ISETP.LT.U32.AND P3, PT, R8, UR4, PT ;  /* 0x0000000408007c0c */ /* 0x000fe2000bf61070 */
[C---:B---3--:R-:W-:Y:S01]  /*5450*/  IMAD.WIDE R2, R0.reuse, 0x4, R2 ;  /* 0x0000000400027825 */ /* 0x048fe200078e0202 */
[----:B------:R-:W-:Y:S01]  /*5460*/  SHF.R.S32.HI R8, RZ, 0x1f, R8 ;  /* 0x0000001fff087819 */ /* 0x000fe20000011408 */
[----:B------:R1:W-:Y:S01]  /*5470*/  STS [R50], R27 ;  /* 0x0000001b32007388 */ /* 0x0003e20000000800 */
[C---:B------:R-:W-:Y:S01]  /*5480*/  ISETP.GT.U32.AND.EX P6, PT, R17.reuse, R6, PT, P6 ;  /* 0x000000061100720c */ /* 0x040fe20003fc4160 */
[C---:B------:R-:W-:Y:S01]  /*5490*/  VIADD R6, R0.reuse, 0x700 ;  /* 0x0000070000067836 */ /* 0x040fe20000000000 */
[----:B------:R-:W-:Y:S01]  /*54a0*/  ISETP.GT.U32.AND.EX P3, PT, R17, R8, PT, P3 ;  /* 0x000000081100720c */ /* 0x000fe20003f64130 */
[----:B------:R-:W-:Y:S01]  /*54b0*/  STS [R47], R28 ;  /* 0x0000001c2f007388 */ /* 0x000fe20000000800 */
[----:B------:R-:W-:Y:S01]  /*54c0*/  VIADD R8, R0, 0x800 ;  /* 0x0000080000087836 */ /* 0x000fe20000000000 */
[----:B0-----:R-:W-:Y:S01]  /*54d0*/  @P1 LOP3.LUT R23, R56, 0x80000000, RZ, 0x3c, !PT ;  /* 0x8000000038171812 */ /* 0x001fe200078e3cff */
[----:B------:R-:W-:Y:S01]  /*54e0*/  IMAD.U32 R21, RZ, RZ, UR5 ;  /* 0x00000005ff157e24 */ /* 0x000fe2000f8e00ff */
[----:B------:R0:W-:Y:S01]  /*54f0*/  STS [R52], R29 ;  /* 0x0000001d34007388 */ /* 0x0001e20000000800 */
[----:B----4-:R-:W-:Y:S01]  /*5500*/  @P2 LOP3.LUT R57, R57, 0x80000000, RZ, 0x3c, !PT ;  /* 0x8000000039392812 */ /* 0x010fe200078e3cff */
[----:B------:R-:W-:Y:S01]  /*5510*/  VIADD R10, R0, 0xb00 ;  /* 0x00000b00000a7836 */ /* 0x000fe20000000000 */
[----:B------:R-:W-:Y:S01]  /*5520*/  @P5 LOP3.LUT R59, R59, 0x80000000, RZ, 0x3c, !PT ;  /* 0x800000003b3b5812 */ /* 0x000fe200078e3cff */
[----:B------:R-:W-:Y:S04]  /*5530*/  STS [R49], R30 ;  /* 0x0000001e31007388 */ /* 0x000fe80000000800 */
[----:B------:R2:W-:Y:S01]  /*5540*/  STS [R54], R31 ;  /* 0x0000001f36007388 */ /* 0x0005e20000000800 */
[----:B-1----:R-:W-:Y:S01]  /*5550*/  @P3 LOP3.LUT R27, R58, 0x80000000, RZ, 0x3c, !PT ;  /* 0x800000003a1b3812 */ /* 0x002fe200078e3cff */
[----:B0-----:R-:W-:-:S02]  /*5560*/  IMAD.U32 R29, RZ, RZ, UR5 ;  /* 0x00000005ff1d7e24 */ /* 0x001fc4000f8e00ff */
[----:B------:R-:W-:Y:S01]  /*5570*/  STS [R51], R32 ;  /* 0x0000002033007388 */ /* 0x000fe20000000800 */
[----:B------:R-:W-:Y:S01]  /*5580*/  BAR.SYNC.DEFER_BLOCKING 0x0 ;  /* 0x0000000000007b1d */ /* 0x000fe20000010000 */
[----:B--2---:R-:W-:-:S05]  /*5590*/  IMAD.U32 R31, RZ, RZ, UR5 ;  /* 0x00000005ff1f7e24 */ /* 0x004fca000f8e00ff */
[----:B------:R-:W0:Y:S04]  /*55a0*/  @P0 LDS R19, [R24] ;  /* 0x0000000018130984 */ /* 0x000e280000000800 */
[----:B------:R-:W1:Y:S04]  /*55b0*/  LDS R7, [R24+0x400] ;  /* 0x0004000018077984 */ /* 0x000e680000000800 */
[----:B------:R-:W2:Y:S04]  /*55c0*/  LDS R9, [R24+0x800] ;  /* 0x0008000018097984 */ /* 0x000ea80000000800 */
[----:B------:R-:W3:Y:S04]  /*55d0*/  LDS R11, [R24+0xc00] ;  /* 0x000c0000180b7984 */ /* 0x000ee80000000800 */
[----:B------:R-:W4:Y:S04]  /*55e0*/  LDS R13, [R24+0x1000] ;  /* 0x00100000180d7984 */ /* 0x000f280000000800 */
[----:B------:R-:W4:Y:S04]  /*55f0*/  LDS R15, [R24+0x1400] ;  /* 0x00140000180f7984 */ /* 0x000f280000000800 */
[----:B------:R-:W-:Y:S04]  /*5600*/  @P0 STG.E desc[UR6][R2.64], R53 ;  /* 0x0000003502000986 */ /* 0x000fe8000c101906 */
[----:B------:R-:W4:Y:S04]  /*5610*/  LDS R17, [R24+0x1800] ;  /* 0x0018000018117984 */ /* 0x000f280000000800 */
[----:B0-----:R0:W-:Y:S01]  /*5620*/  @P0 STG.E desc[UR6][R4.64], R19 ;  /* 0x0000001304000986 */ /* 0x0011e2000c101906 */
[----:B------:R-:W-:-:S02]  /*5630*/  ISETP.LT.U32.AND P0, PT, R6, UR4, PT ;  /* 0x0000000406007c0c */ /* 0x000fc4000bf01070 */
[----:B------:R-:W-:Y:S01]  /*5640*/  SHF.R.S32.HI R6, RZ, 0x1f, R6 ;  /* 0x0000001fff067819 */ /* 0x000fe20000011406 */
[----:B------:R-:W-:Y:S03]  /*5650*/  @P4 STG.E desc[UR6][R2.64+0x400], R55 ;  /* 0x0004003702004986 */ /* 0x000fe6000c101906 */
[----:B------:R-:W-:Y:S01]  /*5660*/  ISETP.GT.U32.AND.EX P0, PT, R21, R6, PT, P0 ;  /* 0x000000061500720c */ /* 0x000fe20003f04100 */
[----:B-1----:R-:W-:Y:S01]  /*5670*/  @P4 STG.E desc[UR6][R4.64+0x400], R7 ;  /* 0x0004000704004986 */ /* 0x002fe2000c101906 */
[----:B------:R-:W-:Y:S01]  /*5680*/  ISETP.LT.U32.AND P4, PT, R8, UR4, PT ;  /* 0x0000000408007c0c */ /* 0x000fe2000bf81070 */
[C---:B------:R-:W-:Y:S01]  /*5690*/  VIADD R6, R0.reuse, 0x900 ;  /* 0x0000090000067836 */ /* 0x040fe20000000000 */
[----:B------:R-:W-:Y:S01]  /*56a0*/  SHF.R.S32.HI R8, RZ, 0x1f, R8 ;  /* 0x0000001fff087819 */ /* 0x000fe20000011408 */
[----:B0-----:R-:W-:Y:S01]  /*56b0*/  IMAD.U32 R19, RZ, RZ, UR5 ;  /* 0x00000005ff137e24 */ /* 0x001fe2000f8e00ff */
[----:B------:R-:W0:Y:S04]  /*56c0*/  LDS R7, [R24+0x1c00] ;  /* 0x001c000018077984 */ /* 0x000e280000000800 */
[----:B------:R-:W-:Y:S01]  /*56d0*/  ISETP.GT.U32.AND.EX P4, PT, R19, R8, PT, P4 ;  /* 0x000000081300720c */ /* 0x000fe20003f84140 */
[----:B------:R-:W-:Y:S01]  /*56e0*/  LDS R21, [R24+0x2400] ;  /* 0x0024000018157984 */ /* 0x000fe20000000800 */
[----:B------:R-:W-:Y:S01]  /*56f0*/  VIADD R8, R0, 0xa00 ;  /* 0x00000a0000087836 */ /* 0x000fe20000000000 */
[----:B------:R-:W-:-:S02]  /*5700*/  @P0 LOP3.LUT R61, R61, 0x80000000, RZ, 0x3c, !PT ;  /* 0x800000003d3d0812 */ /* 0x000fc400078e3cff */
[----:B------:R-:W1:Y:S04]  /*5710*/  LDS R19, [R24+0x2000] ;  /* 0x0020000018137984 */ /* 0x000e680000000800 */
[----:B------:R4:W-:Y:S04]  /*5720*/  @P1 STG.E desc[UR6][R2.64+0x800], R23 ;  /* 0x0008001702001986 */ /* 0x0009e8000c101906 */
[----:B--2---:R2:W-:Y:S01]  /*5730*/  @P1 STG.E desc[UR6][R4.64+0x800], R9 ;  /* 0x0008000904001986 */ /* 0x0045e2000c101906 */
[----:B------:R-:W-:Y:S02]  /*5740*/  ISETP.LT.U32.AND P1, PT, R8, UR4, PT ;  /* 0x0000000408007c0c */ /* 0x000fe4000bf21070 */
[----:B------:R-:W-:Y:S01]  /*5750*/  SHF.R.S32.HI R8, RZ, 0x1f, R8 ;  /* 0x0000001fff087819 */ /* 0x000fe20000011408 */
[----:B------:R-:W-:Y:S01]  /*5760*/  @P2 STG.E desc[UR6][R2.64+0xc00], R57 ;  /* 0x000c003902002986 */ /* 0x000fe2000c101906 */
[----:B------:R-:W-:-:S03]  /*5770*/  @P4 LOP3.LUT R45, R45, 0x80000000, RZ, 0x3c, !PT ;  /* 0x800000002d2d4812 */ /* 0x000fc600078e3cff */
[----:B---3--:R3:W-:Y:S01]  /*5780*/  @P2 STG.E desc[UR6][R4.64+0xc00], R11 ;  /* 0x000c000b04002986 */ /* 0x0087e2000c101906 */
[----:B----4-:R-:W-:Y:S01]  /*5790*/  IMAD.U32 R23, RZ, RZ, UR5 ;  /* 0x00000005ff177e24 */ /* 0x010fe2000f8e00ff */
[----:B------:R-:W-:Y:S02]  /*57a0*/  ISETP.LT.U32.AND P2, PT, R10, UR4, PT ;  /* 0x000000040a007c0c */ /* 0x000fe4000bf41070 */
[----:B------:R-:W-:Y:S01]  /*57b0*/  @P3 STG.E desc[UR6][R2.64+0x1000], R27 ;  /* 0x0010001b02003986 */ /* 0x000fe2000c101906 */
[----:B--2---:R-:W-:Y:S01]  /*57c0*/  IMAD.U32 R9, RZ, RZ, UR5 ;  /* 0x00000005ff097e24 */ /* 0x004fe2000f8e00ff */
[----:B------:R-:W-:Y:S02]  /*57d0*/  SHF.R.S32.HI R10, RZ, 0x1f, R10 ;  /* 0x0000001fff0a7819 */ /* 0x000fe4000001140a */
[----:B------:R2:W-:Y:S01]  /*57e0*/  @P3 STG.E desc[UR6][R4.64+0x1000], R13 ;  /* 0x0010000d04003986 */ /* 0x0005e2000c101906 */
[----:B------:R-:W-:Y:S02]  /*57f0*/  ISETP.LT.U32.AND P3, PT, R6, UR4, PT ;  /* 0x0000000406007c0c */ /* 0x000fe4000bf61070 */
[----:B------:R-:W-:Y:S01]  /*5800*/  SHF.R.S32.HI R6, RZ, 0x1f, R6 ;  /* 0x0000001fff067819 */ /* 0x000fe20000011406 */
[----:B---3--:R-:W-:Y:S01]  /*5810*/  IMAD.U32 R11, RZ, RZ, UR5 ;  /* 0x00000005ff0b7e24 */ /* 0x008fe2000f8e00ff */
[----:B------:R-:W-:Y:S01]  /*5820*/  @P5 STG.E desc[UR6][R2.64+0x1400], R59 ;  /* 0x0014003b02005986 */ /* 0x000fe2000c101906 */
[----:B------:R-:W-:Y:S01]  /*5830*/  ISETP.GT.U32.AND.EX P2, PT, R23, R10, PT, P2 ;  /* 0x0000000a1700720c */ /* 0x000fe20003f44120 */
[C---:B------:R-:W-:Y:S01]  /*5840*/  VIADD R10, R0.reuse, 0x1000 ;  /* 0x00001000000a7836 */ /* 0x040fe20000000000 */
[----:B------:R-:W-:Y:S01]  /*5850*/  ISETP.GT.U32.AND.EX P3, PT, R9, R6, PT, P3 ;  /* 0x000000060900720c */ /* 0x000fe20003f64130 */
[----:B------:R3:W-:Y:S01]  /*5860*/  @P5 STG.E desc[UR6][R4.64+0x1400], R15 ;  /* 0x0014000f04005986 */ /* 0x0007e2000c101906 */
[----:B------:R-:W-:Y:S01]  /*5870*/  ISETP.GT.U32.AND.EX P1, PT, R11, R8, PT, P1 ;  /* 0x000000080b00720c */ /* 0x000fe20003f24110 */
[----:B------:R-:W-:Y:S01]  /*5880*/  VIADD R8, R0, 0xd00 ;  /* 0x00000d0000087836 */ /* 0x000fe20000000000 */
[----:B--2---:R-:W-:Y:S01]  /*5890*/  @P6 LOP3.LUT R13, R60, 0x80000000, RZ, 0x3c, !PT ;  /* 0x800000003c0d6812 */ /* 0x004fe200078e3cff */
[----:B------:R-:W2:Y:S01]  /*58a0*/  LDS R9, [R24+0x2800] ;  /* 0x0028000018097984 */ /* 0x000ea20000000800 */
[----:B------:R-:W-:-:S02]  /*58b0*/  VIADD R6, R0, 0xc00 ;  /* 0x00000c0000067836 */ /* 0x000fc40000000000 */
[----:B------:R-:W-:Y:S01]  /*58c0*/  IMAD.U32 R27, RZ, RZ, UR5 ;  /* 0x00000005ff1b7e24 */ /* 0x000fe2000f8e00ff */
[----:B------:R-:W4:Y:S02]  /*58d0*/  LDS R11, [R24+0x2c00] ;  /* 0x002c0000180b7984 */ /* 0x000f240000000800 */
[----:B------:R-:W-:Y:S02]  /*58e0*/  ISETP.LT.U32.AND P5, PT, R6, UR4, PT ;  /* 0x0000000406007c0c */ /* 0x000fe4000bfa1070 */
[----:B------:R-:W-:Y:S01]  /*58f0*/  @P6 STG.E desc[UR6][R2.64+0x1800], R13 ;  /* 0x0018000d02006986 */ /* 0x000fe2000c101906 */
[----:B---3--:R-:W-:Y:S01]  /*5900*/  IMAD.U32 R15, RZ, RZ, UR5 ;  /* 0x00000005ff0f7e24 */ /* 0x008fe2000f8e00ff */
[----:B------:R-:W-:Y:S02]  /*5910*/  SHF.R.S32.HI R6, RZ, 0x1f, R6 ;  /* 0x0000001fff067819 */ /* 0x000fe40000011406 */
[----:B------:R3:W-:Y:S01]  /*5920*/  @P6 STG.E desc[UR6][R4.64+0x1800], R17 ;  /* 0x0018001104006986 */ /* 0x0007e2000c101906 */
[----:B------:R-:W-:-:S02]  /*5930*/  ISETP.LT.U32.AND P6, PT, R8, UR4, PT ;  /* 0x0000000408007c0c */ /* 0x000fc4000bfc1070 */
[----:B------:R-:W-:Y:S01]  /*5940*/  SHF.R.S32.HI R8, RZ, 0x1f, R8 ;  /* 0x0000001fff087819 */ /* 0x000fe20000011408 */
[----:B------:R-:W4:Y:S01]  /*5950*/  LDS R13, [R24+0x3000] ;  /* 0x00300000180d7984 */ /* 0x000f220000000800 */
[----:B------:R-:W-:Y:S01]  /*5960*/  ISETP.GT.U32.AND.EX P5, PT, R23, R6, PT, P5 ;  /* 0x000000061700720c */ /* 0x000fe20003fa4150 */
[C---:B------:R-:W-:Y:S01]  /*5970*/  VIADD R6, R0.reuse, 0xe00 ;  /* 0x00000e0000067836 */ /* 0x040fe20000000000 */
[----:B------:R-:W-:Y:S01]  /*5980*/  ISETP.GT.U32.AND.EX P6, PT, R15, R8, PT, P6 ;  /* 0x000000080f00720c */ /* 0x000fe20003fc4160 */
[----:B------:R-:W-:Y:S01]  /*5990*/  @P0 STG.E desc[UR6][R2.64+0x1c00], R61 ;  /* 0x001c003d02000986 */ /* 0x000fe2000c101906 */
[----:B------:R-:W-:Y:S01]  /*59a0*/  VIADD R8, R0, 0xf00 ;  /* 0x00000f0000087836 */ /* 0x000fe20000000000 */
[----:B------:R-:W-:Y:S02]  /*59b0*/  @P1 LOP3.LUT R23, R42, 0x80000000, RZ, 0x3c, !PT ;  /* 0x800000002a171812 */ /* 0x000fe400078e3cff */
[----:B---3--:R-:W-:Y:S01]  /*59c0*/  @P3 LOP3.LUT R17, R44, 0x80000000, RZ, 0x3c, !PT ;  /* 0x800000002c113812 */ /* 0x008fe200078e3cff */
[----:B0-----:R-:W-:Y:S01]  /*59d0*/  @P0 STG.E desc[UR6][R4.64+0x1c00], R7 ;  /* 0x001c000704000986 */ /* 0x001fe2000c101906 */
[----:B------:R-:W-:-:S02]  /*59e0*/  ISETP.LT.U32.AND P0, PT, R6, UR4, PT ;  /* 0x0000000406007c0c */ /* 0x000fc4000bf01070 */
[----:B------:R-:W-:Y:S01]  /*59f0*/  SHF.R.S32.HI R6, RZ, 0x1f, R6 ;  /* 0x0000001fff067819 */ /* 0x000fe20000011406 */
[----:B------:R-:W0:Y:S01]  /*5a00*/  LDS R15, [R24+0x3400] ;  /* 0x00340000180f7984 */ /* 0x000e220000000800 */
[----:B------:R-:W-:Y:S02]  /*5a10*/  @P2 LOP3.LUT R41, R41, 0x80000000, RZ, 0x3c, !PT ;  /* 0x8000000029292812 */ /* 0x000fe400078e3cff */
[----:B------:R-:W-:Y:S01]  /*5a20*/  ISETP.GT.U32.AND.EX P0, PT, R27, R6, PT, P0 ;  /* 0x000000061b00720c */ /* 0x000fe20003f04100 */
[----:B------:R-:W-:Y:S01]  /*5a30*/  @P4 STG.E desc[UR6][R2.64+0x2000], R45 ;  /* 0x0020002d02004986 */ /* 0x000fe2000c101906 */
[C---:B------:R-:W-:Y:S01]  /*5a40*/  VIADD R6, R0.reuse, 0x1100 ;  /* 0x0000110000067836 */ /* 0x040fe20000000000 */
[----:B------:R-:W-:Y:S01]  /*5a50*/  @P6 LOP3.LUT R39, R39, 0x80000000, RZ, 0x3c, !PT ;  /* 0x8000000027276812 */ /* 0x000fe200078e3cff */
[----:B------:R-:W-:Y:S01]  /*5a60*/  VIADD R0, R0, 0x1200 ;  /* 0x0000120000007836 */ /* 0x000fe20000000000 */
[----:B-1----:R-:W-:Y:S01]  /*5a70*/  @P4 STG.E desc[UR6][R4.64+0x2000], R19 ;  /* 0x0020001304004986 */ /* 0x002fe2000c101906 */
[----:B------:R-:W-:-:S02]  /*5a80*/  ISETP.LT.U32.AND P4, PT, R10, UR4, PT ;  /* 0x000000040a007c0c */ /* 0x000fc4000bf81070 */
[----:B------:R-:W-:Y:S01]  /*5a90*/  SHF.R.S32.HI R10, RZ, 0x1f, R10 ;  /* 0x0000001fff0a7819 */ /* 0x000fe2000001140a */
[----:B------:R-:W1:Y:S03]  /*5aa0*/  LDS R7, [R24+0x3800] ;  /* 0x0038000018077984 */ /* 0x000e660000000800 */
[----:B------:R-:W-:Y:S01]  /*5ab0*/  ISETP.GT.U32.AND.EX P4, PT, R31, R10, PT, P4 ;  /* 0x0000000a1f00720c */ /* 0x000fe20003f84140 */
[----:B------:R-:W-:Y:S04]  /*5ac0*/  @P3 STG.E desc[UR6][R2.64+0x2400], R17 ;  /* 0x0024001102003986 */ /* 0x000fe8000c101906 */
[----:B------:R-:W3:Y:S04]  /*5ad0*/  LDS R17, [R24+0x3c00] ;  /* 0x003c000018117984 */ /* 0x000ee80000000800 */
[----:B------:R-:W3:Y:S04]  /*5ae0*/  LDS R19, [R24+0x4000] ;  /* 0x0040000018137984 */ /* 0x000ee80000000800 */
[----:B------:R-:W-:Y:S01]  /*5af0*/  @P3 STG.E desc[UR6][R4.64+0x2400], R21 ;  /* 0x0024001504003986 */ /* 0x000fe2000c101906 */
[----:B------:R-:W-:-:S02]  /*5b00*/  ISETP.LT.U32.AND P3, PT, R8, UR4, PT ;  /* 0x0000000408007c0c */ /* 0x000fc4000bf61070 */
[----:B------:R-:W-:Y:S01]  /*5b10*/  SHF.R.S32.HI R8, RZ, 0x1f, R8 ;  /* 0x0000001fff087819 */ /* 0x000fe20000011408 */
[----:B------:R-:W3:Y:S01]  /*5b20*/  LDS R21, [R24+0x4400] ;  /* 0x0044000018157984 */ /* 0x000ee20000000800 */
[----:B------:R-:W-:Y:S02]  /*5b30*/  @P4 LOP3.LUT R35, R35, 0x80000000, RZ, 0x3c, !PT ;  /* 0x8000000023234812 */ /* 0x000fe400078e3cff */
[----:B------:R-:W-:Y:S01]  /*5b40*/  ISETP.GT.U32.AND.EX P3, PT, R29, R8, PT, P3 ;  /* 0x000000081d00720c */ /* 0x000fe20003f64130 */
[----:B------:R-:W-:Y:S04]  /*5b50*/  @P1 STG.E desc[UR6][R2.64+0x2800], R23 ;  /* 0x0028001702001986 */ /* 0x000fe8000c101906 */
[----:B--2---:R2:W-:Y:S01]  /*5b60*/  @P1 STG.E desc[UR6][R4.64+0x2800], R9 ;  /* 0x0028000904001986 */ /* 0x0045e2000c101906 */
[----:B------:R-:W-:-:S02]  /*5b70*/  ISETP.LT.U32.AND P1, PT, R6, UR4, PT ;  /* 0x0000000406007c0c */ /* 0x000fc4000bf21070 */
[----:B------:R-:W-:Y:S01]  /*5b80*/  SHF.R.S32.HI R6, RZ, 0x1f, R6 ;  /* 0x0000001fff067819 */ /* 0x000fe20000011406 */
[----:B------:R-:W-:Y:S03]  /*5b90*/  @P2 STG.E desc[UR6][R2.64+0x2c00], R41 ;  /* 0x002c002902002986 */ /* 0x000fe6000c101906 */
[----:B------:R-:W-:Y:S01]  /*5ba0*/  ISETP.GT.U32.AND.EX P1, PT, R27, R6, PT, P1 ;  /* 0x000000061b00720c */ /* 0x000fe20003f24110 */
[----:B----4-:R4:W-:Y:S01]  /*5bb0*/  @P2 STG.E desc[UR6][R4.64+0x2c00], R11 ;  /* 0x002c000b04002986 */ /* 0x0109e2000c101906 */
[----:B------:R-:W-:Y:S02]  /*5bc0*/  ISETP.LT.U32.AND P2, PT, R0, UR4, PT ;  /* 0x0000000400007c0c */ /* 0x000fe4000bf41070 */
[----:B------:R-:W-:Y:S02]  /*5bd0*/  SHF.R.S32.HI R0, RZ, 0x1f, R0 ;  /* 0x0000001fff007819 */ /* 0x000fe40000011400 */
[----:B--2---:R-:W-:-:S02]  /*5be0*/  @P5 LOP3.LUT R9, R40, 0x80000000, RZ, 0x3c, !PT ;  /* 0x8000000028095812 */ /* 0x004fc400078e3cff */
[----:B------:R-:W-:Y:S02]  /*5bf0*/  ISETP.GT.U32.AND.EX P2, PT, R29, R0, PT, P2 ;  /* 0x000000001d00720c */ /* 0x000fe40003f44120 */
[----:B------:R-:W-:Y:S01]  /*5c00*/  @P3 LOP3.LUT R37, R37, 0x80000000, RZ, 0x3c, !PT ;  /* 0x8000000025253812 */ /* 0x000fe200078e3cff */
[----:B------:R2:W-:Y:S01]  /*5c10*/  @P5 STG.E desc[UR6][R2.64+0x3000], R9 ;  /* 0x0030000902005986 */ /* 0x0005e2000c101906 */
[----:B----4-:R-:W-:-:S03]  /*5c20*/  @P0 LOP3.LUT R11, R38, 0x80000000, RZ, 0x3c, !PT ;  /* 0x80000000260b0812 */ /* 0x010fc600078e3cff */
[----:B------:R2:W-:Y:S01]  /*5c30*/  @P5 STG.E desc[UR6][R4.64+0x3000], R13 ;  /* 0x0030000d04005986 */ /* 0x0005e2000c101906 */
[----:B------:R-:W-:-:S03]  /*5c40*/  @P1 LOP3.LUT R33, R33, 0x80000000, RZ, 0x3c, !PT ;  /* 0x8000000021211812 */ /* 0x000fc600078e3cff */
[----:B------:R2:W-:Y:S04]  /*5c50*/  @P6 STG.E desc[UR6][R2.64+0x3400], R39 ;  /* 0x0034002702006986 */ /* 0x0005e8000c101906 */
[----:B0-----:R2:W-:Y:S04]  /*5c60*/  @P6 STG.E desc[UR6][R4.64+0x3400], R15 ;  /* 0x0034000f04006986 */ /* 0x0015e8000c101906 */
[----:B------:R2:W-:Y:S04]  /*5c70*/  @P0 STG.E desc[UR6][R2.64+0x3800], R11 ;  /* 0x0038000b02000986 */ /* 0x0005e8000c101906 */
[----:B-1----:R2:W-:Y:S04]  /*5c80*/  @P0 STG.E desc[UR6][R4.64+0x3800], R7 ;  /* 0x0038000704000986 */ /* 0x0025e8000c101906 */
[----:B------:R2:W-:Y:S04]  /*5c90*/  @P3 STG.E desc[UR6][R2.64+0x3c00], R37 ;  /* 0x003c002502003986 */ /* 0x0005e8000c101906 */
[----:B---3--:R2:W-:Y:S04]  /*5ca0*/  @P3 STG.E desc[UR6][R4.64+0x3c00], R17 ;  /* 0x003c001104003986 */ /* 0x0085e8000c101906 */
[----:B------:R2:W-:Y:S04]  /*5cb0*/  @P4 STG.E desc[UR6][R2.64+0x4000], R35 ;  /* 0x0040002302004986 */ /* 0x0005e8000c101906 */
[----:B------:R2:W-:Y:S04]  /*5cc0*/  @P4 STG.E desc[UR6][R4.64+0x4000], R19 ;  /* 0x0040001304004986 */ /* 0x0005e8000c101906 */
[----:B------:R2:W-:Y:S04]  /*5cd0*/  @P1 STG.E desc[UR6][R2.64+0x4400], R33 ;  /* 0x0044002102001986 */ /* 0x0005e8000c101906 */
[----:B------:R2:W-:Y:S01]  /*5ce0*/  @P1 STG.E desc[UR6][R4.64+0x4400], R21 ;  /* 0x0044001504001986 */ /* 0x0005e2000c101906 */
[----:B------:R-:W-:Y:S05]  /*5cf0*/  @!P2 EXIT ;  /* 0x000000000000a94d */ /* 0x000fea0003800000 */
[----:B--2---:R-:W0:Y:S01]  /*5d00*/  LDS R7, [R24+0x4800] ;  /* 0x0048000018077984 */ /* 0x004e220000000800 */
[----:B------:R-:W-:-:S05]  /*5d10*/  LOP3.LUT R25, R25, 0x80000000, RZ, 0x3c, !PT ;  /* 0x8000000019197812 */ /* 0x000fca00078e3cff */
[----:B------:R-:W-:Y:S04]  /*5d20*/  STG.E desc[UR6][R2.64+0x4800], R25 ;  /* 0x0048001902007986 */ /* 0x000fe8000c101906 */
[----:B0-----:R-:W-:Y:S01]  /*5d30*/  STG.E desc[UR6][R4.64+0x4800], R7 ;  /* 0x0048000704007986 */ /* 0x001fe2000c101906 */
[----:B------:R-:W-:Y:S05]  /*5d40*/  EXIT ;  /* 0x000000000000794d */ /* 0x000fea0003800000 */
.L_x_178:
        /* <DEDUP_REMOVED lines=11> */
.L_x_191:


//--------------------- .text._ZN3cub17CUB_300001_SM_9006detail11EmptyKernelIvEEvv --------------------------
	.section	.text._ZN3cub17CUB_300001_SM_9006detail11EmptyKernelIvEEvv,"ax",@progbits
	.align	128
        .global         _ZN3cub17CUB_300001_SM_9006detail11EmptyKernelIvEEvv
        .type           _ZN3cub17CUB_300001_SM_9006detail11EmptyKernelIvEEvv,@function
        .size           _ZN3cub17CUB_300001_SM_9006detail11EmptyKernelIvEEvv,(.L_x_192 - _ZN3cub17CUB_300001_SM_9006detail11EmptyKernelIvEEvv)
        .other          _ZN3cub17CUB_300001_SM_9006detail11EmptyKernelIvEEvv,@"STO_CUDA_ENTRY STV_DEFAULT"
_ZN3cub17CUB_300001_SM_9006detail11EmptyKernelIvEEvv:
.text._ZN3cub17CUB_300001_SM_9006detail11EmptyKernelIvEEvv:
[----:B------:R-:W-:Y:S01]  /*0000*/  LDC R1, c[0x0][0x28] ;  /* 0x00000a00ff017b82 */ /* 0x000fe20000000800 */
[----:B------:R-:W-:Y:S05]  /*0010*/  EXIT ;  /* 0x000000000000794d */ /* 0x000fea0003800000 */
.L_x_179:
        /* <DEDUP_REMOVED lines=14> */
.L_x_192:


//--------------------- .text._Z22preprocessTopkIdKernelPiiPKii --------------------------
	.section	.text._Z22preprocessTopkIdKernelPiiPKii,"ax",@progbits
	.align	128
        .global         _Z22preprocessTopkIdKernelPiiPKii
        .type           _Z22preprocessTopkIdKernelPiiPKii,@function
        .size           _Z22preprocessTopkIdKernelPiiPKii,(.L_x_193 - _Z22preprocessTopkIdKernelPiiPKii)
        .other          _Z22preprocessTopkIdKernelPiiPKii,@"STO_CUDA_ENTRY STV_DEFAULT"
_Z22preprocessTopkIdKernelPiiPKii:
.text._Z22preprocessTopkIdKernelPiiPKii:
[----:B------:R-:W-:Y:S01]  /*0000*/  LDC R1, c[0x0][0x28] ;  /* 0x00000a00ff017b82 */ /* 0x000fe20000000800 */
[----:B------:R-:W0:Y:S07]  /*0010*/  S2R R11, SR_TID.X ;  /* 0x00000000000b7919 */ /* 0x000e2e0000002100 */
[----:B------:R-:W1:Y:S01]  /*0020*/  LDC R8, c[0x0][RZ] ;  /* 0x00000000ff087b82 */ /* 0x000e620000000800 */
[----:B------:R-:W-:Y:S01]  /*0030*/  ULDC UR8, c[0x0][0x228] ;  /* 0x00008a0000087ab9 */ /* 0x000fe20000000800 */
[----:B------:R-:W-:Y:S01]  /*0040*/  ULDC.64 UR6, c[0x0][0x208] ;  /* 0x0000820000067ab9 */ /* 0x000fe20000000a00 */
[----:B------:R-:W1:Y:S01]  /*0050*/  S2R R13, SR_CTAID.X ;  /* 0x00000000000d7919 */ /* 0x000e620000002500 */
[----:B------:R-:W-:Y:S01]  /*0060*/  BSSY B0, `(.L_x_180) ;  /* 0x0000010000007945 */ /* 0x000fe20003800000 */
[----:B0-----:R-:W-:Y:S01]  /*0070*/  ISETP.GE.AND P0, PT, R11, UR8, PT ;  /* 0x000000080b007c0c */ /* 0x001fe2000bf06270 */
[----:B-1----:R-:W-:-:S12]  /*0080*/  IMAD R6, R8, R13, R8 ;  /* 0x0000000d08067224 */ /* 0x002fd800078e0208 */
[----:B------:R-:W-:Y:S05]  /*0090*/  @P0 BRA `(.L_x_181) ;  /* 0x0000000000300947 */ /* 0x000fea0003800000 */
[----:B------:R-:W0:Y:S01]  /*00a0*/  S2R R3, SR_CgaCtaId ;  /* 0x0000000000037919 */ /* 0x000e220000008800 */
[----:B------:R-:W1:Y:S01]  /*00b0*/  LDC.64 R4, c[0x0][0x220] ;  /* 0x00008800ff047b82 */ /* 0x000e620000000a00 */
[----:B------:R-:W-:Y:S01]  /*00c0*/  MOV R0, 0x400 ;  /* 0x0000040000007802 */ /* 0x000fe20000000f00 */
[----:B------:R-:W-:-:S03]  /*00d0*/  IMAD.MOV.U32 R7, RZ, RZ, R11 ;  /* 0x000000ffff077224 */ /* 0x000fc600078e000b */
[----:B0-----:R-:W-:-:S07]  /*00e0*/  LEA R0, R3, R0, 0x18 ;  /* 0x0000000003007211 */ /* 0x001fce00078ec0ff */
.L_x_182:
[----:B01----:R-:W-:-:S06]  /*00f0*/  IMAD.WIDE R2, R7, 0x4, R4 ;  /* 0x0000000407027825 */ /* 0x003fcc00078e0204 */
[----:B------:R-:W2:Y:S01]  /*0100*/  LDG.E R2, desc[UR6][R2.64] ;  /* 0x0000000602027981 */ /* 0x000ea2000c1e1900 */
[----:B------:R-:W-:Y:S02]  /*0110*/  IMAD R9, R7, 0x4, R0 ;  /* 0x0000000407097824 */ /* 0x000fe400078e0200 */
[----:B------:R-:W-:-:S05]  /*0120*/  IMAD.IADD R7, R8, 0x1, R7 ;  /* 0x0000000108077824 */ /* 0x000fca00078e0207 */
[----:B------:R-:W-:Y:S01]  /*0130*/  ISETP.GE.AND P0, PT, R7, UR8, PT ;  /* 0x0000000807007c0c */ /* 0x000fe2000bf06270 */
[----:B--2---:R0:W-:-:S12]  /*0140*/  STS [R9], R2 ;  /* 0x0000000209007388 */ /* 0x0041d80000000800 */
[----:B------:R-:W-:Y:S05]  /*0150*/  @!P0 BRA `(.L_x_182) ;  /* 0xfffffffc00e48947 */ /* 0x000fea000383ffff */
.L_x_181:
[----:B------:R-:W-:Y:S05]  /*0160*/  BSYNC B0 ;  /* 0x0000000000007941 */ /* 0x000fea0003800000 */
.L_x_180:
[----:B------:R-:W-:Y:S01]  /*0170*/  BAR.SYNC.DEFER_BLOCKING 0x0 ;  /* 0x0000000000007b1d */ /* 0x000fe20000010000 */
[----:B------:R-:W-:-:S05]  /*0180*/  IMAD R5, R8, R13, R11 ;  /* 0x0000000d08057224 */ /* 0x000fca00078e020b */
[----:B------:R-:W-:Y:S02]  /*0190*/  ULDC UR4, c[0x0][0x218] ;  /* 0x0000860000047ab9 */ /* 0x000fe40000000800 */
[----:B------:R-:W-:-:S04]  /*01a0*/  VIMNMX.U32 R6, R6, UR4, PT ;  /* 0x0000000406067c48 */ /* 0x000fc8000bfe0000 */
[----:B------:R-:W-:-:S13]  /*01b0*/  ISETP.GE.U32.AND P0, PT, R5, R6, PT ;  /* 0x000000060500720c */ /* 0x000fda0003f06070 */
[----:B------:R-:W-:Y:S05]  /*01c0*/  @P0 EXIT ;  /* 0x000000000000094d */ /* 0x000fea0003800000 */
[----:B0-----:R-:W0:Y:S02]  /*01d0*/  LDC.64 R2, c[0x0][0x210] ;  /* 0x00008400ff027b82 */ /* 0x001e240000000a00 */
[----:B0-----:R-:W-:-:S05]  /*01e0*/  IMAD.WIDE.U32 R2, R5, 0x4, R2 ;  /* 0x0000000405027825 */ /* 0x001fca00078e0002 */
[----:B------:R-:W2:Y:S01]  /*01f0*/  LDG.E R4, desc[UR6][R2.64] ;  /* 0x0000000602047981 */ /* 0x000ea2000c1e1900 */
[----:B------:R-:W0:Y:S01]  /*0200*/  S2UR UR5, SR_CgaCtaId ;  /* 0x00000000000579c3 */ /* 0x000e220000008800 */
[----:B------:R-:W-:Y:S02]  /*0210*/  UMOV UR4, 0x400 ;  /* 0x0000040000047882 */ /* 0x000fe40000000000 */
[----:B0-----:R-:W-:-:S06]  /*0220*/  ULEA UR4, UR5, UR4, 0x18 ;  /* 0x0000000405047291 */ /* 0x001fcc000f8ec03f */
[----:B--2---:R-:W-:-:S05]  /*0230*/  LEA R0, R4, UR4, 0x2 ;  /* 0x0000000404007c11 */ /* 0x004fca000f8e10ff */
[----:B------:R-:W0:Y:S02]  /*0240*/  LDS R5, [R0] ;  /* 0x0000000000057984 */ /* 0x000e240000000800 */
[----:B0-----:R-:W-:-:S13]  /*0250*/  ISETP.NE.AND P0, PT, R5, -0x1, PT ;  /* 0xffffffff0500780c */ /* 0x001fda0003f05270 */
[----:B------:R-:W-:Y:S01]  /*0260*/  @!P0 VIADD R5, R4, UR8 ;  /* 0x0000000804058c36 */ /* 0x000fe20008000000 */
[----:B------:R-:W-:-:S04]  /*0270*/  NOP ;  /* 0x0000000000007918 */ /* 0x000fc80000000000 */
[----:B------:R-:W-:Y:S01]  /*0280*/  STG.E desc[UR6][R2.64], R5 ;  /* 0x0000000502007986 */ /* 0x000fe2000c101906 */
[----:B------:R-:W-:Y:S05]  /*0290*/  EXIT ;  /* 0x000000000000794d */ /* 0x000fea0003800000 */
.L_x_183:
        /* <DEDUP_REMOVED lines=14> */
.L_x_193:


//--------------------- .text._Z35computeExpertFirstTokenOffsetKernelPKiliPl --------------------------
	.section	.text._Z35computeExpertFirstTokenOffsetKernelPKiliPl,"ax",@progbits
	.align	128
        .global         _Z35computeExpertFirstTokenOffsetKernelPKiliPl
        .type           _Z35computeExpertFirstTokenOffsetKernelPKiliPl,@function
        .size           _Z35computeExpertFirstTokenOffsetKernelPKiliPl,(.L_x_194 - _Z35computeExpertFirstTokenOffsetKernelPKiliPl)
        .other          _Z35computeExpertFirstTokenOffsetKernelPKiliPl,@"STO_CUDA_ENTRY STV_DEFAULT"
_Z35computeExpertFirstTokenOffsetKernelPKiliPl:
.text._Z35computeExpertFirstTokenOffsetKernelPKiliPl:
[----:B------:R-:W-:Y:S01]  /*0000*/  LDC R1, c[0x0][0x28] ;  /* 0x00000a00ff017b82 */ /* 0x000fe20000000800 */
[----:B------:R-:W0:Y:S01]  /*0010*/  S2R R5, SR_CTAID.X ;  /* 0x0000000000057919 */ /* 0x000e220000002500 */
[----:B------:R-:W-:Y:S01]  /*0020*/  ULDC UR4, c[0x0][0x0] ;  /* 0x0000000000047ab9 */ /* 0x000fe20000000800 */
[----:B------:R-:W0:Y:S02]  /*0030*/  S2R R0, SR_TID.X ;  /* 0x0000000000007919 */ /* 0x000e240000002100 */
[----:B0-----:R-:W-:Y:S01]  /*0040*/  IMAD R5, R5, UR4, R0 ;  /* 0x0000000405057c24 */ /* 0x001fe2000f8e0200 */
[----:B------:R-:W-:-:S04]  /*0050*/  ULDC UR4, c[0x0][0x220] ;  /* 0x0000880000047ab9 */ /* 0x000fc80000000800 */
[----:B------:R-:W-:-:S13]  /*0060*/  ISETP.GT.AND P0, PT, R5, UR4, PT ;  /* 0x0000000405007c0c */ /* 0x000fda000bf04270 */
[----:B------:R-:W-:Y:S05]  /*0070*/  @P0 EXIT ;  /* 0x000000000000094d */ /* 0x000fea0003800000 */
[----:B------:R-:W0:Y:S01]  /*0080*/  LDC.64 R12, c[0x0][0x218] ;  /* 0x00008600ff0c7b82 */ /* 0x000e220000000a00 */
[----:B------:R-:W-:Y:S01]  /*0090*/  ULDC.64 UR4, c[0x0][0x208] ;  /* 0x0000820000047ab9 */ /* 0x000fe20000000a00 */
[----:B------:R-:W-:Y:S02]  /*00a0*/  IMAD.MOV.U32 R4, RZ, RZ, RZ ;  /* 0x000000ffff047224 */ /* 0x000fe400078e00ff */
[----:B------:R-:W-:Y:S01]  /*00b0*/  IMAD.MOV.U32 R7, RZ, RZ, RZ ;  /* 0x000000ffff077224 */ /* 0x000fe200078e00ff */
[----:B0-----:R-:W-:-:S04]  /*00c0*/  ISETP.GE.U32.AND P0, PT, R12, 0x1, PT ;  /* 0x000000010c00780c */ /* 0x001fc80003f06070 */
[----:B------:R-:W-:-:S13]  /*00d0*/  ISETP.GE.AND.EX P0, PT, R13, RZ, PT, P0 ;  /* 0x000000ff0d00720c */ /* 0x000fda0003f06300 */
[----:B------:R-:W-:Y:S05]  /*00e0*/  @!P0 BRA `(.L_x_184) ;  /* 0x0000000000888947 */ /* 0x000fea0003800000 */
[----:B------:R-:W-:Y:S01]  /*00f0*/  IADD3 R12, P0, R12, -0x1, RZ ;  /* 0xffffffff0c0c7810 */ /* 0x000fe20007f1e0ff */
[----:B------:R-:W-:Y:S01]  /*0100*/  BSSY B0, `(.L_x_185) ;  /* 0x000001e000007945 */ /* 0x000fe20003800000 */
[----:B------:R-:W-:Y:S01]  /*0110*/  IMAD.MOV.U32 R15, RZ, RZ, -0x1 ;  /* 0xffffffffff0f7424 */ /* 0x000fe200078e00ff */
[----:B------:R-:W-:Y:S01]  /*0120*/  ULDC.64 UR6, c[0x0][0x210] ;  /* 0x0000840000067ab9 */ /* 0x000fe20000000a00 */
[----:B------:R-:W-:Y:S01]  /*0130*/  IADD3.X R14, R13, -0x1, RZ, P0, !PT ;  /* 0xffffffff0d0e7810 */ /* 0x000fe200007fe4ff */
[----:B------:R-:W-:Y:S02]  /*0140*/  IMAD.MOV.U32 R10, RZ, RZ, -0x1 ;  /* 0xffffffffff0a7424 */ /* 0x000fe400078e00ff */
[----:B------:R-:W-:Y:S02]  /*0150*/  IMAD.MOV.U32 R11, RZ, RZ, RZ ;  /* 0x000000ffff0b7224 */ /* 0x000fe400078e00ff */
[----:B------:R-:W-:-:S07]  /*0160*/  IMAD.MOV.U32 R13, RZ, RZ, RZ ;  /* 0x000000ffff0d7224 */ /* 0x000fce00078e00ff */
.L_x_186:
[----:B------:R-:W-:-:S05]  /*0170*/  IADD3 R8, P0, R12, R11, RZ ;  /* 0x0000000b0c087210 */ /* 0x000fca0007f1e0ff */
[----:B------:R-:W-:-:S05]  /*0180*/  IMAD.X R9, R14, 0x1, R13, P0 ;  /* 0x000000010e097824 */ /* 0x000fca00000e060d */
[----:B------:R-:W-:-:S05]  /*0190*/  LEA.HI R8, P0, R9, R8, RZ, 0x1 ;  /* 0x0000000809087211 */ /* 0x000fca00078108ff */
[----:B------:R-:W-:-:S05]  /*01a0*/  IMAD.X R9, RZ, RZ, R9, P0 ;  /* 0x000000ffff097224 */ /* 0x000fca00000e0609 */
[--C-:B------:R-:W-:Y:S02]  /*01b0*/  SHF.R.S64 R8, R8, 0x1, R9.reuse ;  /* 0x0000000108087819 */ /* 0x100fe40000001009 */
[----:B------:R-:W-:Y:S02]  /*01c0*/  SHF.R.S32.HI R9, RZ, 0x1, R9 ;  /* 0x00000001ff097819 */ /* 0x000fe40000011409 */
[----:B------:R-:W-:-:S04]  /*01d0*/  LEA R2, P0, R8, UR6, 0x2 ;  /* 0x0000000608027c11 */ /* 0x000fc8000f8010ff */
[----:B------:R-:W-:-:S05]  /*01e0*/  LEA.HI.X R3, R8, UR7, R9, 0x2, P0 ;  /* 0x0000000708037c11 */ /* 0x000fca00080f1409 */
[----:B------:R-:W2:Y:S01]  /*01f0*/  LDG.E R2, desc[UR4][R2.64] ;  /* 0x0000000402027981 */ /* 0x000ea2000c1e1900 */
[C---:B------:R-:W-:Y:S02]  /*0200*/  IADD3 R0, P2, R8.reuse, 0x1, RZ ;  /* 0x0000000108007810 */ /* 0x040fe40007f5e0ff */
[----:B------:R-:W-:-:S03]  /*0210*/  IADD3 R6, P0, R8, -0x1, RZ ;  /* 0xffffffff08067810 */ /* 0x000fc60007f1e0ff */
[----:B------:R-:W-:Y:S01]  /*0220*/  IMAD.X R4, RZ, RZ, R9, P2 ;  /* 0x000000ffff047224 */ /* 0x000fe200010e0609 */
[----:B------:R-:W-:Y:S02]  /*0230*/  IADD3.X R7, R9, -0x1, RZ, P0, !PT ;  /* 0xffffffff09077810 */ /* 0x000fe400007fe4ff */
[----:B--2---:R-:W-:-:S04]  /*0240*/  ISETP.GE.AND P1, PT, R2, R5, PT ;  /* 0x000000050200720c */ /* 0x004fc80003f26270 */
[----:B------:R-:W-:Y:S02]  /*0250*/  SEL R12, R6, R12, P1 ;  /* 0x0000000c060c7207 */ /* 0x000fe40000800000 */
[----:B------:R-:W-:Y:S02]  /*0260*/  SEL R11, R11, R0, P1 ;  /* 0x000000000b0b7207 */ /* 0x000fe40000800000 */
[----:B------:R-:W-:Y:S02]  /*0270*/  SEL R14, R7, R14, P1 ;  /* 0x0000000e070e7207 */ /* 0x000fe40000800000 */
[----:B------:R-:W-:Y:S02]  /*0280*/  SEL R13, R13, R4, P1 ;  /* 0x000000040d0d7207 */ /* 0x000fe40000800000 */
[----:B------:R-:W-:Y:S02]  /*0290*/  ISETP.GT.U32.AND P0, PT, R11, R12, PT ;  /* 0x0000000c0b00720c */ /* 0x000fe40003f04070 */
[----:B------:R-:W-:-:S02]  /*02a0*/  SEL R15, R15, R8, P1 ;  /* 0x000000080f0f7207 */ /* 0x000fc40000800000 */
[----:B------:R-:W-:Y:S02]  /*02b0*/  ISETP.GT.AND.EX P0, PT, R13, R14, PT, P0 ;  /* 0x0000000e0d00720c */ /* 0x000fe40003f04300 */
[----:B------:R-:W-:-:S11]  /*02c0*/  SEL R10, R10, R9, P1 ;  /* 0x000000090a0a7207 */ /* 0x000fd60000800000 */
[----:B------:R-:W-:Y:S05]  /*02d0*/  @!P0 BRA `(.L_x_186) ;  /* 0xfffffffc00a48947 */ /* 0x000fea000383ffff */
[----:B------:R-:W-:Y:S05]  /*02e0*/  BSYNC B0 ;  /* 0x0000000000007941 */ /* 0x000fea0003800000 */
.L_x_185:
[----:B------:R-:W-:-:S05]  /*02f0*/  IADD3 R4, P0, R15, 0x1, RZ ;  /* 0x000000010f047810 */ /* 0x000fca0007f1e0ff */
[----:B------:R-:W-:-:S08]  /*0300*/  IMAD.X R7, RZ, RZ, R10, P0 ;  /* 0x000000ffff077224 */ /* 0x000fd000000e060a */
.L_x_184:
[----:B------:R-:W0:Y:S02]  /*0310*/  LDC.64 R2, c[0x0][0x228] ;  /* 0x00008a00ff027b82 */ /* 0x000e240000000a00 */
[----:B0-----:R-:W-:-:S04]  /*0320*/  IMAD.WIDE R2, R5, 0x8, R2 ;  /* 0x0000000805027825 */ /* 0x001fc800078e0202 */
[----:B------:R-:W-:-:S05]  /*0330*/  IMAD.MOV.U32 R5, RZ, RZ, R7 ;  /* 0x000000ffff057224 */ /* 0x000fca00078e0007 */
[----:B------:R-:W-:Y:S01]  /*0340*/  STG.E.64 desc[UR4][R2.64], R4 ;  /* 0x0000000402007986 */ /* 0x000fe2000c101b04 */
[----:B------:R-:W-:Y:S05]  /*0350*/  EXIT ;  /* 0x000000000000794d */ /* 0x000fea0003800000 */
.L_x_187:
        /* <DEDUP_REMOVED lines=10> */
.L_x_194:


//--------------------- .nv.shared._ZN3cub17CUB_300001_SM_9006detail10radix_sort29DeviceRadixSortOnesweepKernelINS1_5radix10policy_hubIiiyE10Policy1000ELNS0_9SortOrderE0EiiyiiNS1_21identity_decomposer_tEEEvPT5_SB_PT3_PKSC_PT1_PKSG_PT2_PKSK_T4_iiT6_ --------------------------
	.section	.nv.shared._ZN3cub17CUB_300001_SM_9006detail10radix_sort29DeviceRadixSortOnesweepKernelINS1_5radix10policy_hubIiiyE10Policy1000ELNS0_9SortOrderE0EiiyiiNS1_21identity_decomposer_tEEEvPT5_SB_PT3_PKSC_PT1_PKSG_PT2_PKSK_T4_iiT6_,"aw",@nobits
	.sectionflags	@""
	.align	16
.nv.shared._ZN3cub17CUB_300001_SM_9006detail10radix_sort29DeviceRadixSortOnesweepKernelINS1_5radix10policy_hubIiiyE10Policy1000ELNS0_9SortOrderE0EiiyiiNS1_21identity_decomposer_tEEEvPT5_SB_PT3_PKSC_PT1_PKSG_PT2_PKSK_T4_iiT6_:
	.zero		29184


//--------------------- .nv.shared.reserved.0     --------------------------
	.section	.nv.shared.reserved.0,"aw",@nobits
	.weak		__nv_reservedSMEM_offset_0_alias
	.size		__nv_reservedSMEM_offset_0_alias, 0, 0
	.other		__nv_reservedSMEM_offset_0_alias,@"STO_CUDA_RESERVED_SHARED STV_DEFAULT"
__nv_reservedSMEM_offset_0_alias:
	.zero		0


//--------------------- .nv.global                --------------------------
	.section	.nv.global,"aw",@nobits
.nv.global:
	.type		_ZN62_INTERNAL_751525c4_31_moe_permute_unpermute_kernel_cu_ed91c8906thrust23THRUST_300001_SM_900_NS12placeholders2_5E,@object
	.size		_ZN62_INTERNAL_751525c4_31_moe_permute_unpermute_kernel_cu_ed91c8906thrust23THRUST_300001_SM_900_NS12placeholders2_5E,(_ZN62_INTERNAL_751525c4_31_moe_permute_unpermute_kernel_cu_ed91c8904cuda3std3__45__cpo6cbeginE - _ZN62_INTERNAL_751525c4_31_moe_permute_unpermute_kernel_cu_ed91c8906thrust23THRUST_300001_SM_900_NS12placeholders2_5E)
_ZN62_INTERNAL_751525c4_31_moe_permute_unpermute_kernel_cu_ed91c8906thrust23THRUST_300001_SM_900_NS12placeholders2_5E:
	.zero		1
	.type		_ZN62_INTERNAL_751525c4_31_moe_permute_unpermute_kernel_cu_ed91c8904cuda3std3__45__cpo6cbeginE,@object
	.size		_ZN62_INTERNAL_751525c4_31_moe_permute_unpermute_kernel_cu_ed91c8904cuda3std3__45__cpo6cbeginE,(_ZN62_INTERNAL_751525c4_31_moe_permute_unpermute_kernel_cu_ed91c8904cuda3std6ranges3__45__cpo6cbeginE - _ZN62_INTERNAL_751525c4_31_moe_permute_unpermute_kernel_cu_ed91c8904cuda3std3__45__cpo6cbeginE)
_ZN62_INTERNAL_751525c4_31_moe_permute_unpermute_kernel_cu_ed91c8904cuda3std3__45__cpo6cbeginE:
	.zero		1
	.type		_ZN62_INTERNAL_751525c4_31_moe_permute_unpermute_kernel_cu_ed91c8904cuda3std6ranges3__45__cpo6cbeginE,@object
	.size		_ZN62_INTERNAL_751525c4_31_moe_permute_unpermute_kernel_cu_ed91c8904cuda3std6ranges3__45__cpo6cbeginE,(_ZN62_INTERNAL_751525c4_31_moe_permute_unpermute_kernel_cu_ed91c8904cuda3std3__48in_placeE - _ZN62_INTERNAL_751525c4_31_moe_permute_unpermute_kernel_cu_ed91c8904cuda3std6ranges3__45__cpo6cbeginE)
_ZN62_INTERNAL_751525c4_31_moe_permute_unpermute_kernel_cu_ed91c8904cuda3std6ranges3__45__cpo6cbeginE:
	.zero		1
	.type		_ZN62_INTERNAL_751525c4_31_moe_permute_unpermute_kernel_cu_ed91c8904cuda3std3__48in_placeE,@object
	.size		_ZN62_INTERNAL_751525c4_31_moe_permute_unpermute_kernel_cu_ed91c8904cuda3std3__48in_placeE,(_ZN62_INTERNAL_751525c4_31_moe_permute_unpermute_kernel_cu_ed91c8904cuda3std6ranges3__45__cpo4sizeE - _ZN62_INTERNAL_751525c4_31_moe_permute_unpermute_kernel_cu_ed91c8904cuda3std3__48in_placeE)
_ZN62_INTERNAL_751525c4_31_moe_permute_unpermute_kernel_cu_ed91c8904cuda3std3__48in_placeE:
	.zero		1
	.type		_ZN62_INTERNAL_751525c4_31_moe_permute_unpermute_kernel_cu_ed91c8904cuda3std6ranges3__45__cpo4sizeE,@object
	.size		_ZN62_INTERNAL_751525c4_31_moe_permute_unpermute_kernel_cu_ed91c8904cuda3std6ranges3__45__cpo4sizeE,(_ZN62_INTERNAL_751525c4_31_moe_permute_unpermute_kernel_cu_ed91c8906thrust23THRUST_300001_SM_900_NS12placeholders2_9E - _ZN62_INTERNAL_751525c4_31_moe_permute_unpermute_kernel_cu_ed91c8904cuda3std6ranges3__45__cpo4sizeE)
_ZN62_INTERNAL_751525c4_31_moe_permute_unpermute_kernel_cu_ed91c8904cuda3std6ranges3__45__cpo4sizeE:
	.zero		1
	.type		_ZN62_INTERNAL_751525c4_31_moe_permute_unpermute_kernel_cu_ed91c8906thrust23THRUST_300001_SM_900_NS12placeholders2_9E,@object
	.size		_ZN62_INTERNAL_751525c4_31_moe_permute_unpermute_kernel_cu_ed91c8906thrust23THRUST_300001_SM_900_NS12placeholders2_9E,(_ZN62_INTERNAL_751525c4_31_moe_permute_unpermute_kernel_cu_ed91c8904cuda3std3__45__cpo7crbeginE - _ZN62_INTERNAL_751525c4_31_moe_permute_unpermute_kernel_cu_ed91c8906thrust23THRUST_300001_SM_900_NS12placeholders2_9E)
_ZN62_INTERNAL_751525c4_31_moe_permute_unpermute_kernel_cu_ed91c8906thrust23THRUST_300001_SM_900_NS12placeholders2_9E:
	.zero		1
	.type		_ZN62_INTERNAL_751525c4_31_moe_permute_unpermute_kernel_cu_ed91c8904cuda3std3__45__cpo7crbeginE,@object
	.size		_ZN62_INTERNAL_751525c4_31_moe_permute_unpermute_kernel_cu_ed91c8904cuda3std3__45__cpo7crbeginE,(_ZN62_INTERNAL_751525c4_31_moe_permute_unpermute_kernel_cu_ed91c8904cuda3std6ranges3__45__cpo4nextE - _ZN62_INTERNAL_751525c4_31_moe_permute_unpermute_kernel_cu_ed91c8904cuda3std3__45__cpo7crbeginE)
_ZN62_INTERNAL_751525c4_31_moe_permute_unpermute_kernel_cu_ed91c8904cuda3std3__45__cpo7crbeginE:
	.zero		1
	.type		_ZN62_INTERNAL_751525c4_31_moe_permute_unpermute_kernel_cu_ed91c8904cuda3std6ranges3__45__cpo4nextE,@object
	.size		_ZN62_INTERNAL_751525c4_31_moe_permute_unpermute_kernel_cu_ed91c8904cuda3std6ranges3__45__cpo4nextE,(_ZN62_INTERNAL_751525c4_31_moe_permute_unpermute_kernel_cu_ed91c8904cuda3std6ranges3__45__cpo4swapE - _ZN62_INTERNAL_751525c4_31_moe_permute_unpermute_kernel_cu_ed91c8904cuda3std6ranges3__45__cpo4nextE)
_ZN62_INTERNAL_751525c4_31_moe_permute_unpermute_kernel_cu_ed91c8904cuda3std6ranges3__45__cpo4nextE:
	.zero		1
	.type		_ZN62_INTERNAL_751525c4_31_moe_permute_unpermute_kernel_cu_ed91c8904cuda3std6ranges3__45__cpo4swapE,@object
	.size		_ZN62_INTERNAL_751525c4_31_moe_permute_unpermute_kernel_cu_ed91c8904cuda3std6ranges3__45__cpo4swapE,(_ZN62_INTERNAL_751525c4_31_moe_permute_unpermute_kernel_cu_ed91c8906thrust23THRUST_300001_SM_900_NS12placeholders2_1E - _ZN62_INTERNAL_751525c4_31_moe_permute_unpermute_kernel_cu_ed91c8904cuda3std6ranges3__45__cpo4swapE)
_ZN62_INTERNAL_751525c4_31_moe_permute_unpermute_kernel_cu_ed91c8904cuda3std6ranges3__45__cpo4swapE:
	.zero		1
	.type		_ZN62_INTERNAL_751525c4_31_moe_permute_unpermute_kernel_cu_ed91c8906thrust23THRUST_300001_SM_900_NS12placeholders2_1E,@object
	.size		_ZN62_INTERNAL_751525c4_31_moe_permute_unpermute_kernel_cu_ed91c8906thrust23THRUST_300001_SM_900_NS12placeholders2_1E,(_ZN62_INTERNAL_751525c4_31_moe_permute_unpermute_kernel_cu_ed91c8906thrust23THRUST_300001_SM_900_NS12placeholders2_3E - _ZN62_INTERNAL_751525c4_31_moe_permute_unpermute_kernel_cu_ed91c8906thrust23THRUST_300001_SM_900_NS12placeholders2_1E)
_ZN62_INTERNAL_751525c4_31_moe_permute_unpermute_kernel_cu_ed91c8906thrust23THRUST_300001_SM_900_NS12placeholders2_1E:
	.zero		1
	.type		_ZN62_INTERNAL_751525c4_31_moe_permute_unpermute_kernel_cu_ed91c8906thrust23THRUST_300001_SM_900_NS12placeholders2_3E,@object
	.size		_ZN62_INTERNAL_751525c4_31_moe_permute_unpermute_kernel_cu_ed91c8906thrust23THRUST_300001_SM_900_NS12placeholders2_3E,(_ZN62_INTERNAL_751525c4_31_moe_permute_unpermute_kernel_cu_ed91c8904cuda3std3__45__cpo5beginE - _ZN62_INTERNAL_751525c4_31_moe_permute_unpermute_kernel_cu_ed91c8906thrust23THRUST_300001_SM_900_NS12placeholders2_3E)
_ZN62_INTERNAL_751525c4_31_moe_permute_unpermute_kernel_cu_ed91c8906thrust23THRUST_300001_SM_900_NS12placeholders2_3E:
	.zero		1
	.type		_ZN62_INTERNAL_751525c4_31_moe_permute_unpermute_kernel_cu_ed91c8904cuda3std3__45__cpo5beginE,@object
	.size		_ZN62_INTERNAL_751525c4_31_moe_permute_unpermute_kernel_cu_ed91c8904cuda3std3__45__cpo5beginE,(_ZN62_INTERNAL_751525c4_31_moe_permute_unpermute_kernel_cu_ed91c8904cuda3std6ranges3__45__cpo5beginE - _ZN62_INTERNAL_751525c4_31_moe_permute_unpermute_kernel_cu_ed91c8904cuda3std3__45__cpo5beginE)
_ZN62_INTERNAL_751525c4_31_moe_permute_unpermute_kernel_cu_ed91c8904cuda3std3__45__cpo5beginE:
	.zero		1
	.type		_ZN62_INTERNAL_751525c4_31_moe_permute_unpermute_kernel_cu_ed91c8904cuda3std6ranges3__45__cpo5beginE,@object
	.size		_ZN62_INTERNAL_751525c4_31_moe_permute_unpermute_kernel_cu_ed91c8904cuda3std6ranges3__45__cpo5beginE,(_ZN62_INTERNAL_751525c4_31_moe_permute_unpermute_kernel_cu_ed91c8904cuda3std3__464_GLOBAL__N__751525c4_31_moe_permute_unpermute_kernel_cu_ed91c8906ignoreE - _ZN62_INTERNAL_751525c4_31_moe_permute_unpermute_kernel_cu_ed91c8904cuda3std6ranges3__45__cpo5beginE)
_ZN62_INTERNAL_751525c4_31_moe_permute_unpermute_kernel_cu_ed91c8904cuda3std6ranges3__45__cpo5beginE:
	.zero		1
	.type		_ZN62_INTERNAL_751525c4_31_moe_permute_unpermute_kernel_cu_ed91c8904cuda3std3__464_GLOBAL__N__751525c4_31_moe_permute_unpermute_kernel_cu_ed91c8906ignoreE,@object
	.size		_ZN62_INTERNAL_751525c4_31_moe_permute_unpermute_kernel_cu_ed91c8904cuda3std3__464_GLOBAL__N__751525c4_31_moe_permute_unpermute_kernel_cu_ed91c8906ignoreE,(_ZN62_INTERNAL_751525c4_31_moe_permute_unpermute_kernel_cu_ed91c8904cuda3std6ranges3__45__cpo4dataE - _ZN62_INTERNAL_751525c4_31_moe_permute_unpermute_kernel_cu_ed91c8904cuda3std3__464_GLOBAL__N__751525c4_31_moe_permute_unpermute_kernel_cu_ed91c8906ignoreE)
_ZN62_INTERNAL_751525c4_31_moe_permute_unpermute_kernel_cu_ed91c8904cuda3std3__464_GLOBAL__N__751525c4_31_moe_permute_unpermute_kernel_cu_ed91c8906ignoreE:
	.zero		1
	.type		_ZN62_INTERNAL_751525c4_31_moe_permute_unpermute_kernel_cu_ed91c8904cuda3std6ranges3__45__cpo4dataE,@object
	.size		_ZN62_INTERNAL_751525c4_31_moe_permute_unpermute_kernel_cu_ed91c8904cuda3std6ranges3__45__cpo4dataE,(_ZN62_INTERNAL_751525c4_31_moe_permute_unpermute_kernel_cu_ed91c8906thrust23THRUST_300001_SM_900_NS12placeholders2_7E - _ZN62_INTERNAL_751525c4_31_moe_permute_unpermute_kernel_cu_ed91c8904cuda3std6ranges3__45__cpo4dataE)
_ZN62_INTERNAL_751525c4_31_moe_permute_unpermute_kernel_cu_ed91c8904cuda3std6ranges3__45__cpo4dataE:
	.zero		1
	.type		_ZN62_INTERNAL_751525c4_31_moe_permute_unpermute_kernel_cu_ed91c8906thrust23THRUST_300001_SM_900_NS12placeholders2_7E,@object
	.size		_ZN62_INTERNAL_751525c4_31_moe_permute_unpermute_kernel_cu_ed91c8906thrust23THRUST_300001_SM_900_NS12placeholders2_7E,(_ZN62_INTERNAL_751525c4_31_moe_permute_unpermute_kernel_cu_ed91c8904cuda3std3__45__cpo6rbeginE - _ZN62_INTERNAL_751525c4_31_moe_permute_unpermute_kernel_cu_ed91c8906thrust23THRUST_300001_SM_900_NS12placeholders2_7E)
_ZN62_INTERNAL_751525c4_31_moe_permute_unpermute_kernel_cu_ed91c8906thrust23THRUST_300001_SM_900_NS12placeholders2_7E:
	.zero		1
	.type		_ZN62_INTERNAL_751525c4_31_moe_permute_unpermute_kernel_cu_ed91c8904cuda3std3__45__cpo6rbeginE,@object
	.size		_ZN62_INTERNAL_751525c4_31_moe_permute_unpermute_kernel_cu_ed91c8904cuda3std3__45__cpo6rbeginE,(_ZN62_INTERNAL_751525c4_31_moe_permute_unpermute_kernel_cu_ed91c8904cuda3std6ranges3__45__cpo7advanceE - _ZN62_INTERNAL_751525c4_31_moe_permute_unpermute_kernel_cu_ed91c8904cuda3std3__45__cpo6rbeginE)
_ZN62_INTERNAL_751525c4_31_moe_permute_unpermute_kernel_cu_ed91c8904cuda3std3__45__cpo6rbeginE:
	.zero		1
	.type		_ZN62_INTERNAL_751525c4_31_moe_permute_unpermute_kernel_cu_ed91c8904cuda3std6ranges3__45__cpo7advanceE,@object
	.size		_ZN62_INTERNAL_751525c4_31_moe_permute_unpermute_kernel_cu_ed91c8904cuda3std6ranges3__45__cpo7advanceE,(_ZN62_INTERNAL_751525c4_31_moe_permute_unpermute_kernel_cu_ed91c8904cuda3std3__47nulloptE - _ZN62_INTERNAL_751525c4_31_moe_permute_unpermute_kernel_cu_ed91c8904cuda3std6ranges3__45__cpo7advanceE)
_ZN62_INTERNAL_751525c4_31_moe_permute_unpermute_kernel_cu_ed91c8904cuda3std6ranges3__45__cpo7advanceE:
	.zero		1
	.type		_ZN62_INTERNAL_751525c4_31_moe_permute_unpermute_kernel_cu_ed91c8904cuda3std3__47nulloptE,@object
	.size		_ZN62_INTERNAL_751525c4_31_moe_permute_unpermute_kernel_cu_ed91c8904cuda3std3__47nulloptE,(_ZN62_INTERNAL_751525c4_31_moe_permute_unpermute_kernel_cu_ed91c8904cuda3std6ranges3__45__cpo8distanceE - _ZN62_INTERNAL_751525c4_31_moe_permute_unpermute_kernel_cu_ed91c8904cuda3std3__47nulloptE)
_ZN62_INTERNAL_751525c4_31_moe_permute_unpermute_kernel_cu_ed91c8904cuda3std3__47nulloptE:
	.zero		1
	.type		_ZN62_INTERNAL_751525c4_31_moe_permute_unpermute_kernel_cu_ed91c8904cuda3std6ranges3__45__cpo8distanceE,@object
	.size		_ZN62_INTERNAL_751525c4_31_moe_permute_unpermute_kernel_cu_ed91c8904cuda3std6ranges3__45__cpo8distanceE,(_ZN62_INTERNAL_751525c4_31_moe_permute_unpermute_kernel_cu_ed91c8906thrust23THRUST_300001_SM_900_NS12placeholders2_6E - _ZN62_INTERNAL_751525c4_31_moe_permute_unpermute_kernel_cu_ed91c8904cuda3std6ranges3__45__cpo8distanceE)
_ZN62_INTERNAL_751525c4_31_moe_permute_unpermute_kernel_cu_ed91c8904cuda3std6ranges3__45__cpo8distanceE:
	.zero		1
	.type		_ZN62_INTERNAL_751525c4_31_moe_permute_unpermute_kernel_cu_ed91c8906thrust23THRUST_300001_SM_900_NS12placeholders2_6E,@object
	.size		_ZN62_INTERNAL_751525c4_31_moe_permute_unpermute_kernel_cu_ed91c8906thrust23THRUST_300001_SM_900_NS12placeholders2_6E,(_ZN62_INTERNAL_751525c4_31_moe_permute_unpermute_kernel_cu_ed91c8904cuda3std3__45__cpo4cendE - _ZN62_INTERNAL_751525c4_31_moe_permute_unpermute_kernel_cu_ed91c8906thrust23THRUST_300001_SM_900_NS12placeholders2_6E)
_ZN62_INTERNAL_751525c4_31_moe_permute_unpermute_kernel_cu_ed91c8906thrust23THRUST_300001_SM_900_NS12placeholders2_6E:
	.zero		1
	.type		_ZN62_INTERNAL_751525c4_31_moe_permute_unpermute_kernel_cu_ed91c8904cuda3std3__45__cpo4cendE,@object
	.size		_ZN62_INTERNAL_751525c4_31_moe_permute_unpermute_kernel_cu_ed91c8904cuda3std3__45__cpo4cendE,(_ZN62_INTERNAL_751525c4_31_moe_permute_unpermute_kernel_cu_ed91c8904cuda3std6ranges3__45__cpo4cendE - _ZN62_INTERNAL_751525c4_31_moe_permute_unpermute_kernel_cu_ed91c8904cuda3std3__45__cpo4cendE)
_ZN62_INTERNAL_751525c4_31_moe_permute_unpermute_kernel_cu_ed91c8904cuda3std3__45__cpo4cendE:
	.zero		1
	.type		_ZN62_INTERNAL_751525c4_31_moe_permute_unpermute_kernel_cu_ed91c8904cuda3std6ranges3__45__cpo4cendE,@object
	.size		_ZN62_INTERNAL_751525c4_31_moe_permute_unpermute_kernel_cu_ed91c8904cuda3std6ranges3__45__cpo4cendE,(_ZN62_INTERNAL_751525c4_31_moe_permute_unpermute_kernel_cu_ed91c8904cuda3std3__420unreachable_sentinelE - _ZN62_INTERNAL_751525c4_31_moe_permute_unpermute_kernel_cu_ed91c8904cuda3std6ranges3__45__cpo4cendE)
_ZN62_INTERNAL_751525c4_31_moe_permute_unpermute_kernel_cu_ed91c8904cuda3std6ranges3__45__cpo4cendE:
	.zero		1
	.type		_ZN62_INTERNAL_751525c4_31_moe_permute_unpermute_kernel_cu_ed91c8904cuda3std3__420unreachable_sentinelE,@object
	.size		_ZN62_INTERNAL_751525c4_31_moe_permute_unpermute_kernel_cu_ed91c8904cuda3std3__420unreachable_sentinelE,(_ZN62_INTERNAL_751525c4_31_moe_permute_unpermute_kernel_cu_ed91c8904cuda3std6ranges3__45__cpo5ssizeE - _ZN62_INTERNAL_751525c4_31_moe_permute_unpermute_kernel_cu_ed91c8904cuda3std3__420unreachable_sentinelE)
_ZN62_INTERNAL_751525c4_31_moe_permute_unpermute_kernel_cu_ed91c8904cuda3std3__420unreachable_sentinelE:
	.zero		1
	.type		_ZN62_INTERNAL_751525c4_31_moe_permute_unpermute_kernel_cu_ed91c8904cuda3std6ranges3__45__cpo5ssizeE,@object
	.size		_ZN62_INTERNAL_751525c4_31_moe_permute_unpermute_kernel_cu_ed91c8904cuda3std6ranges3__45__cpo5ssizeE,(_ZN62_INTERNAL_751525c4_31_moe_permute_unpermute_kernel_cu_ed91c8906thrust23THRUST_300001_SM_900_NS12placeholders3_10E - _ZN62_INTERNAL_751525c4_31_moe_permute_unpermute_kernel_cu_ed91c8904cuda3std6ranges3__45__cpo5ssizeE)
_ZN62_INTERNAL_751525c4_31_moe_permute_unpermute_kernel_cu_ed91c8904cuda3std6ranges3__45__cpo5ssizeE:
	.zero		1
	.type		_ZN62_INTERNAL_751525c4_31_moe_permute_unpermute_kernel_cu_ed91c8906thrust23THRUST_300001_SM_900_NS12placeholders3_10E,@object
	.size		_ZN62_INTERNAL_751525c4_31_moe_permute_unpermute_kernel_cu_ed91c8906thrust23THRUST_300001_SM_900_NS12placeholders3_10E,(_ZN62_INTERNAL_751525c4_31_moe_permute_unpermute_kernel_cu_ed91c8904cuda3std3__45__cpo5crendE - _ZN62_INTERNAL_751525c4_31_moe_permute_unpermute_kernel_cu_ed91c8906thrust23THRUST_300001_SM_900_NS12placeholders3_10E)
_ZN62_INTERNAL_751525c4_31_moe_permute_unpermute_kernel_cu_ed91c8906thrust23THRUST_300001_SM_900_NS12placeholders3_10E:
	.zero		1
	.type		_ZN62_INTERNAL_751525c4_31_moe_permute_unpermute_kernel_cu_ed91c8904cuda3std3__45__cpo5crendE,@object
	.size		_ZN62_INTERNAL_751525c4_31_moe_permute_unpermute_kernel_cu_ed91c8904cuda3std3__45__cpo5crendE,(_ZN62_INTERNAL_751525c4_31_moe_permute_unpermute_kernel_cu_ed91c8904cuda3std6ranges3__45__cpo4prevE - _ZN62_INTERNAL_751525c4_31_moe_permute_unpermute_kernel_cu_ed91c8904cuda3std3__45__cpo5crendE)
_ZN62_INTERNAL_751525c4_31_moe_permute_unpermute_kernel_cu_ed91c8904cuda3std3__45__cpo5crendE:
	.zero		1
	.type		_ZN62_INTERNAL_751525c4_31_moe_permute_unpermute_kernel_cu_ed91c8904cuda3std6ranges3__45__cpo4prevE,@object
	.size		_ZN62_INTERNAL_751525c4_31_moe_permute_unpermute_kernel_cu_ed91c8904cuda3std6ranges3__45__cpo4prevE,(_ZN62_INTERNAL_751525c4_31_moe_permute_unpermute_kernel_cu_ed91c8904cuda3std6ranges3__45__cpo9iter_moveE - _ZN62_INTERNAL_751525c4_31_moe_permute_unpermute_kernel_cu_ed91c8904cuda3std6ranges3__45__cpo4prevE)
_ZN62_INTERNAL_751525c4_31_moe_permute_unpermute_kernel_cu_ed91c8904cuda3std6ranges3__45__cpo4prevE:
	.zero		1
	.type		_ZN62_INTERNAL_751525c4_31_moe_permute_unpermute_kernel_cu_ed91c8904cuda3std6ranges3__45__cpo9iter_moveE,@object
	.size		_ZN62_INTERNAL_751525c4_31_moe_permute_unpermute_kernel_cu_ed91c8904cuda3std6ranges3__45__cpo9iter_moveE,(_ZN62_INTERNAL_751525c4_31_moe_permute_unpermute_kernel_cu_ed91c8906thrust23THRUST_300001_SM_900_NS12placeholders2_2E - _ZN62_INTERNAL_751525c4_31_moe_permute_unpermute_kernel_cu_ed91c8904cuda3std6ranges3__45__cpo9iter_moveE)
_ZN62_INTERNAL_751525c4_31_moe_permute_unpermute_kernel_cu_ed91c8904cuda3std6ranges3__45__cpo9iter_moveE:
	.zero		1
	.type		_ZN62_INTERNAL_751525c4_31_moe_permute_unpermute_kernel_cu_ed91c8906thrust23THRUST_300001_SM_900_NS12placeholders2_2E,@object
	.size		_ZN62_INTERNAL_751525c4_31_moe_permute_unpermute_kernel_cu_ed91c8906thrust23THRUST_300001_SM_900_NS12placeholders2_2E,(_ZN62_INTERNAL_751525c4_31_moe_permute_unpermute_kernel_cu_ed91c8906thrust23THRUST_300001_SM_900_NS12placeholders2_4E - _ZN62_INTERNAL_751525c4_31_moe_permute_unpermute_kernel_cu_ed91c8906thrust23THRUST_300001_SM_900_NS12placeholders2_2E)
_ZN62_INTERNAL_751525c4_31_moe_permute_unpermute_kernel_cu_ed91c8906thrust23THRUST_300001_SM_900_NS12placeholders2_2E:
	.zero		1
	.type		_ZN62_INTERNAL_751525c4_31_moe_permute_unpermute_kernel_cu_ed91c8906thrust23THRUST_300001_SM_900_NS12placeholders2_4E,@object
	.size		_ZN62_INTERNAL_751525c4_31_moe_permute_unpermute_kernel_cu_ed91c8906thrust23THRUST_300001_SM_900_NS12placeholders2_4E,(_ZN62_INTERNAL_751525c4_31_moe_permute_unpermute_kernel_cu_ed91c8904cuda3std3__45__cpo3endE - _ZN62_INTERNAL_751525c4_31_moe_permute_unpermute_kernel_cu_ed91c8906thrust23THRUST_300001_SM_900_NS12placeholders2_4E)
_ZN62_INTERNAL_751525c4_31_moe_permute_unpermute_kernel_cu_ed91c8906thrust23THRUST_300001_SM_900_NS12placeholders2_4E:
	.zero		1
	.type		_ZN62_INTERNAL_751525c4_31_moe_permute_unpermute_kernel_cu_ed91c8904cuda3std3__45__cpo3endE,@object
	.size		_ZN62_INTERNAL_751525c4_31_moe_permute_unpermute_kernel_cu_ed91c8904cuda3std3__45__cpo3endE,(_ZN62_INTERNAL_751525c4_31_moe_permute_unpermute_kernel_cu_ed91c8904cuda3std6ranges3__45__cpo3endE - _ZN62_INTERNAL_751525c4_31_moe_permute_unpermute_kernel_cu_ed91c8904cuda3std3__45__cpo3endE)
_ZN62_INTERNAL_751525c4_31_moe_permute_unpermute_kernel_cu_ed91c8904cuda3std3__45__cpo3endE:
	.zero		1
	.type		_ZN62_INTERNAL_751525c4_31_moe_permute_unpermute_kernel_cu_ed91c8904cuda3std6ranges3__45__cpo3endE,@object
	.size		_ZN62_INTERNAL_751525c4_31_moe_permute_unpermute_kernel_cu_ed91c8904cuda3std6ranges3__45__cpo3endE,(_ZN62_INTERNAL_751525c4_31_moe_permute_unpermute_kernel_cu_ed91c8904cuda3std3__419piecewise_constructE - _ZN62_INTERNAL_751525c4_31_moe_permute_unpermute_kernel_cu_ed91c8904cuda3std6ranges3__45__cpo3endE)
_ZN62_INTERNAL_751525c4_31_moe_permute_unpermute_kernel_cu_ed91c8904cuda3std6ranges3__45__cpo3endE:
	.zero		1
	.type		_ZN62_INTERNAL_751525c4_31_moe_permute_unpermute_kernel_cu_ed91c8904cuda3std3__419piecewise_constructE,@object
	.size		_ZN62_INTERNAL_751525c4_31_moe_permute_unpermute_kernel_cu_ed91c8904cuda3std3__419piecewise_constructE,(_ZN62_INTERNAL_751525c4_31_moe_permute_unpermute_kernel_cu_ed91c8904cuda3std6ranges3__45__cpo5cdataE - _ZN62_INTERNAL_751525c4_31_moe_permute_unpermute_kernel_cu_ed91c8904cuda3std3__419piecewise_constructE)
_ZN62_INTERNAL_751525c4_31_moe_permute_unpermute_kernel_cu_ed91c8904cuda3std3__419piecewise_constructE:
	.zero		1
	.type		_ZN62_INTERNAL_751525c4_31_moe_permute_unpermute_kernel_cu_ed91c8904cuda3std6ranges3__45__cpo5cdataE,@object
	.size		_ZN62_INTERNAL_751525c4_31_moe_permute_unpermute_kernel_cu_ed91c8904cuda3std6ranges3__45__cpo5cdataE,(_ZN62_INTERNAL_751525c4_31_moe_permute_unpermute_kernel_cu_ed91c8906thrust23THRUST_300001_SM_900_NS12placeholders2_8E - _ZN62_INTERNAL_751525c4_31_moe_permute_unpermute_kernel_cu_ed91c8904cuda3std6ranges3__45__cpo5cdataE)
_ZN62_INTERNAL_751525c4_31_moe_permute_unpermute_kernel_cu_ed91c8904cuda3std6ranges3__45__cpo5cdataE:
	.zero		1
	.type		_ZN62_INTERNAL_751525c4_31_moe_permute_unpermute_kernel_cu_ed91c8906thrust23THRUST_300001_SM_900_NS12placeholders2_8E,@object
	.size		_ZN62_INTERNAL_751525c4_31_moe_permute_unpermute_kernel_cu_ed91c8906thrust23THRUST_300001_SM_900_NS12placeholders2_8E,(_ZN62_INTERNAL_751525c4_31_moe_permute_unpermute_kernel_cu_ed91c8904cuda3std3__45__cpo4rendE - _ZN62_INTERNAL_751525c4_31_moe_permute_unpermute_kernel_cu_ed91c8906thrust23THRUST_300001_SM_900_NS12placeholders2_8E)
_ZN62_INTERNAL_751525c4_31_moe_permute_unpermute_kernel_cu_ed91c8906thrust23THRUST_300001_SM_900_NS12placeholders2_8E:
	.zero		1
	.type		_ZN62_INTERNAL_751525c4_31_moe_permute_unpermute_kernel_cu_ed91c8904cuda3std3__45__cpo4rendE,@object
	.size		_ZN62_INTERNAL_751525c4_31_moe_permute_unpermute_kernel_cu_ed91c8904cuda3std3__45__cpo4rendE,(_ZN62_INTERNAL_751525c4_31_moe_permute_unpermute_kernel_cu_ed91c8904cuda3std6ranges3__45__cpo9iter_swapE - _ZN62_INTERNAL_751525c4_31_moe_permute_unpermute_kernel_cu_ed91c8904cuda3std3__45__cpo4rendE)
_ZN62_INTERNAL_751525c4_31_moe_permute_unpermute_kernel_cu_ed91c8904cuda3std3__45__cpo4rendE:
	.zero		1
	.type		_ZN62_INTERNAL_751525c4_31_moe_permute_unpermute_kernel_cu_ed91c8904cuda3std6ranges3__45__cpo9iter_swapE,@object
	.size		_ZN62_INTERNAL_751525c4_31_moe_permute_unpermute_kernel_cu_ed91c8904cuda3std6ranges3__45__cpo9iter_swapE,(_ZN62_INTERNAL_751525c4_31_moe_permute_unpermute_kernel_cu_ed91c8904cuda3std3__48unexpectE - _ZN62_INTERNAL_751525c4_31_moe_permute_unpermute_kernel_cu_ed91c8904cuda3std6ranges3__45__cpo9iter_swapE)
_ZN62_INTERNAL_751525c4_31_moe_permute_unpermute_kernel_cu_ed91c8904cuda3std6ranges3__45__cpo9iter_swapE:
	.zero		1
	.type		_ZN62_INTERNAL_751525c4_31_moe_permute_unpermute_kernel_cu_ed91c8904cuda3std3__48unexpectE,@object
	.size		_ZN62_INTERNAL_751525c4_31_moe_permute_unpermute_kernel_cu_ed91c8904cuda3std3__48unexpectE,(_ZN62_INTERNAL_751525c4_31_moe_permute_unpermute_kernel_cu_ed91c8906thrust23THRUST_300001_SM_900_NS6system6detail10sequential3seqE - _ZN62_INTERNAL_751525c4_31_moe_permute_unpermute_kernel_cu_ed91c8904cuda3std3__48unexpectE)
_ZN62_INTERNAL_751525c4_31_moe_permute_unpermute_kernel_cu_ed91c8904cuda3std3__48unexpectE:
	.zero		1
	.type		_ZN62_INTERNAL_751525c4_31_moe_permute_unpermute_kernel_cu_ed91c8906thrust23THRUST_300001_SM_900_NS6system6detail10sequential3seqE,@object
	.size		_ZN62_INTERNAL_751525c4_31_moe_permute_unpermute_kernel_cu_ed91c8906thrust23THRUST_300001_SM_900_NS6system6detail10sequential3seqE,(.L_29 - _ZN62_INTERNAL_751525c4_31_moe_permute_unpermute_kernel_cu_ed91c8906thrust23THRUST_300001_SM_900_NS6system6detail10sequential3seqE)
_ZN62_INTERNAL_751525c4_31_moe_permute_unpermute_kernel_cu_ed91c8906thrust23THRUST_300001_SM_900_NS6system6detail10sequential3seqE:
	.zero		1
.L_29:


//--------------------- .nv.shared._ZN3cub17CUB_300001_SM_9006detail10radix_sort33DeviceRadixSortExclusiveSumKernelINS1_5radix10policy_hubIiiyE10Policy1000EyEEvPT0_ --------------------------
	.section	.nv.shared._ZN3cub17CUB_300001_SM_9006detail10radix_sort33DeviceRadixSortExclusiveSumKernelINS1_5radix10policy_hubIiiyE10Policy1000EyEEvPT0_,"aw",@nobits
	.sectionflags	@""
	.align	16
.nv.shared._ZN3cub17CUB_300001_SM_9006detail10radix_sort33DeviceRadixSortExclusiveSumKernelINS1_5radix10policy_hubIiiyE10Policy1000EyEEvPT0_:
	.zero		3360


//--------------------- .nv.shared._ZN3cub17CUB_300001_SM_9006detail10radix_sort30DeviceRadixSortHistogramKernelINS1_5radix10policy_hubIiiyE10Policy1000ELNS0_9SortOrderE0EiyNS1_21identity_decomposer_tEEEvPT2_PKT1_SA_iiT3_ --------------------------
	.section	.nv.shared._ZN3cub17CUB_300001_SM_9006detail10radix_sort30DeviceRadixSortHistogramKernelINS1_5radix10policy_hubIiiyE10Policy1000ELNS0_9SortOrderE0EiyNS1_21identity_decomposer_tEEEvPT2_PKT1_SA_iiT3_,"aw",@nobits
	.sectionflags	@""
	.align	16
.nv.shared._ZN3cub17CUB_300001_SM_9006detail10radix_sort30DeviceRadixSortHistogramKernelINS1_5radix10policy_hubIiiyE10Policy1000ELNS0_9SortOrderE0EiyNS1_21identity_decomposer_tEEEvPT2_PKT1_SA_iiT3_:
	.zero		5120


//--------------------- .nv.shared._ZN3cub17CUB_300001_SM_9006detail10radix_sort31DeviceRadixSortSingleTileKernelINS1_5radix10policy_hubIiiyE10Policy1000ELNS0_9SortOrderE0EiiyNS1_21identity_decomposer_tEEEvPKT1_PSA_PKT2_PSE_T3_iiT4_ --------------------------
	.section	.nv.shared._ZN3cub17CUB_300001_SM_9006detail10radix_sort31DeviceRadixSortSingleTileKernelINS1_5radix10policy_hubIiiyE10Policy1000ELNS0_9SortOrderE0EiiyNS1_21identity_decomposer_tEEEvPKT1_PSA_PKT2_PSE_T3_iiT4_,"aw",@nobits
	.sectionflags	@""
	.align	16
.nv.shared._ZN3cub17CUB_300001_SM_9006detail10radix_sort31DeviceRadixSortSingleTileKernelINS1_5radix10policy_hubIiiyE10Policy1000ELNS0_9SortOrderE0EiiyNS1_21identity_decomposer_tEEEvPKT1_PSA_PKT2_PSE_T3_iiT4_:
	.zero		34880


//--------------------- .nv.shared._ZN3cub17CUB_300001_SM_9006detail11EmptyKernelIvEEvv --------------------------
	.section	.nv.shared._ZN3cub17CUB_300001_SM_9006detail11EmptyKernelIvEEvv,"aw",@nobits
	.sectionflags	@""
	.align	16
	.zero		1024


//--------------------- .nv.shared._Z22preprocessTopkIdKernelPiiPKii --------------------------
	.section	.nv.shared._Z22preprocessTopkIdKernelPiiPKii,"aw",@nobits
	.sectionflags	@""
	.align	16
	.zero		1024


//--------------------- .nv.shared._Z35computeExpertFirstTokenOffsetKernelPKiliPl --------------------------
	.section	.nv.shared._Z35computeExpertFirstTokenOffsetKernelPKiliPl,"aw",@nobits
	.sectionflags	@""
	.align	16
	.zero		1024


//--------------------- .nv.constant0._ZN3cub17CUB_300001_SM_9006detail10radix_sort29DeviceRadixSortOnesweepKernelINS1_5radix10policy_hubIiiyE10Policy1000ELNS0_9SortOrderE0EiiyiiNS1_21identity_decomposer_tEEEvPT5_SB_PT3_PKSC_PT1_PKSG_PT2_PKSK_T4_iiT6_ --------------------------
	.section	.nv.constant0._ZN3cub17CUB_300001_SM_9006detail10radix_sort29DeviceRadixSortOnesweepKernelINS1_5radix10policy_hubIiiyE10Policy1000ELNS0_9SortOrderE0EiiyiiNS1_21identity_decomposer_tEEEvPT5_SB_PT3_PKSC_PT1_PKSG_PT2_PKSK_T4_iiT6_,"a",@progbits
	.sectionflags	@""
	.align	4
.nv.constant0._ZN3cub17CUB_300001_SM_9006detail10radix_sort29DeviceRadixSortOnesweepKernelINS1_5radix10policy_hubIiiyE10Policy1000ELNS0_9SortOrderE0EiiyiiNS1_21identity_decomposer_tEEEvPT5_SB_PT3_PKSC_PT1_PKSG_PT2_PKSK_T4_iiT6_:
	.zero		605


//--------------------- .nv.constant0._ZN3cub17CUB_300001_SM_9006detail10radix_sort33DeviceRadixSortExclusiveSumKernelINS1_5radix10policy_hubIiiyE10Policy1000EyEEvPT0_ --------------------------
	.section	.nv.constant0._ZN3cub17CUB_300001_SM_9006detail10radix_sort33DeviceRadixSortExclusiveSumKernelINS1_5radix10policy_hubIiiyE10Policy1000EyEEvPT0_,"a",@progbits
	.sectionflags	@""
	.align	4
.nv.constant0._ZN3cub17CUB_300001_SM_9006detail10radix_sort33DeviceRadixSortExclusiveSumKernelINS1_5radix10policy_hubIiiyE10Policy1000EyEEvPT0_:
	.zero		536


//--------------------- .nv.constant0._ZN3cub17CUB_300001_SM_9006detail10radix_sort30DeviceRadixSortHistogramKernelINS1_5radix10policy_hubIiiyE10Policy1000ELNS0_9SortOrderE0EiyNS1_21identity_decomposer_tEEEvPT2_PKT1_SA_iiT3_ --------------------------
	.section	.nv.constant0._ZN3cub17CUB_300001_SM_9006detail10radix_sort30DeviceRadixSortHistogramKernelINS1_5radix10policy_hubIiiyE10Policy1000ELNS0_9SortOrderE0EiyNS1_21identity_decomposer_tEEEvPT2_PKT1_SA_iiT3_,"a",@progbits
	.sectionflags	@""
	.align	4
.nv.constant0._ZN3cub17CUB_300001_SM_9006detail10radix_sort30DeviceRadixSortHistogramKernelINS1_5radix10policy_hubIiiyE10Policy1000ELNS0_9SortOrderE0EiyNS1_21identity_decomposer_tEEEvPT2_PKT1_SA_iiT3_:
	.zero		561


//--------------------- .nv.constant0._ZN3cub17CUB_300001_SM_9006detail10radix_sort31DeviceRadixSortSingleTileKernelINS1_5radix10policy_hubIiiyE10Policy1000ELNS0_9SortOrderE0EiiyNS1_21identity_decomposer_tEEEvPKT1_PSA_PKT2_PSE_T3_iiT4_ --------------------------
	.section	.nv.constant0._ZN3cub17CUB_300001_SM_9006detail10radix_sort31DeviceRadixSortSingleTileKernelINS1_5radix10policy_hubIiiyE10Policy1000ELNS0_9SortOrderE0EiiyNS1_21identity_decomposer_tEEEvPKT1_PSA_PKT2_PSE_T3_iiT4_,"a",@progbits
	.sectionflags	@""
	.align	4
.nv.constant0._ZN3cub17CUB_300001_SM_9006detail10radix_sort31DeviceRadixSortSingleTileKernelINS1_5radix10policy_hubIiiyE10Policy1000ELNS0_9SortOrderE0EiiyNS1_21identity_decomposer_tEEEvPKT1_PSA_PKT2_PSE_T3_iiT4_:
	.zero		577


//--------------------- .nv.constant0._ZN3cub17CUB_300001_SM_9006detail11EmptyKernelIvEEvv --------------------------
	.section	.nv.constant0._ZN3cub17CUB_300001_SM_9006detail11EmptyKernelIvEEvv,"a",@progbits
	.sectionflags	@""
	.align	4
.nv.constant0._ZN3cub17CUB_300001_SM_9006detail11EmptyKernelIvEEvv:
	.zero		528


//--------------------- .nv.constant0._Z22preprocessTopkIdKernelPiiPKii --------------------------
	.section	.nv.constant0._Z22preprocessTopkIdKernelPiiPKii,"a",@progbits
	.sectionflags	@""
	.align	4
.nv.constant0._Z22preprocessTopkIdKernelPiiPKii:
	.zero		556


//--------------------- .nv.constant0._Z35computeExpertFirstTokenOffsetKernelPKiliPl --------------------------
	.section	.nv.constant0._Z35computeExpertFirstTokenOffsetKernelPKiliPl,"a",@progbits
	.sectionflags	@""
	.align	4
.nv.constant0._Z35computeExpertFirstTokenOffsetKernelPKiliPl:
	.zero		560


//--------------------- SYMBOLS --------------------------

	.type		.nv.reservedSmem.offset0,@object
	.size		.nv.reservedSmem.offset0,0x4
